def matmul_kernel(
    a_ptr,
    b_ptr,
    c_ptr,
    M,
    N,
    K,
    stride_am,
    stride_ak,
    stride_bk,
    stride_bn,
    stride_cm,
    stride_cn,
    BLOCK_M: tl.constexpr,
    BLOCK_N: tl.constexpr,
    BLOCK_K: tl.constexpr,
    GROUP_M: tl.constexpr,
):
    pid = tl.program_id(axis=0)
    num_pid_m = tl.cdiv(M, BLOCK_M)
    num_pid_n = tl.cdiv(N, BLOCK_N)
    num_pid_in_group = GROUP_M * num_pid_n
    group_id = pid // num_pid_in_group
    first_pid_m = group_id * GROUP_M
    group_size_m = min(num_pid_m - first_pid_m, GROUP_M)
    pid_m = first_pid_m + ((pid % num_pid_in_group) % group_size_m)
    pid_n = (pid % num_pid_in_group) // group_size_m

    offs_am = (pid_m * BLOCK_M + tl.arange(0, BLOCK_M)) % M
    offs_bn = (pid_n * BLOCK_N + tl.arange(0, BLOCK_N)) % N
    offs_k = tl.arange(0, BLOCK_K)
    a_ptrs = a_ptr + offs_am[:, None] * stride_am + offs_k[None, :] * stride_ak
    b_ptrs = b_ptr + offs_k[:, None] * stride_bk + offs_bn[None, :] * stride_bn

    acc = tl.zeros((BLOCK_M, BLOCK_N), dtype=tl.float32)
    for kk in range(0, tl.cdiv(K, BLOCK_K)):
        a = tl.load(a_ptrs, mask=offs_k[None, :] < K - kk * BLOCK_K, other=0.0)
        b = tl.load(b_ptrs, mask=offs_k[:, None] < K - kk * BLOCK_K, other=0.0)
        acc = tl.dot(a, b, acc)
        a_ptrs += BLOCK_K * stride_ak
        b_ptrs += BLOCK_K * stride_bk

    c = acc.to(c_ptr.dtype.element_ty)
    offs_cm = pid_m * BLOCK_M + tl.arange(0, BLOCK_M)
    offs_cn = pid_n * BLOCK_N + tl.arange(0, BLOCK_N)
    c_ptrs = c_ptr + offs_cm[:, None] * stride_cm + offs_cn[None, :] * stride_cn
    mask = (offs_cm[:, None] < M) & (offs_cn[None, :] < N)
    tl.store(c_ptrs, c, mask=mask)

# config = {"BLOCK_K": 128, "BLOCK_M": 64, "BLOCK_N": 512, "GROUP_M": 8, "arch": "sm_100", "dtype": "fp32", "num_ctas": 1, "num_stages": 3, "num_warps": 16}
# arch = sm_100


// ===== COMPILED SASS (sm_100a) =====

	.target	sm_100a

	.elftype	@"ET_EXEC"


//--------------------- .note.nv.tkinfo           --------------------------
	.section	.note.nv.tkinfo,"",@"SHT_NOTE"
	.sectionflags	@"SHF_NOTE_NV_TKINFO"
	.tkinfo
        /*0018*/ 	.word	0x00000081
        /*0030*/ 	.string	""
        /*0030*/ 	.string	"ptxas-blackwell"
        /*0030*/ 	.string	"Cuda compilation tools, release 12.9, V12.9.86"
        /*0030*/ 	.string	"Build cuda_12.9.r12.9/compiler.36037853_0"
        /*0030*/ 	.string	"-v  -suppress-debug-info  -lineinfo  -arch sm_100a "



//--------------------- .note.nv.cuver            --------------------------
	.section	.note.nv.cuver,"",@"SHT_NOTE"
	.sectionflags	@"SHF_NOTE_NV_CUVER"
        /*0018*/ 	.short	0x0001
        /*001a*/ 	.short	0x0064
        /*001c*/ 	.short	0x0001
        /*001e*/ 	.short	0x0000
        /*0020*/ 	.short	0x0001
        /*0022*/ 	.short	0x0000


//--------------------- .nv.info                  --------------------------
	.section	.nv.info,"",@"SHT_CUDA_INFO"
	.align	4


	//----- nvinfo : EIATTR_REGCOUNT
	.align		4
        /*0000*/ 	.byte	0x04, 0x2f
        /*0002*/ 	.short	(.L_1 - .L_0)
	.align		4
.L_0:
        /*0004*/ 	.word	index@(matmul_kernel)
        /*0008*/ 	.word	0x00000080


	//----- nvinfo : EIATTR_FRAME_SIZE
	.align		4
.L_1:
        /*000c*/ 	.byte	0x04, 0x11
        /*000e*/ 	.short	(.L_3 - .L_2)
	.align		4
.L_2:
        /*0010*/ 	.word	index@(matmul_kernel)
        /*0014*/ 	.word	0x00000968


	//----- nvinfo : EIATTR_MIN_STACK_SIZE
	.align		4
.L_3:
        /*0018*/ 	.byte	0x04, 0x12
        /*001a*/ 	.short	(.L_5 - .L_4)
	.align		4
.L_4:
        /*001c*/ 	.word	index@(matmul_kernel)
        /*0020*/ 	.word	0x00000968
.L_5:


//--------------------- .nv.info.matmul_kernel    --------------------------
	.section	.nv.info.matmul_kernel,"",@"SHT_CUDA_INFO"
	.sectionflags	@""
	.align	4


	//----- nvinfo : EIATTR_CUDA_API_VERSION
	.align		4
        /*0000*/ 	.byte	0x04, 0x37
        /*0002*/ 	.short	(.L_7 - .L_6)
.L_6:
        /*0004*/ 	.word	0x00000081


	//----- nvinfo : EIATTR_KPARAM_INFO
	.align		4
.L_7:
        /*0008*/ 	.byte	0x04, 0x17
        /*000a*/ 	.short	(.L_9 - .L_8)
.L_8:
        /*000c*/ 	.word	0x00000000
        /*0010*/ 	.short	0x000d
        /*0012*/ 	.short	0x0048
        /*0014*/ 	.byte	0x00, 0xf4, 0x21, 0x00


	//----- nvinfo : EIATTR_KPARAM_INFO
	.align		4
.L_9:
        /*0018*/ 	.byte	0x04, 0x17
        /*001a*/ 	.short	(.L_11 - .L_10)
.L_10:
        /*001c*/ 	.word	0x00000000
        /*0020*/ 	.short	0x000c
        /*0022*/ 	.short	0x0040
        /*0024*/ 	.byte	0x00, 0xf4, 0x21, 0x00


	//----- nvinfo : EIATTR_KPARAM_INFO
	.align		4
.L_11:
        /*0028*/ 	.byte	0x04, 0x17
        /*002a*/ 	.short	(.L_13 - .L_12)
.L_12:
        /*002c*/ 	.word	0x00000000
        /*0030*/ 	.short	0x000b
        /*0032*/ 	.short	0x0038
        /*0034*/ 	.byte	0x00, 0xf0, 0x11, 0x00


	//----- nvinfo : EIATTR_KPARAM_INFO
	.align		4
.L_13:
        /*0038*/ 	.byte	0x04, 0x17
        /*003a*/ 	.short	(.L_15 - .L_14)
.L_14:
        /*003c*/ 	.word	0x00000000
        /*0040*/ 	.short	0x000a
        /*0042*/ 	.short	0x0034
        /*0044*/ 	.byte	0x00, 0xf0, 0x11, 0x00


	//----- nvinfo : EIATTR_KPARAM_INFO
	.align		4
.L_15:
        /*0048*/ 	.byte	0x04, 0x17
        /*004a*/ 	.short	(.L_17 - .L_16)
.L_16:
        /*004c*/ 	.word	0x00000000
        /*0050*/ 	.short	0x0009
        /*0052*/ 	.short	0x0030
        /*0054*/ 	.byte	0x00, 0xf0, 0x11, 0x00


	//----- nvinfo : EIATTR_KPARAM_INFO
	.align		4
.L_17:
        /*0058*/ 	.byte	0x04, 0x17
        /*005a*/ 	.short	(.L_19 - .L_18)
.L_18:
        /*005c*/ 	.word	0x00000000
        /*0060*/ 	.short	0x0008
        /*0062*/ 	.short	0x002c
        /*0064*/ 	.byte	0x00, 0xf0, 0x11, 0x00


	//----- nvinfo : EIATTR_KPARAM_INFO
	.align		4
.L_19:
        /*0068*/ 	.byte	0x04, 0x17
        /*006a*/ 	.short	(.L_21 - .L_20)
.L_20:
        /*006c*/ 	.word	0x00000000
        /*0070*/ 	.short	0x0007
        /*0072*/ 	.short	0x0028
        /*0074*/ 	.byte	0x00, 0xf0, 0x11, 0x00


	//----- nvinfo : EIATTR_KPARAM_INFO
	.align		4
.L_21:
        /*0078*/ 	.byte	0x04, 0x17
        /*007a*/ 	.short	(.L_23 - .L_22)
.L_22:
        /*007c*/ 	.word	0x00000000
        /*0080*/ 	.short	0x0006
        /*0082*/ 	.short	0x0024
        /*0084*/ 	.byte	0x00, 0xf0, 0x11, 0x00


	//----- nvinfo : EIATTR_KPARAM_INFO
	.align		4
.L_23:
        /*0088*/ 	.byte	0x04, 0x17
        /*008a*/ 	.short	(.L_25 - .L_24)
.L_24:
        /*008c*/ 	.word	0x00000000
        /*0090*/ 	.short	0x0005
        /*0092*/ 	.short	0x0020
        /*0094*/ 	.byte	0x00, 0xf0, 0x11, 0x00


	//----- nvinfo : EIATTR_KPARAM_INFO
	.align		4
.L_25:
        /*0098*/ 	.byte	0x04, 0x17
        /*009a*/ 	.short	(.L_27 - .L_26)
.L_26:
        /*009c*/ 	.word	0x00000000
        /*00a0*/ 	.short	0x0004
        /*00a2*/ 	.short	0x001c
        /*00a4*/ 	.byte	0x00, 0xf0, 0x11, 0x00


	//----- nvinfo : EIATTR_KPARAM_INFO
	.align		4
.L_27:
        /*00a8*/ 	.byte	0x04, 0x17
        /*00aa*/ 	.short	(.L_29 - .L_28)
.L_28:
        /*00ac*/ 	.word	0x00000000
        /*00b0*/ 	.short	0x0003
        /*00b2*/ 	.short	0x0018
        /*00b4*/ 	.byte	0x00, 0xf0, 0x11, 0x00


	//----- nvinfo : EIATTR_KPARAM_INFO
	.align		4
.L_29:
        /*00b8*/ 	.byte	0x04, 0x17
        /*00ba*/ 	.short	(.L_31 - .L_30)
.L_30:
        /*00bc*/ 	.word	0x00000000
        /*00c0*/ 	.short	0x0002
        /*00c2*/ 	.short	0x0010
        /*00c4*/ 	.byte	0x00, 0xf4, 0x21, 0x00


	//----- nvinfo : EIATTR_KPARAM_INFO
	.align		4
.L_31:
        /*00c8*/ 	.byte	0x04, 0x17
        /*00ca*/ 	.short	(.L_33 - .L_32)
.L_32:
        /*00cc*/ 	.word	0x00000000
        /*00d0*/ 	.short	0x0001
        /*00d2*/ 	.short	0x0008
        /*00d4*/ 	.byte	0x00, 0xf4, 0x21, 0x00


	//----- nvinfo : EIATTR_KPARAM_INFO
	.align		4
.L_33:
        /*00d8*/ 	.byte	0x04, 0x17
        /*00da*/ 	.short	(.L_35 - .L_34)
.L_34:
        /*00dc*/ 	.word	0x00000000
        /*00e0*/ 	.short	0x0000
        /*00e2*/ 	.short	0x0000
        /*00e4*/ 	.byte	0x00, 0xf4, 0x21, 0x00


	//----- nvinfo : EIATTR_SPARSE_MMA_MASK
	.align		4
.L_35:
        /*00e8*/ 	.byte	0x03, 0x50
        /*00ea*/ 	.short	0x0000


	//----- nvinfo : EIATTR_MAXREG_COUNT
	.align		4
        /*00ec*/ 	.byte	0x03, 0x1b
        /*00ee*/ 	.short	0x0080


	//----- nvinfo : EIATTR_NUM_BARRIERS
	.align		4
        /*00f0*/ 	.byte	0x02, 0x4c
        /*00f2*/ 	.byte	0x01
	.zero		1


	//----- nvinfo : EIATTR_ANNOTATIONS
	.align		4
        /*00f4*/ 	.byte	0x04, 0x55
        /*00f6*/ 	.short	(.L_37 - .L_36)


	//   ....[0]....
.L_36:
        /*00f8*/ 	.word	0x00000001
        /*00fc*/ 	.byte	0x60, 0x06, 0x00, 0x00, 0x01, 0x00, 0x00, 0x00, 0x30, 0x07, 0x00, 0x00, 0x01, 0x00, 0x00, 0x00
        /* <DEDUP_REMOVED lines=1266> */
        /*502c*/ 	.byte	0x60, 0xd7, 0x01, 0x00


	//----- nvinfo : EIATTR_VRC_CTA_INIT_COUNT
	.align		4
.L_37:
        /*5030*/ 	.byte	0x02, 0x4a
	.zero		1
	.zero		1


	//----- nvinfo : EIATTR_EXIT_INSTR_OFFSETS
	.align		4
        /*5034*/ 	.byte	0x04, 0x1c
        /*5036*/ 	.short	(.L_39 - .L_38)


	//   ....[0]....
.L_38:
        /*5038*/ 	.word	0x0001f6c0


	//   ....[1]....
        /*503c*/ 	.word	0x0001f6e0


	//----- nvinfo : EIATTR_REQNTID
	.align		4
.L_39:
        /*5040*/ 	.byte	0x04, 0x10
        /*5042*/ 	.short	(.L_41 - .L_40)
.L_40:
        /*5044*/ 	.word	0x00000200
        /*5048*/ 	.word	0x00000001
        /*504c*/ 	.word	0x00000001


	//----- nvinfo : EIATTR_CBANK_PARAM_SIZE
	.align		4
.L_41:
        /*5050*/ 	.byte	0x03, 0x19
        /*5052*/ 	.short	0x0050


	//----- nvinfo : EIATTR_PARAM_CBANK
	.align		4
        /*5054*/ 	.byte	0x04, 0x0a
        /*5056*/ 	.short	(.L_43 - .L_42)
	.align		4
.L_42:
        /*5058*/ 	.word	index@(.nv.constant0.matmul_kernel)
        /*505c*/ 	.short	0x0380
        /*505e*/ 	.short	0x0050


	//----- nvinfo : EIATTR_SW_WAR
	.align		4
.L_43:
        /*5060*/ 	.byte	0x04, 0x36
        /*5062*/ 	.short	(.L_45 - .L_44)
.L_44:
        /*5064*/ 	.word	0x00000008
.L_45:


//--------------------- .nv.compat                --------------------------
	.section	.nv.compat,"",@"SHT_CUDA_COMPAT_INFO"
	.align	4
        /*0000*/ 	.byte	0x02, 0x02, 0x01, 0x00, 0x02, 0x05, 0x05, 0x00, 0x02, 0x03, 0x00, 0x00, 0x02, 0x06, 0x01, 0x00


//--------------------- .nv.callgraph             --------------------------
	.section	.nv.callgraph,"",@"SHT_CUDA_CALLGRAPH"
	.align	4
	.sectionentsize	8
	.align		4
        /*0000*/ 	.word	0x00000000
	.align		4
        /*0004*/ 	.word	0xffffffff
	.align		4
        /*0008*/ 	.word	0x00000000
	.align		4
        /*000c*/ 	.word	0xfffffffe
	.align		4
        /*0010*/ 	.word	0x00000000
	.align		4
        /*0014*/ 	.word	0xfffffffd
	.align		4
        /*0018*/ 	.word	0x00000000
	.align		4
        /*001c*/ 	.word	0xfffffffc


//--------------------- .text.matmul_kernel       --------------------------
	.section	.text.matmul_kernel,"ax",@progbits
	.align	128
        .global         matmul_kernel
        .type           matmul_kernel,@function
        .size           matmul_kernel,(.L_x_3 - matmul_kernel)
        .other          matmul_kernel,@"STO_CUDA_ENTRY STV_DEFAULT"
matmul_kernel:
.text.matmul_kernel:
[----:B------:R-:W1:Y:S08]  /*0000*/  LDC R1, c[0x0][0x37c] ;  /* 0x0000df00ff017b82 */ /* 0x000e700000000800 */
[----:B------:R-:W2:Y:S01]  /*0010*/  LDC.64 R118, c[0x0][0x398] ;  /* 0x0000e600ff767b82 */ /* 0x000ea20000000a00 */
[----:B------:R-:W3:Y:S01]  /*0020*/  S2R R5, SR_CTAID.X ;  /* 0x0000000000057919 */ /* 0x000ee20000002500 */
[----:B-1----:R-:W-:Y:S01]  /*0030*/  VIADD R1, R1, 0xfffff698 ;  /* 0xfffff69801017836 */ /* 0x002fe20000000000 */
[----:B------:R-:W1:Y:S01]  /*0040*/  LDCU UR4, c[0x0][0x3a0] ;  /* 0x00007400ff0477ac */ /* 0x000e620008000800 */
[----:B------:R-:W4:Y:S01]  /*0050*/  S2R R15, SR_TID.X ;  /* 0x00000000000f7919 */ /* 0x000f220000002100 */
[----:B------:R-:W5:Y:S01]  /*0060*/  LDCU UR12, c[0x0][0x3a0] ;  /* 0x00007400ff0c77ac */ /* 0x000f620008000800 */
[----:B------:R-:W1:Y:S01]  /*0070*/  LDCU UR5, c[0x0][0x3a0] ;  /* 0x00007400ff0577ac */ /* 0x000e620008000800 */
[----:B------:R-:W1:Y:S01]  /*0080*/  LDCU UR7, c[0x0][0x3a0] ;  /* 0x00007400ff0777ac */ /* 0x000e620008000800 */
[----:B------:R-:W1:Y:S01]  /*0090*/  LDCU.128 UR16, c[0x0][0x380] ;  /* 0x00007000ff1077ac */ /* 0x000e620008000c00 */
[----:B------:R-:W1:Y:S01]  /*00a0*/  LDCU.64 UR14, c[0x0][0x358] ;  /* 0x00006b00ff0e77ac */ /* 0x000e620008000a00 */
[----:B--2---:R-:W-:Y:S01]  /*00b0*/  VIADD R0, R119, 0x1ff ;  /* 0x000001ff77007836 */ /* 0x004fe20000000000 */
[----:B-----5:R-:W-:-:S04]  /*00c0*/  UIADD3 UR6, UPT, UPT, UR12, -0x80, URZ ;  /* 0xffffff800c067890 */ /* 0x020fc8000fffe0ff */
[----:B------:R-:W-:Y:S01]  /*00d0*/  SHF.R.S32.HI R3, RZ, 0x1f, R0 ;  /* 0x0000001fff037819 */ /* 0x000fe20000011400 */
[----:B------:R-:W2:Y:S03]  /*00e0*/  LDCU UR9, c[0x0][0x3a0] ;  /* 0x00007400ff0977ac */ /* 0x000ea60008000800 */
[----:B------:R-:W-:Y:S01]  /*00f0*/  LEA.HI R3, R3, R0, RZ, 0x9 ;  /* 0x0000000003037211 */ /* 0x000fe200078f48ff */
[----:B------:R-:W5:Y:S01]  /*0100*/  LDCU UR13, c[0x0][0x3a0] ;  /* 0x00007400ff0d77ac */ /* 0x000f620008000800 */
[----:B---3--:R-:W-:Y:S02]  /*0110*/  IABS R8, R5 ;  /* 0x0000000500087213 */ /* 0x008fe40000000000 */
[----:B------:R-:W-:Y:S01]  /*0120*/  SHF.R.S32.HI R3, RZ, 0x9, R3 ;  /* 0x00000009ff037819 */ /* 0x000fe20000011403 */
[----:B------:R-:W3:Y:S04]  /*0130*/  LDCU UR8, c[0x0][0x3a0] ;  /* 0x00007400ff0877ac */ /* 0x000ee80008000800 */
[----:B------:R-:W-:Y:S01]  /*0140*/  IMAD.SHL.U32 R4, R3, 0x8, RZ ;  /* 0x0000000803047824 */ /* 0x000fe200078e00ff */
[----:B------:R-:W1:Y:S04]  /*0150*/  LDCU UR11, c[0x0][0x3a0] ;  /* 0x00007400ff0b77ac */ /* 0x000e680008000800 */
[-C--:B------:R-:W-:Y:S01]  /*0160*/  IABS R7, R4.reuse ;  /* 0x0000000400077213 */ /* 0x080fe20000000000 */
[----:B------:R-:W1:Y:S01]  /*0170*/  LDCU UR10, c[0x0][0x3a0] ;  /* 0x00007400ff0a77ac */ /* 0x000e620008000800 */
[----:B------:R-:W-:-:S02]  /*0180*/  IABS R10, R4 ;  /* 0x00000004000a7213 */ /* 0x000fc40000000000 */
[----:B------:R-:W1:Y:S08]  /*0190*/  I2F.RP R0, R7 ;  /* 0x0000000700007306 */ /* 0x000e700000209400 */
[----:B-1----:R-:W1:Y:S02]  /*01a0*/  MUFU.RCP R0, R0 ;  /* 0x0000000000007308 */ /* 0x002e640000001000 */
[----:B-1----:R-:W-:-:S02]  /*01b0*/  VIADD R2, R0, 0xffffffe ;  /* 0x0ffffffe00027836 */ /* 0x002fc40000000000 */
[----:B------:R-:W-:Y:S01]  /*01c0*/  IMAD.MOV R0, RZ, RZ, -R10 ;  /* 0x000000ffff007224 */ /* 0x000fe200078e0a0a */
[----:B------:R-:W-:-:S03]  /*01d0*/  IABS R10, R118 ;  /* 0x00000076000a7213 */ /* 0x000fc60000000000 */
[----:B------:R1:W2:Y:S02]  /*01e0*/  F2I.FTZ.U32.TRUNC.NTZ R3, R2 ;  /* 0x0000000200037305 */ /* 0x0002a4000021f000 */
[----:B-1----:R-:W-:Y:S02]  /*01f0*/  IMAD.MOV.U32 R2, RZ, RZ, RZ ;  /* 0x000000ffff027224 */ /* 0x002fe400078e00ff */
[----:B--2---:R-:W-:-:S04]  /*0200*/  IMAD.MOV R6, RZ, RZ, -R3 ;  /* 0x000000ffff067224 */ /* 0x004fc800078e0a03 */
[----:B------:R-:W-:Y:S02]  /*0210*/  IMAD R9, R6, R7, RZ ;  /* 0x0000000706097224 */ /* 0x000fe400078e02ff */
[----:B------:R-:W-:Y:S02]  /*0220*/  IMAD.MOV.U32 R6, RZ, RZ, R8 ;  /* 0x000000ffff067224 */ /* 0x000fe400078e0008 */
[----:B------:R-:W-:-:S06]  /*0230*/  IMAD.HI.U32 R3, R3, R9, R2 ;  /* 0x0000000903037227 */ /* 0x000fcc00078e0002 */
[----:B------:R-:W-:-:S04]  /*0240*/  IMAD.HI.U32 R3, R3, R6, RZ ;  /* 0x0000000603037227 */ /* 0x000fc800078e00ff */
[----:B------:R-:W-:-:S05]  /*0250*/  IMAD R0, R3, R0, R6 ;  /* 0x0000000003007224 */ /* 0x000fca00078e0206 */
[----:B------:R-:W-:-:S13]  /*0260*/  ISETP.GT.U32.AND P1, PT, R7, R0, PT ;  /* 0x000000000700720c */ /* 0x000fda0003f24070 */
[----:B------:R-:W-:Y:S02]  /*0270*/  @!P1 IMAD.IADD R0, R0, 0x1, -R7 ;  /* 0x0000000100009824 */ /* 0x000fe400078e0a07 */
[----:B------:R-:W-:Y:S01]  /*0280*/  @!P1 VIADD R3, R3, 0x1 ;  /* 0x0000000103039836 */ /* 0x000fe20000000000 */
[----:B------:R-:W-:Y:S02]  /*0290*/  ISETP.NE.AND P1, PT, R4, RZ, PT ;  /* 0x000000ff0400720c */ /* 0x000fe40003f25270 */
[----:B------:R-:W-:Y:S02]  /*02a0*/  ISETP.GE.U32.AND P0, PT, R0, R7, PT ;  /* 0x000000070000720c */ /* 0x000fe40003f06070 */
[----:B------:R-:W-:-:S04]  /*02b0*/  LOP3.LUT R0, R5, R4, RZ, 0x3c, !PT ;  /* 0x0000000405007212 */ /* 0x000fc800078e3cff */
[----:B------:R-:W-:Y:S01]  /*02c0*/  ISETP.GE.AND P2, PT, R0, RZ, PT ;  /* 0x000000ff0000720c */ /* 0x000fe20003f46270 */
[----:B------:R-:W-:-:S06]  /*02d0*/  VIADD R0, R118, 0x3f ;  /* 0x0000003f76007836 */ /* 0x000fcc0000000000 */
[----:B------:R-:W-:-:S04]  /*02e0*/  @P0 VIADD R3, R3, 0x1 ;  /* 0x0000000103030836 */ /* 0x000fc80000000000 */
[----:B------:R-:W-:Y:S01]  /*02f0*/  IMAD.MOV.U32 R2, RZ, RZ, R3 ;  /* 0x000000ffff027224 */ /* 0x000fe200078e0003 */
[----:B------:R-:W-:-:S03]  /*0300*/  SHF.R.S32.HI R3, RZ, 0x1f, R0 ;  /* 0x0000001fff037819 */ /* 0x000fc60000011400 */
[----:B------:R-:W-:Y:S01]  /*0310*/  @!P2 IMAD.MOV R2, RZ, RZ, -R2 ;  /* 0x000000ffff02a224 */ /* 0x000fe200078e0a02 */
[----:B------:R-:W-:Y:S02]  /*0320*/  @!P1 LOP3.LUT R2, RZ, R4, RZ, 0x33, !PT ;  /* 0x00000004ff029212 */ /* 0x000fe400078e33ff */
[----:B------:R-:W-:-:S03]  /*0330*/  LEA.HI R3, R3, R0, RZ, 0x6 ;  /* 0x0000000003037211 */ /* 0x000fc600078f30ff */
[----:B------:R-:W-:Y:S02]  /*0340*/  IMAD.SHL.U32 R6, R2, 0x8, RZ ;  /* 0x0000000802067824 */ /* 0x000fe400078e00ff */
[----:B------:R-:W-:-:S03]  /*0350*/  IMAD.MOV R2, RZ, RZ, -R2 ;  /* 0x000000ffff027224 */ /* 0x000fc600078e0a02 */
[----:B------:R-:W-:Y:S01]  /*0360*/  LEA.HI.SX32 R3, R3, -R6, 0x1a ;  /* 0x8000000603037211 */ /* 0x000fe200078fd2ff */
[----:B------:R-:W-:-:S03]  /*0370*/  IMAD R12, R4, R2, R5 ;  /* 0x00000002040c7224 */ /* 0x000fc600078e0205 */
[----:B------:R-:W-:Y:S02]  /*0380*/  VIMNMX R11, PT, PT, R3, 0x8, PT ;  /* 0x00000008030b7848 */ /* 0x000fe40003fe0100 */
[----:B------:R-:W-:Y:S02]  /*0390*/  IABS R9, R12 ;  /* 0x0000000c00097213 */ /* 0x000fe40000000000 */
[-C--:B------:R-:W-:Y:S02]  /*03a0*/  IABS R7, R11.reuse ;  /* 0x0000000b00077213 */ /* 0x080fe40000000000 */
[----:B------:R-:W-:Y:S02]  /*03b0*/  IABS R4, R11 ;  /* 0x0000000b00047213 */ /* 0x000fe40000000000 */
[----:B------:R-:W1:Y:S08]  /*03c0*/  I2F.RP R0, R7 ;  /* 0x0000000700007306 */ /* 0x000e700000209400 */
[----:B-1----:R-:W1:Y:S02]  /*03d0*/  MUFU.RCP R0, R0 ;  /* 0x0000000000007308 */ /* 0x002e640000001000 */
[----:B-1----:R-:W-:-:S02]  /*03e0*/  VIADD R3, R0, 0xffffffe ;  /* 0x0ffffffe00037836 */ /* 0x002fc40000000000 */
[----:B------:R-:W-:Y:S01]  /*03f0*/  IMAD.MOV R0, RZ, RZ, -R4 ;  /* 0x000000ffff007224 */ /* 0x000fe200078e0a04 */
[----:B------:R-:W-:-:S03]  /*0400*/  IABS R4, R119 ;  /* 0x0000007700047213 */ /* 0x000fc60000000000 */
[----:B------:R-:W1:Y:S02]  /*0410*/  F2I.FTZ.U32.TRUNC.NTZ R3, R3 ;  /* 0x0000000300037305 */ /* 0x000e64000021f000 */
[----:B-1----:R-:W-:-:S04]  /*0420*/  IMAD.MOV R8, RZ, RZ, -R3 ;  /* 0x000000ffff087224 */ /* 0x002fc800078e0a03 */
[----:B------:R-:W-:-:S04]  /*0430*/  IMAD.MOV.U32 R2, RZ, RZ, R8 ;  /* 0x000000ffff027224 */ /* 0x000fc800078e0008 */
[----:B------:R-:W-:Y:S02]  /*0440*/  IMAD R5, R2, R7, RZ ;  /* 0x0000000702057224 */ /* 0x000fe400078e02ff */
[----:B------:R-:W-:-:S04]  /*0450*/  IMAD.MOV.U32 R2, RZ, RZ, RZ ;  /* 0x000000ffff027224 */ /* 0x000fc800078e00ff */
[----:B------:R-:W-:Y:S02]  /*0460*/  IMAD.HI.U32 R2, R3, R5, R2 ;  /* 0x0000000503027227 */ /* 0x000fe400078e0002 */
[----:B------:R-:W1:Y:S04]  /*0470*/  I2F.RP R5, R4 ;  /* 0x0000000400057306 */ /* 0x000e680000209400 */
[----:B------:R-:W-:-:S04]  /*0480*/  IMAD.HI.U32 R2, R2, R9, RZ ;  /* 0x0000000902027227 */ /* 0x000fc800078e00ff */
[----:B------:R-:W-:Y:S01]  /*0490*/  IMAD R0, R2, R0, R9 ;  /* 0x0000000002007224 */ /* 0x000fe200078e0209 */
[----:B------:R-:W2:Y:S04]  /*04a0*/  I2F.RP R3, R10 ;  /* 0x0000000a00037306 */ /* 0x000ea80000209400 */
[----:B------:R-:W-:-:S04]  /*04b0*/  ISETP.GT.U32.AND P1, PT, R7, R0, PT ;  /* 0x000000000700720c */ /* 0x000fc80003f24070 */
[----:B-1----:R-:W1:Y:S08]  /*04c0*/  MUFU.RCP R5, R5 ;  /* 0x0000000500057308 */ /* 0x002e700000001000 */
[----:B--2---:R-:W2:Y:S01]  /*04d0*/  MUFU.RCP R3, R3 ;  /* 0x0000000300037308 */ /* 0x004ea20000001000 */
[----:B------:R-:W-:Y:S02]  /*04e0*/  @!P1 IMAD.IADD R0, R0, 0x1, -R7 ;  /* 0x0000000100009824 */ /* 0x000fe400078e0a07 */
[----:B------:R-:W-:Y:S01]  /*04f0*/  @!P1 VIADD R2, R2, 0x1 ;  /* 0x0000000102029836 */ /* 0x000fe20000000000 */
[----:B------:R-:W-:-:S02]  /*0500*/  ISETP.NE.AND P1, PT, R11, RZ, PT ;  /* 0x000000ff0b00720c */ /* 0x000fc40003f25270 */
[----:B------:R-:W-:Y:S02]  /*0510*/  ISETP.GE.U32.AND P0, PT, R0, R7, PT ;  /* 0x000000070000720c */ /* 0x000fe40003f06070 */
[----:B------:R-:W-:Y:S01]  /*0520*/  LOP3.LUT R0, R12, R11, RZ, 0x3c, !PT ;  /* 0x0000000b0c007212 */ /* 0x000fe200078e3cff */
[----:B-1----:R-:W-:Y:S01]  /*0530*/  VIADD R8, R5, 0xffffffe ;  /* 0x0ffffffe05087836 */ /* 0x002fe20000000000 */
[----:B----4-:R-:W-:Y:S02]  /*0540*/  SHF.R.U32.HI R7, RZ, 0x7, R15 ;  /* 0x00000007ff077819 */ /* 0x010fe4000001160f */
[----:B------:R-:W-:Y:S01]  /*0550*/  ISETP.GE.AND P2, PT, R0, RZ, PT ;  /* 0x000000ff0000720c */ /* 0x000fe20003f46270 */
[----:B------:R1:W4:Y:S01]  /*0560*/  F2I.FTZ.U32.TRUNC.NTZ R9, R8 ;  /* 0x0000000800097305 */ /* 0x000322000021f000 */
[----:B------:R-:W-:-:S05]  /*0570*/  SGXT.U32 R7, R7, 0x2 ;  /* 0x000000020707781a */ /* 0x000fca0000000000 */
[----:B------:R-:W-:Y:S02]  /*0580*/  @P0 VIADD R2, R2, 0x1 ;  /* 0x0000000102020836 */ /* 0x000fe40000000000 */
[----:B-1----:R-:W-:Y:S02]  /*0590*/  IMAD.MOV.U32 R8, RZ, RZ, RZ ;  /* 0x000000ffff087224 */ /* 0x002fe400078e00ff */
[----:B------:R-:W-:Y:S02]  /*05a0*/  IMAD.MOV.U32 R5, RZ, RZ, R2 ;  /* 0x000000ffff057224 */ /* 0x000fe400078e0002 */
[----:B--2---:R-:W-:Y:S02]  /*05b0*/  VIADD R2, R3, 0xffffffe ;  /* 0x0ffffffe03027836 */ /* 0x004fe40000000000 */
[----:B------:R-:W-:Y:S01]  /*05c0*/  @!P2 IMAD.MOV R5, RZ, RZ, -R5 ;  /* 0x000000ffff05a224 */ /* 0x000fe200078e0a05 */
[----:B------:R-:W-:Y:S01]  /*05d0*/  @!P1 LOP3.LUT R5, RZ, R11, RZ, 0x33, !PT ;  /* 0x0000000bff059212 */ /* 0x000fe200078e33ff */
[----:B------:R-:W1:Y:S04]  /*05e0*/  F2I.FTZ.U32.TRUNC.NTZ R3, R2 ;  /* 0x0000000200037305 */ /* 0x000e68000021f000 */
[----:B------:R-:W-:-:S02]  /*05f0*/  IMAD.MOV R0, RZ, RZ, -R5 ;  /* 0x000000ffff007224 */ /* 0x000fc400078e0a05 */
[----:B------:R-:W-:Y:S01]  /*0600*/  IMAD.SHL.U32 R14, R5, 0x200, RZ ;  /* 0x00000200050e7824 */ /* 0x000fe200078e00ff */
[----:B------:R-:W-:Y:S01]  /*0610*/  LOP3.LUT R5, R15, 0x3f, RZ, 0xc0, !PT ;  /* 0x0000003f0f057812 */ /* 0x000fe200078ec0ff */
[----:B------:R-:W-:Y:S02]  /*0620*/  IMAD R0, R11, R0, R12 ;  /* 0x000000000b007224 */ /* 0x000fe400078e020c */
[----:B----4-:R-:W-:Y:S01]  /*0630*/  IMAD.MOV R11, RZ, RZ, -R9 ;  /* 0x000000ffff0b7224 */ /* 0x010fe200078e0a09 */
[----:B------:R-:W-:Y:S01]  /*0640*/  LOP3.LUT R7, R14, R7, RZ, 0xfc, !PT ;  /* 0x000000070e077212 */ /* 0x000fe200078efcff */
[----:B------:R-:W-:Y:S01]  /*0650*/  IMAD.IADD R0, R6, 0x1, R0 ;  /* 0x0000000106007824 */ /* 0x000fe200078e0200 */
[----:B------:R2:W-:Y:S01]  /*0660*/  STL [R1+0x3f8], R14 ;  /* 0x0003f80e01007387 */ /* 0x0005e20000100800 */
[----:B------:R-:W-:Y:S01]  /*0670*/  IMAD R11, R11, R4, RZ ;  /* 0x000000040b0b7224 */ /* 0x000fe200078e02ff */
[C---:B------:R-:W-:Y:S01]  /*0680*/  LOP3.LUT R22, R7.reuse, 0x48, RZ, 0xfc, !PT ;  /* 0x0000004807167812 */ /* 0x040fe200078efcff */
[----:B-1----:R-:W-:Y:S01]  /*0690*/  IMAD.MOV R13, RZ, RZ, -R3 ;  /* 0x000000ffff0d7224 */ /* 0x002fe200078e0a03 */
[C---:B------:R-:W-:Y:S01]  /*06a0*/  LOP3.LUT R24, R7.reuse, 0x4c, RZ, 0xfc, !PT ;  /* 0x0000004c07187812 */ /* 0x040fe200078efcff */
[----:B------:R-:W-:Y:S01]  /*06b0*/  IMAD R0, R0, 0x40, R5 ;  /* 0x0000004000007824 */ /* 0x000fe200078e0205 */
[----:B------:R-:W-:Y:S01]  /*06c0*/  LOP3.LUT R25, R7, 0x50, RZ, 0xfc, !PT ;  /* 0x0000005007197812 */ /* 0x000fe200078efcff */
[----:B------:R-:W-:Y:S01]  /*06d0*/  IMAD R5, R13, R10, RZ ;  /* 0x0000000a0d057224 */ /* 0x000fe200078e02ff */
[C---:B------:R-:W-:Y:S01]  /*06e0*/  LOP3.LUT R27, R7.reuse, 0x58, RZ, 0xfc, !PT ;  /* 0x00000058071b7812 */ /* 0x040fe200078efcff */
[----:B------:R-:W-:Y:S01]  /*06f0*/  IMAD.MOV.U32 R2, RZ, RZ, RZ ;  /* 0x000000ffff027224 */ /* 0x000fe200078e00ff */
[----:B--2---:R-:W-:Y:S01]  /*0700*/  LOP3.LUT R14, R7, 0x1fc, RZ, 0xfc, !PT ;  /* 0x000001fc070e7812 */ /* 0x004fe200078efcff */
[----:B------:R-:W-:Y:S01]  /*0710*/  IMAD.HI.U32 R6, R9, R11, R8 ;  /* 0x0000000b09067227 */ /* 0x000fe200078e0008 */
[----:B------:R-:W-:Y:S01]  /*0720*/  IABS R125, R0 ;  /* 0x00000000007d7213 */ /* 0x000fe20000000000 */
[----:B------:R1:W-:Y:S01]  /*0730*/  STL [R1+0x56c], R0 ;  /* 0x00056c0001007387 */ /* 0x0003e20000100800 */
[----:B------:R-:W-:Y:S01]  /*0740*/  IABS R13, R14 ;  /* 0x0000000e000d7213 */ /* 0x000fe20000000000 */
[----:B------:R-:W-:Y:S01]  /*0750*/  IMAD.HI.U32 R2, R3, R5, R2 ;  /* 0x0000000503027227 */ /* 0x000fe200078e0002 */
[----:B------:R-:W-:-:S02]  /*0760*/  IABS R11, R7 ;  /* 0x00000007000b7213 */ /* 0x000fc40000000000 */
[----:B------:R-:W-:Y:S01]  /*0770*/  SHF.R.U32.HI R8, RZ, 0x1, R15 ;  /* 0x00000001ff087819 */ /* 0x000fe2000001160f */
[----:B------:R-:W-:Y:S01]  /*0780*/  IMAD.SHL.U32 R3, R15, 0x4, RZ ;  /* 0x000000040f037824 */ /* 0x000fe200078e00ff */
[----:B------:R-:W-:Y:S01]  /*0790*/  ISETP.GE.AND P5, PT, R14, RZ, PT ;  /* 0x000000ff0e00720c */ /* 0x000fe20003fa6270 */
[----:B------:R-:W-:Y:S01]  /*07a0*/  IMAD.HI.U32 R2, R2, R125, RZ ;  /* 0x0000007d02027227 */ /* 0x000fe200078e00ff */
[----:B------:R-:W-:Y:S02]  /*07b0*/  LOP3.LUT R14, R7, 0xc, RZ, 0xfc, !PT ;  /* 0x0000000c070e7812 */ /* 0x000fe400078efcff */
[----:B------:R-:W-:Y:S01]  /*07c0*/  LOP3.LUT R5, R3, 0x7fc, RZ, 0xc0, !PT ;  /* 0x000007fc03057812 */ /* 0x000fe200078ec0ff */
[C---:B-1----:R-:W-:Y:S01]  /*07d0*/  IMAD.HI.U32 R0, R6.reuse, R13, RZ ;  /* 0x0000000d06007227 */ /* 0x042fe200078e00ff */
[----:B------:R-:W-:Y:S02]  /*07e0*/  IABS R23, R27 ;  /* 0x0000001b00177213 */ /* 0x000fe40000000000 */
[----:B------:R-:W-:Y:S01]  /*07f0*/  LOP3.LUT R5, R5, 0x60, R8, 0x78, !PT ;  /* 0x0000006005057812 */ /* 0x000fe200078e7808 */
[----:B------:R-:W-:Y:S01]  /*0800*/  IMAD.MOV R12, RZ, RZ, -R0 ;  /* 0x000000ffff0c7224 */ /* 0x000fe200078e0a00 */
[----:B------:R-:W-:Y:S01]  /*0810*/  LOP3.LUT R0, R15, 0x180, RZ, 0xc0, !PT ;  /* 0x000001800f007812 */ /* 0x000fe200078ec0ff */
[----:B------:R-:W-:Y:S01]  /*0820*/  IMAD.MOV R9, RZ, RZ, -R2 ;  /* 0x000000ffff097224 */ /* 0x000fe200078e0a02 */
[C---:B------:R-:W-:Y:S01]  /*0830*/  LOP3.LUT R8, R7.reuse, 0x4, RZ, 0xfc, !PT ;  /* 0x0000000407087812 */ /* 0x040fe200078efcff */
[----:B------:R-:W-:Y:S01]  /*0840*/  IMAD.HI.U32 R2, R6, R11, RZ ;  /* 0x0000000b06027227 */ /* 0x000fe200078e00ff */
[----:B------:R-:W-:Y:S01]  /*0850*/  SHF.R.U32.HI R0, RZ, 0x3, R0 ;  /* 0x00000003ff007819 */ /* 0x000fe20000011600 */
[----:B------:R1:W-:Y:S01]  /*0860*/  STL [R1+0x488], R5 ;  /* 0x0004880501007387 */ /* 0x0003e20000100800 */
[----:B------:R-:W-:Y:S01]  /*0870*/  ISETP.GE.AND P4, PT, R8, RZ, PT ;  /* 0x000000ff0800720c */ /* 0x000fe20003f86270 */
[----:B------:R-:W-:Y:S01]  /*0880*/  IMAD.MOV R2, RZ, RZ, -R2 ;  /* 0x000000ffff027224 */ /* 0x000fe200078e0a02 */
[----:B------:R-:W-:Y:S01]  /*0890*/  LOP3.LUT R0, R0, 0x7fc, R3, 0x78, !PT ;  /* 0x000007fc00007812 */ /* 0x000fe200078e7803 */
[C---:B------:R-:W-:Y:S01]  /*08a0*/  IMAD R13, R4.reuse, R12, R13 ;  /* 0x0000000c040d7224 */ /* 0x040fe200078e020d */
[----:B------:R-:W-:Y:S01]  /*08b0*/  LOP3.LUT R12, R7, 0x8, RZ, 0xfc, !PT ;  /* 0x00000008070c7812 */ /* 0x000fe200078efcff */
[----:B------:R-:W-:Y:S01]  /*08c0*/  IMAD R3, R4, R2, R11 ;  /* 0x0000000204037224 */ /* 0x000fe200078e020b */
[----:B------:R-:W-:Y:S01]  /*08d0*/  IABS R11, R14 ;  /* 0x0000000e000b7213 */ /* 0x000fe20000000000 */
[----:B------:R-:W-:Y:S01]  /*08e0*/  IMAD R125, R10, R9, R125 ;  /* 0x000000090a7d7224 */ /* 0x000fe200078e027d */
[C---:B------:R-:W-:Y:S01]  /*08f0*/  ISETP.GT.U32.AND P1, PT, R4.reuse, R13, PT ;  /* 0x0000000d0400720c */ /* 0x040fe20003f24070 */
[----:B------:R2:W-:Y:S01]  /*0900*/  STL [R1+0x3fc], R0 ;  /* 0x0003fc0001007387 */ /* 0x0005e20000100800 */
[----:B------:R-:W-:Y:S01]  /*0910*/  ISETP.GT.U32.AND P2, PT, R4, R3, PT ;  /* 0x000000030400720c */ /* 0x000fe20003f44070 */
[----:B------:R-:W-:Y:S01]  /*0920*/  IMAD.HI.U32 R2, R6, R11, RZ ;  /* 0x0000000b06027227 */ /* 0x000fe200078e00ff */
[----:B-1----:R-:W-:-:S02]  /*0930*/  IABS R5, R8 ;  /* 0x0000000800057213 */ /* 0x002fc40000000000 */
[----:B------:R-:W-:Y:S01]  /*0940*/  IABS R9, R12 ;  /* 0x0000000c00097213 */ /* 0x000fe20000000000 */
[----:B------:R-:W-:Y:S01]  /*0950*/  IMAD.MOV R2, RZ, RZ, -R2 ;  /* 0x000000ffff027224 */ /* 0x000fe200078e0a02 */
[----:B------:R-:W-:Y:S02]  /*0960*/  ISETP.GT.U32.AND P0, PT, R10, R125, PT ;  /* 0x0000007d0a00720c */ /* 0x000fe40003f04070 */
[C---:B------:R-:W-:Y:S01]  /*0970*/  LOP3.LUT R26, R7.reuse, 0x54, RZ, 0xfc, !PT ;  /* 0x00000054071a7812 */ /* 0x040fe200078efcff */
[C---:B--2---:R-:W-:Y:S01]  /*0980*/  IMAD.HI.U32 R0, R6.reuse, R5, RZ ;  /* 0x0000000506007227 */ /* 0x044fe200078e00ff */
[----:B------:R-:W-:Y:S02]  /*0990*/  LOP3.LUT R28, R7, 0x5c, RZ, 0xfc, !PT ;  /* 0x0000005c071c7812 */ /* 0x000fe400078efcff */
[----:B------:R-:W-:Y:S01]  /*09a0*/  IABS R21, R26 ;  /* 0x0000001a00157213 */ /* 0x000fe20000000000 */
[----:B------:R-:W-:Y:S01]  /*09b0*/  @!P2 IMAD.IADD R3, R3, 0x1, -R4 ;  /* 0x000000010303a824 */ /* 0x000fe200078e0a04 */
[C---:B------:R-:W-:Y:S01]  /*09c0*/  LOP3.LUT R29, R7.reuse, 0x60, RZ, 0xfc, !PT ;  /* 0x00000060071d7812 */ /* 0x040fe200078efcff */
[----:B------:R-:W-:Y:S01]  /*09d0*/  IMAD.MOV R8, RZ, RZ, -R0 ;  /* 0x000000ffff087224 */ /* 0x000fe200078e0a00 */
[----:B------:R-:W-:Y:S01]  /*09e0*/  LOP3.LUT R32, R7, 0x7c, RZ, 0xfc, !PT ;  /* 0x0000007c07207812 */ /* 0x000fe200078efcff */
[----:B------:R-:W-:Y:S01]  /*09f0*/  IMAD.HI.U32 R0, R6, R9, RZ ;  /* 0x0000000906007227 */ /* 0x000fe200078e00ff */
[----:B------:R-:W-:-:S02]  /*0a00*/  ISETP.GT.U32.AND P3, PT, R4, R3, PT ;  /* 0x000000030400720c */ /* 0x000fc40003f64070 */
[----:B------:R-:W-:Y:S01]  /*0a10*/  LOP3.LUT R34, R7, 0x80, RZ, 0xfc, !PT ;  /* 0x0000008007227812 */ /* 0x000fe200078efcff */
[----:B------:R-:W-:Y:S01]  /*0a20*/  @!P1 IMAD.IADD R13, R13, 0x1, -R4 ;  /* 0x000000010d0d9824 */ /* 0x000fe200078e0a04 */
[C---:B------:R-:W-:Y:S01]  /*0a30*/  LOP3.LUT R35, R7.reuse, 0x84, RZ, 0xfc, !PT ;  /* 0x0000008407237812 */ /* 0x040fe200078efcff */
[C---:B------:R-:W-:Y:S01]  /*0a40*/  IMAD R5, R4.reuse, R8, R5 ;  /* 0x0000000804057224 */ /* 0x040fe200078e0205 */
[----:B------:R-:W-:Y:S01]  /*0a50*/  LOP3.LUT R8, R7, 0x10, RZ, 0xfc, !PT ;  /* 0x0000001007087812 */ /* 0x000fe200078efcff */
[----:B------:R-:W-:Y:S01]  /*0a60*/  IMAD.MOV R0, RZ, RZ, -R0 ;  /* 0x000000ffff007224 */ /* 0x000fe200078e0a00 */
[C---:B------:R-:W-:Y:S01]  /*0a70*/  ISETP.GT.U32.AND P1, PT, R4.reuse, R13, PT ;  /* 0x0000000d0400720c */ /* 0x040fe20003f24070 */
[----:B------:R-:W-:Y:S01]  /*0a80*/  @!P0 IMAD.IADD R125, R125, 0x1, -R10 ;  /* 0x000000017d7d8824 */ /* 0x000fe200078e0a0a */
[C---:B------:R-:W-:Y:S01]  /*0a90*/  ISETP.GT.U32.AND P6, PT, R4.reuse, R5, PT ;  /* 0x000000050400720c */ /* 0x040fe20003fc4070 */
[----:B------:R-:W-:Y:S01]  /*0aa0*/  IMAD R9, R4, R0, R9 ;  /* 0x0000000004097224 */ /* 0x000fe200078e0209 */
[----:B------:R-:W-:Y:S01]  /*0ab0*/  ISETP.GE.AND P0, PT, R12, RZ, PT ;  /* 0x000000ff0c00720c */ /* 0x000fe20003f06270 */
[----:B------:R-:W-:Y:S01]  /*0ac0*/  @!P3 IMAD.IADD R3, R3, 0x1, -R4 ;  /* 0x000000010303b824 */ /* 0x000fe200078e0a04 */
[----:B------:R-:W-:Y:S01]  /*0ad0*/  ISETP.GT.U32.AND P2, PT, R10, R125, PT ;  /* 0x0000007d0a00720c */ /* 0x000fe20003f44070 */
[C---:B------:R-:W-:Y:S01]  /*0ae0*/  IMAD R11, R4.reuse, R2, R11 ;  /* 0x00000002040b7224 */ /* 0x040fe200078e020b */
[----:B------:R-:W-:-:S02]  /*0af0*/  ISETP.GT.U32.AND P3, PT, R4, R9, PT ;  /* 0x000000090400720c */ /* 0x000fc40003f64070 */
[----:B------:R-:W-:Y:S02]  /*0b00*/  IABS R2, R8 ;  /* 0x0000000800027213 */ /* 0x000fe40000000000 */
[----:B------:R-:W-:Y:S01]  /*0b10*/  LOP3.LUT R12, R7, 0x18, RZ, 0xfc, !PT ;  /* 0x00000018070c7812 */ /* 0x000fe200078efcff */
[--C-:B------:R-:W-:Y:S01]  /*0b20*/  @!P1 IMAD.IADD R13, R13, 0x1, -R4.reuse ;  /* 0x000000010d0d9824 */ /* 0x100fe200078e0a04 */
[----:B------:R-:W-:Y:S01]  /*0b30*/  ISETP.GE.AND P1, PT, R14, RZ, PT ;  /* 0x000000ff0e00720c */ /* 0x000fe20003f26270 */
[----:B------:R-:W-:Y:S01]  /*0b40*/  @!P6 IMAD.IADD R5, R5, 0x1, -R4 ;  /* 0x000000010505e824 */ /* 0x000fe200078e0a04 */
[C---:B------:R-:W-:Y:S01]  /*0b50*/  ISETP.GT.U32.AND P6, PT, R4.reuse, R11, PT ;  /* 0x0000000b0400720c */ /* 0x040fe20003fc4070 */
[----:B------:R-:W-:Y:S01]  /*0b60*/  IMAD.MOV.U32 R0, RZ, RZ, R13 ;  /* 0x000000ffff007224 */ /* 0x000fe200078e000d */
[----:B------:R-:W-:Y:S01]  /*0b70*/  IABS R17, R12 ;  /* 0x0000000c00117213 */ /* 0x000fe20000000000 */
[----:B------:R-:W-:Y:S01]  /*0b80*/  @!P2 IMAD.IADD R125, R125, 0x1, -R10 ;  /* 0x000000017d7da824 */ /* 0x000fe200078e0a0a */
[----:B------:R-:W-:Y:S01]  /*0b90*/  ISETP.GE.AND P2, PT, R7, RZ, PT ;  /* 0x000000ff0700720c */ /* 0x000fe20003f46270 */
[----:B------:R-:W-:Y:S01]  /*0ba0*/  @!P3 IMAD.IADD R9, R9, 0x1, -R4 ;  /* 0x000000010909b824 */ /* 0x000fe200078e0a04 */
[C---:B------:R-:W-:Y:S01]  /*0bb0*/  LOP3.LUT R10, R7.reuse, 0x14, RZ, 0xfc, !PT ;  /* 0x00000014070a7812 */ /* 0x040fe200078efcff */
[----:B------:R-:W-:Y:S01]  /*0bc0*/  @!P5 IMAD.MOV R0, RZ, RZ, -R0 ;  /* 0x000000ffff00d224 */ /* 0x000fe200078e0a00 */
[C---:B------:R-:W-:Y:S01]  /*0bd0*/  ISETP.GT.U32.AND P5, PT, R4.reuse, R5, PT ;  /* 0x000000050400720c */ /* 0x040fe20003fa4070 */
[----:B------:R-:W-:Y:S01]  /*0be0*/  IMAD.MOV.U32 R13, RZ, RZ, R2 ;  /* 0x000000ffff0d7224 */ /* 0x000fe200078e0002 */
[----:B------:R-:W-:Y:S01]  /*0bf0*/  ISETP.GT.U32.AND P3, PT, R4, R9, PT ;  /* 0x000000090400720c */ /* 0x000fe20003f64070 */
[----:B------:R-:W-:Y:S01]  /*0c00*/  STL [R1+0x95c], R125 ;  /* 0x00095c7d01007387 */ /* 0x000fe20000100800 */
[----:B------:R-:W-:Y:S01]  /*0c10*/  IABS R15, R10 ;  /* 0x0000000a000f7213 */ /* 0x000fe20000000000 */
[----:B------:R-:W-:Y:S01]  /*0c20*/  IMAD.HI.U32 R2, R6, R13, RZ ;  /* 0x0000000d06027227 */ /* 0x000fe200078e00ff */
[----:B------:R-:W-:Y:S01]  /*0c30*/  LOP3.LUT R14, R7, 0x24, RZ, 0xfc, !PT ;  /* 0x00000024070e7812 */ /* 0x000fe200078efcff */
[----:B------:R1:W-:Y:S01]  /*0c40*/  STL [R1+0x958], R0 ;  /* 0x0009580001007387 */ /* 0x0003e20000100800 */
[----:B------:R-:W-:Y:S01]  /*0c50*/  IABS R33, R35 ;  /* 0x0000002300217213 */ /* 0x000fe20000000000 */
[----:B------:R-:W-:Y:S01]  /*0c60*/  @!P6 IMAD.IADD R11, R11, 0x1, -R4 ;  /* 0x000000010b0be824 */ /* 0x000fe200078e0a04 */
[----:B------:R-:W-:-:S02]  /*0c70*/  LOP3.LUT R36, R7, 0x90, RZ, 0xfc, !PT ;  /* 0x0000009007247812 */ /* 0x000fc400078efcff */
[----:B------:R-:W-:Y:S01]  /*0c80*/  LOP3.LUT R38, R7, 0x94, RZ, 0xfc, !PT ;  /* 0x0000009407267812 */ /* 0x000fe200078efcff */
[--C-:B------:R-:W-:Y:S01]  /*0c90*/  @!P5 IMAD.IADD R5, R5, 0x1, -R4.reuse ;  /* 0x000000010505d824 */ /* 0x100fe200078e0a04 */
[----:B------:R-:W-:Y:S01]  /*0ca0*/  ISETP.GT.U32.AND P6, PT, R4, R11, PT ;  /* 0x0000000b0400720c */ /* 0x000fe20003fc4070 */
[----:B------:R-:W-:Y:S01]  /*0cb0*/  @!P3 IMAD.IADD R9, R9, 0x1, -R4 ;  /* 0x000000010909b824 */ /* 0x000fe200078e0a04 */
[----:B------:R-:W-:Y:S01]  /*0cc0*/  ISETP.GE.AND P5, PT, R10, RZ, PT ;  /* 0x000000ff0a00720c */ /* 0x000fe20003fa6270 */
[----:B-1----:R-:W-:Y:S01]  /*0cd0*/  IMAD.MOV.U32 R0, RZ, RZ, R3 ;  /* 0x000000ffff007224 */ /* 0x002fe200078e0003 */
[C---:B------:R-:W-:Y:S01]  /*0ce0*/  LOP3.LUT R40, R7.reuse, 0x98, RZ, 0xfc, !PT ;  /* 0x0000009807287812 */ /* 0x040fe200078efcff */
[----:B------:R-:W-:Y:S01]  /*0cf0*/  IMAD.MOV R3, RZ, RZ, -R2 ;  /* 0x000000ffff037224 */ /* 0x000fe200078e0a02 */
[----:B------:R-:W-:Y:S01]  /*0d00*/  LOP3.LUT R42, R7, 0xa0, RZ, 0xfc, !PT ;  /* 0x000000a0072a7812 */ /* 0x000fe200078efcff */
[----:B------:R-:W-:Y:S01]  /*0d10*/  IMAD.HI.U32 R2, R6, R15, RZ ;  /* 0x0000000f06027227 */ /* 0x000fe200078e00ff */
[----:B------:R-:W-:-:S02]  /*0d20*/  IABS R37, R40 ;  /* 0x0000002800257213 */ /* 0x000fc40000000000 */
[----:B------:R-:W-:Y:S01]  /*0d30*/  IABS R39, R42 ;  /* 0x0000002a00277213 */ /* 0x000fe20000000000 */
[----:B------:R-:W-:Y:S01]  /*0d40*/  @!P2 IMAD.MOV R0, RZ, RZ, -R0 ;  /* 0x000000ffff00a224 */ /* 0x000fe200078e0a00 */
[----:B------:R-:W-:Y:S01]  /*0d50*/  ISETP.GE.AND P2, PT, R8, RZ, PT ;  /* 0x000000ff0800720c */ /* 0x000fe20003f46270 */
[----:B------:R-:W-:Y:S01]  /*0d60*/  IMAD.MOV R2, RZ, RZ, -R2 ;  /* 0x000000ffff027224 */ /* 0x000fe200078e0a02 */
[C---:B------:R-:W-:Y:S01]  /*0d70*/  LOP3.LUT R43, R7.reuse, 0xa8, RZ, 0xfc, !PT ;  /* 0x000000a8072b7812 */ /* 0x040fe200078efcff */
[C---:B------:R-:W-:Y:S01]  /*0d80*/  IMAD R3, R4.reuse, R3, R13 ;  /* 0x0000000304037224 */ /* 0x040fe200078e020d */
[----:B------:R1:W-:Y:S01]  /*0d90*/  STL [R1+0x960], R0 ;  /* 0x0009600001007387 */ /* 0x0003e20000100800 */
[----:B------:R-:W-:Y:S01]  /*0da0*/  IMAD.MOV.U32 R16, RZ, RZ, R5 ;  /* 0x000000ffff107224 */ /* 0x000fe200078e0005 */
[C---:B------:R-:W-:Y:S01]  /*0db0*/  LOP3.LUT R44, R7.reuse, 0xac, RZ, 0xfc, !PT ;  /* 0x000000ac072c7812 */ /* 0x040fe200078efcff */
[C---:B------:R-:W-:Y:S01]  /*0dc0*/  IMAD R5, R4.reuse, R2, R15 ;  /* 0x0000000204057224 */ /* 0x040fe200078e020f */
[----:B------:R-:W-:Y:S01]  /*0dd0*/  ISETP.GT.U32.AND P3, PT, R4, R3, PT ;  /* 0x000000030400720c */ /* 0x000fe20003f64070 */
[----:B------:R-:W-:Y:S01]  /*0de0*/  IMAD.HI.U32 R8, R6, R17, RZ ;  /* 0x0000001106087227 */ /* 0x000fe200078e00ff */
[----:B------:R-:W-:-:S02]  /*0df0*/  LOP3.LUT R2, R7, 0x1c, RZ, 0xfc, !PT ;  /* 0x0000001c07027812 */ /* 0x000fc400078efcff */
[----:B------:R-:W-:Y:S01]  /*0e00*/  LOP3.LUT R46, R7, 0xbc, RZ, 0xfc, !PT ;  /* 0x000000bc072e7812 */ /* 0x000fe200078efcff */
[----:B------:R-:W-:Y:S01]  /*0e10*/  @!P4 IMAD.MOV R16, RZ, RZ, -R16 ;  /* 0x000000ffff10c224 */ /* 0x000fe200078e0a10 */
[----:B------:R-:W-:Y:S01]  /*0e20*/  ISETP.GE.AND P4, PT, R12, RZ, PT ;  /* 0x000000ff0c00720c */ /* 0x000fe20003f86270 */
[----:B-1----:R-:W-:Y:S01]  /*0e30*/  IMAD.MOV.U32 R0, RZ, RZ, R9 ;  /* 0x000000ffff007224 */ /* 0x002fe200078e0009 */
[----:B------:R-:W-:Y:S01]  /*0e40*/  IABS R9, R2 ;  /* 0x0000000200097213 */ /* 0x000fe20000000000 */
[----:B------:R-:W-:Y:S01]  /*0e50*/  IMAD.MOV R8, RZ, RZ, -R8 ;  /* 0x000000ffff087224 */ /* 0x000fe200078e0a08 */
[----:B------:R1:W-:Y:S01]  /*0e60*/  STL [R1+0x20], R16 ;  /* 0x0000201001007387 */ /* 0x0003e20000100800 */
[----:B------:R-:W-:Y:S01]  /*0e70*/  @!P0 IMAD.MOV R0, RZ, RZ, -R0 ;  /* 0x000000ffff008224 */ /* 0x000fe200078e0a00 */
[C---:B------:R-:W-:Y:S01]  /*0e80*/  ISETP.GT.U32.AND P0, PT, R4.reuse, R5, PT ;  /* 0x000000050400720c */ /* 0x040fe20003f04070 */
[--C-:B------:R-:W-:Y:S01]  /*0e90*/  @!P6 IMAD.IADD R11, R11, 0x1, -R4.reuse ;  /* 0x000000010b0be824 */ /* 0x100fe200078e0a04 */
[----:B------:R-:W-:Y:S01]  /*0ea0*/  LOP3.LUT R12, R7, 0x20, RZ, 0xfc, !PT ;  /* 0x00000020070c7812 */ /* 0x000fe200078efcff */
[----:B------:R-:W-:Y:S01]  /*0eb0*/  IMAD R13, R4, R8, R17 ;  /* 0x00000008040d7224 */ /* 0x000fe200078e0211 */
[----:B------:R2:W-:Y:S01]  /*0ec0*/  STL [R1+0x1c], R0 ;  /* 0x00001c0001007387 */ /* 0x0005e20000100800 */
[----:B------:R-:W-:Y:S01]  /*0ed0*/  @!P3 IMAD.IADD R3, R3, 0x1, -R4 ;  /* 0x000000010303b824 */ /* 0x000fe200078e0a04 */
[----:B------:R-:W-:Y:S01]  /*0ee0*/  ISETP.GE.AND P6, PT, R2, RZ, PT ;  /* 0x000000ff0200720c */ /* 0x000fe20003fc6270 */
[----:B------:R-:W-:Y:S01]  /*0ef0*/  IMAD.HI.U32 R2, R6, R9, RZ ;  /* 0x0000000906027227 */ /* 0x000fe200078e00ff */
[----:B------:R-:W-:-:S02]  /*0f00*/  IABS R15, R12 ;  /* 0x0000000c000f7213 */ /* 0x000fc40000000000 */
[----:B------:R-:W-:Y:S01]  /*0f10*/  ISETP.GT.U32.AND P3, PT, R4, R3, PT ;  /* 0x000000030400720c */ /* 0x000fe20003f64070 */
[----:B------:R-:W-:Y:S01]  /*0f20*/  IMAD.MOV R10, RZ, RZ, -R2 ;  /* 0x000000ffff0a7224 */ /* 0x000fe200078e0a02 */
[----:B-1----:R-:W-:Y:S01]  /*0f30*/  LOP3.LUT R16, R7, 0x28, RZ, 0xfc, !PT ;  /* 0x0000002807107812 */ /* 0x002fe200078efcff */
[----:B------:R-:W-:Y:S01]  /*0f40*/  @!P0 IMAD.IADD R5, R5, 0x1, -R4 ;  /* 0x0000000105058824 */ /* 0x000fe200078e0a04 */
[----:B------:R-:W-:Y:S01]  /*0f50*/  IABS R17, R14 ;  /* 0x0000000e00117213 */ /* 0x000fe20000000000 */
[----:B--2---:R-:W-:Y:S01]  /*0f60*/  IMAD.MOV.U32 R0, RZ, RZ, R11 ;  /* 0x000000ffff007224 */ /* 0x004fe200078e000b */
[----:B------:R-:W-:Y:S01]  /*0f70*/  IABS R19, R16 ;  /* 0x0000001000137213 */ /* 0x000fe20000000000 */
[----:B------:R-:W-:Y:S01]  /*0f80*/  IMAD.HI.U32 R8, R6, R15, RZ ;  /* 0x0000000f06087227 */ /* 0x000fe200078e00ff */
[C---:B------:R-:W-:Y:S02]  /*0f90*/  ISETP.GT.U32.AND P0, PT, R4.reuse, R5, PT ;  /* 0x000000050400720c */ /* 0x040fe40003f04070 */
[----:B------:R-:W-:Y:S01]  /*0fa0*/  IABS R47, R46 ;  /* 0x0000002e002f7213 */ /* 0x000fe20000000000 */
[----:B------:R-:W-:Y:S01]  /*0fb0*/  @!P1 IMAD.MOV R0, RZ, RZ, -R0 ;  /* 0x000000ffff009224 */ /* 0x000fe200078e0a00 */
[----:B------:R-:W-:Y:S01]  /*0fc0*/  ISETP.GT.U32.AND P1, PT, R4, R13, PT ;  /* 0x0000000d0400720c */ /* 0x000fe20003f24070 */
[----:B------:R-:W-:Y:S01]  /*0fd0*/  @!P3 IMAD.IADD R3, R3, 0x1, -R4 ;  /* 0x000000010303b824 */ /* 0x000fe200078e0a04 */
[----:B------:R-:W-:Y:S01]  /*0fe0*/  ISETP.GE.AND P3, PT, R12, RZ, PT ;  /* 0x000000ff0c00720c */ /* 0x000fe20003f66270 */
[C---:B------:R-:W-:Y:S01]  /*0ff0*/  IMAD R9, R4.reuse, R10, R9 ;  /* 0x0000000a04097224 */ /* 0x040fe200078e0209 */
[----:B------:R1:W-:Y:S01]  /*1000*/  STL [R1+0x18], R0 ;  /* 0x0000180001007387 */ /* 0x0003e20000100800 */
[----:B------:R-:W-:Y:S01]  /*1010*/  IMAD.MOV R8, RZ, RZ, -R8 ;  /* 0x000000ffff087224 */ /* 0x000fe200078e0a08 */
[C---:B------:R-:W-:Y:S01]  /*1020*/  LOP3.LUT R10, R7.reuse, 0x2c, RZ, 0xfc, !PT ;  /* 0x0000002c070a7812 */ /* 0x040fe200078efcff */
[----:B------:R-:W-:Y:S01]  /*1030*/  IMAD.MOV.U32 R18, RZ, RZ, R3 ;  /* 0x000000ffff127224 */ /* 0x000fe200078e0003 */
[----:B------:R-:W-:Y:S01]  /*1040*/  LOP3.LUT R12, R7, 0x30, RZ, 0xfc, !PT ;  /* 0x00000030070c7812 */ /* 0x000fe200078efcff */
[----:B------:R-:W-:Y:S01]  /*1050*/  @!P0 IMAD.IADD R5, R5, 0x1, -R4 ;  /* 0x0000000105058824 */ /* 0x000fe200078e0a04 */
[----:B------:R-:W-:Y:S01]  /*1060*/  ISETP.GT.U32.AND P0, PT, R4, R9, PT ;  /* 0x000000090400720c */ /* 0x000fe20003f04070 */
[----:B------:R-:W-:Y:S01]  /*1070*/  IMAD.HI.U32 R2, R6, R17, RZ ;  /* 0x0000001106027227 */ /* 0x000fe200078e00ff */
[----:B------:R-:W-:-:S02]  /*1080*/  LOP3.LUT R48, R7, 0xc8, RZ, 0xfc, !PT ;  /* 0x000000c807307812 */ /* 0x000fc400078efcff */
[----:B------:R-:W-:Y:S01]  /*1090*/  LOP3.LUT R50, R7, 0xd0, RZ, 0xfc, !PT ;  /* 0x000000d007327812 */ /* 0x000fe200078efcff */
[----:B------:R-:W-:Y:S01]  /*10a0*/  @!P1 IMAD.IADD R13, R13, 0x1, -R4 ;  /* 0x000000010d0d9824 */ /* 0x000fe200078e0a04 */
[----:B------:R-:W-:Y:S01]  /*10b0*/  IABS R51, R48 ;  /* 0x0000003000337213 */ /* 0x000fe20000000000 */
[----:B-1----:R-:W-:Y:S01]  /*10c0*/  IMAD.MOV.U32 R0, RZ, RZ, R5 ;  /* 0x000000ffff007224 */ /* 0x002fe200078e0005 */
[C---:B------:R-:W-:Y:S01]  /*10d0*/  LOP3.LUT R52, R7.reuse, 0xd4, RZ, 0xfc, !PT ;  /* 0x000000d407347812 */ /* 0x040fe200078efcff */
[C---:B------:R-:W-:Y:S01]  /*10e0*/  IMAD R11, R4.reuse, R8, R15 ;  /* 0x00000008040b7224 */ /* 0x040fe200078e020f */
[----:B------:R-:W-:Y:S01]  /*10f0*/  ISETP.GT.U32.AND P1, PT, R4, R13, PT ;  /* 0x0000000d0400720c */ /* 0x000fe20003f24070 */
[----:B------:R-:W-:Y:S01]  /*1100*/  IMAD.HI.U32 R8, R6, R19, RZ ;  /* 0x0000001306087227 */ /* 0x000fe200078e00ff */
[----:B------:R-:W-:Y:S02]  /*1110*/  IABS R15, R10 ;  /* 0x0000000a000f7213 */ /* 0x000fe40000000000 */
[C---:B------:R-:W-:Y:S01]  /*1120*/  LOP3.LUT R54, R7.reuse, 0xd8, RZ, 0xfc, !PT ;  /* 0x000000d807367812 */ /* 0x040fe200078efcff */
[----:B------:R-:W-:Y:S01]  /*1130*/  @!P2 IMAD.MOV R18, RZ, RZ, -R18 ;  /* 0x000000ffff12a224 */ /* 0x000fe200078e0a12 */
[----:B------:R-:W-:Y:S01]  /*1140*/  ISETP.GT.U32.AND P2, PT, R4, R11, PT ;  /* 0x0000000b0400720c */ /* 0x000fe20003f44070 */
[----:B------:R-:W-:Y:S01]  /*1150*/  @!P5 IMAD.MOV R0, RZ, RZ, -R0 ;  /* 0x000000ffff00d224 */ /* 0x000fe200078e0a00 */
[----:B------:R-:W-:Y:S01]  /*1160*/  ISETP.GE.AND P5, PT, R14, RZ, PT ;  /* 0x000000ff0e00720c */ /* 0x000fe20003fa6270 */
[----:B------:R-:W-:Y:S01]  /*1170*/  IMAD.MOV R2, RZ, RZ, -R2 ;  /* 0x000000ffff027224 */ /* 0x000fe200078e0a02 */
[----:B------:R-:W-:Y:S01]  /*1180*/  STL [R1+0x14], R18 ;  /* 0x0000141201007387 */ /* 0x000fe20000100800 */
[----:B------:R-:W-:Y:S01]  /*1190*/  IMAD.MOV R8, RZ, RZ, -R8 ;  /* 0x000000ffff087224 */ /* 0x000fe200078e0a08 */
[----:B------:R-:W-:Y:S01]  /*11a0*/  LOP3.LUT R14, R7, 0x34, RZ, 0xfc, !PT ;  /* 0x00000034070e7812 */ /* 0x000fe200078efcff */
[--C-:B------:R-:W-:Y:S01]  /*11b0*/  @!P1 IMAD.IADD R13, R13, 0x1, -R4.reuse ;  /* 0x000000010d0d9824 */ /* 0x100fe200078e0a04 */
[----:B------:R1:W-:Y:S01]  /*11c0*/  STL [R1+0x10], R0 ;  /* 0x0000100001007387 */ /* 0x0003e20000100800 */
[C---:B------:R-:W-:Y:S01]  /*11d0*/  IMAD R3, R4.reuse, R2, R17 ;  /* 0x0000000204037224 */ /* 0x040fe200078e0211 */
[----:B------:R-:W-:Y:S01]  /*11e0*/  IABS R53, R52 ;  /* 0x0000003400357213 */ /* 0x000fe20000000000 */
[C---:B------:R-:W-:Y:S01]  /*11f0*/  IMAD R2, R4.reuse, R8, R19 ;  /* 0x0000000804027224 */ /* 0x040fe200078e0213 */
[----:B------:R-:W-:Y:S01]  /*1200*/  IABS R8, R14 ;  /* 0x0000000e00087213 */ /* 0x000fe20000000000 */
[----:B------:R-:W-:Y:S01]  /*1210*/  @!P0 IMAD.IADD R9, R9, 0x1, -R4 ;  /* 0x0000000109098824 */ /* 0x000fe200078e0a04 */
[----:B------:R-:W-:Y:S01]  /*1220*/  ISETP.GT.U32.AND P1, PT, R4, R3, PT ;  /* 0x000000030400720c */ /* 0x000fe20003f24070 */
[----:B------:R-:W-:Y:S01]  /*1230*/  IMAD.HI.U32 R5, R6, R15, RZ ;  /* 0x0000000f06057227 */ /* 0x000fe200078e00ff */
[----:B------:R-:W-:-:S02]  /*1240*/  IABS R19, R25 ;  /* 0x0000001900137213 */ /* 0x000fc40000000000 */
[C---:B------:R-:W-:Y:S01]  /*1250*/  ISETP.GT.U32.AND P0, PT, R4.reuse, R9, PT ;  /* 0x000000090400720c */ /* 0x040fe20003f04070 */
[----:B-1----:R-:W-:Y:S01]  /*1260*/  IMAD.MOV.U32 R0, RZ, RZ, R13 ;  /* 0x000000ffff007224 */ /* 0x002fe200078e000d */
[----:B------:R-:W-:Y:S01]  /*1270*/  IABS R13, R12 ;  /* 0x0000000c000d7213 */ /* 0x000fe20000000000 */
[----:B------:R-:W-:Y:S01]  /*1280*/  @!P2 IMAD.IADD R11, R11, 0x1, -R4 ;  /* 0x000000010b0ba824 */ /* 0x000fe200078e0a04 */
[----:B------:R-:W-:Y:S01]  /*1290*/  LOP3.LUT R56, R7, 0xdc, RZ, 0xfc, !PT ;  /* 0x000000dc07387812 */ /* 0x000fe200078efcff */
[----:B------:R-:W-:Y:S01]  /*12a0*/  @!P4 IMAD.MOV R0, RZ, RZ, -R0 ;  /* 0x000000ffff00c224 */ /* 0x000fe200078e0a00 */
[C---:B------:R-:W-:Y:S01]  /*12b0*/  ISETP.GT.U32.AND P4, PT, R4.reuse, R2, PT ;  /* 0x000000020400720c */ /* 0x040fe20003f84070 */
[----:B------:R-:W-:Y:S01]  /*12c0*/  IMAD.MOV R5, RZ, RZ, -R5 ;  /* 0x000000ffff057224 */ /* 0x000fe200078e0a05 */
[C---:B------:R-:W-:Y:S01]  /*12d0*/  ISETP.GT.U32.AND P2, PT, R4.reuse, R11, PT ;  /* 0x0000000b0400720c */ /* 0x040fe20003f44070 */
[--C-:B------:R-:W-:Y:S01]  /*12e0*/  @!P1 IMAD.IADD R3, R3, 0x1, -R4.reuse ;  /* 0x0000000103039824 */ /* 0x100fe200078e0a04 */
[----:B------:R1:W-:Y:S01]  /*12f0*/  STL [R1+0xc], R0 ;  /* 0x00000c0001007387 */ /* 0x0003e20000100800 */
[C---:B------:R-:W-:Y:S01]  /*1300*/  IMAD R5, R4.reuse, R5, R15 ;  /* 0x0000000504057224 */ /* 0x040fe200078e020f */
[----:B------:R-:W-:Y:S01]  /*1310*/  IABS R55, R56 ;  /* 0x0000003800377213 */ /* 0x000fe20000000000 */
[----:B------:R-:W-:Y:S01]  /*1320*/  @!P0 IMAD.IADD R9, R9, 0x1, -R4 ;  /* 0x0000000109098824 */ /* 0x000fe200078e0a04 */
[----:B------:R-:W-:Y:S01]  /*1330*/  ISETP.GT.U32.AND P1, PT, R4, R3, PT ;  /* 0x000000030400720c */ /* 0x000fe20003f24070 */
[----:B------:R-:W-:Y:S01]  /*1340*/  IMAD.MOV.U32 R15, RZ, RZ, R8 ;  /* 0x000000ffff0f7224 */ /* 0x000fe200078e0008 */
[----:B------:R-:W-:Y:S01]  /*1350*/  ISETP.GE.AND P0, PT, R16, RZ, PT ;  /* 0x000000ff1000720c */ /* 0x000fe20003f06270 */
[----:B------:R-:W-:Y:S01]  /*1360*/  IMAD.HI.U32 R8, R6, R13, RZ ;  /* 0x0000000d06087227 */ /* 0x000fe200078e00ff */
[----:B------:R-:W-:-:S02]  /*1370*/  LOP3.LUT R16, R7, 0x44, RZ, 0xfc, !PT ;  /* 0x0000004407107812 */ /* 0x000fc400078efcff */
[C---:B------:R-:W-:Y:S01]  /*1380*/  LOP3.LUT R58, R7.reuse, 0xe8, RZ, 0xfc, !PT ;  /* 0x000000e8073a7812 */ /* 0x040fe200078efcff */
[----:B------:R-:W-:Y:S01]  /*1390*/  @!P4 IMAD.IADD R2, R2, 0x1, -R4 ;  /* 0x000000010202c824 */ /* 0x000fe200078e0a04 */
[C---:B------:R-:W-:Y:S01]  /*13a0*/  LOP3.LUT R60, R7.reuse, 0xf0, RZ, 0xfc, !PT ;  /* 0x000000f0073c7812 */ /* 0x040fe200078efcff */
[----:B------:R-:W-:Y:S01]  /*13b0*/  IMAD.MOV.U32 R17, RZ, RZ, R9 ;  /* 0x000000ffff117224 */ /* 0x000fe200078e0009 */
[----:B------:R-:W-:Y:S01]  /*13c0*/  IABS R57, R58 ;  /* 0x0000003a00397213 */ /* 0x000fe20000000000 */
[----:B------:R-:W-:Y:S01]  /*13d0*/  IMAD.HI.U32 R9, R6, R15, RZ ;  /* 0x0000000f06097227 */ /* 0x000fe200078e00ff */
[----:B------:R-:W-:Y:S02]  /*13e0*/  ISETP.GT.U32.AND P4, PT, R4, R2, PT ;  /* 0x000000020400720c */ /* 0x000fe40003f84070 */
[C---:B------:R-:W-:Y:S01]  /*13f0*/  LOP3.LUT R62, R7.reuse, 0xf4, RZ, 0xfc, !PT ;  /* 0x000000f4073e7812 */ /* 0x040fe200078efcff */
[----:B------:R-:W-:Y:S01]  /*1400*/  IMAD.MOV R8, RZ, RZ, -R8 ;  /* 0x000000ffff087224 */ /* 0x000fe200078e0a08 */
[----:B------:R-:W-:Y:S01]  /*1410*/  LOP3.LUT R64, R7, 0xf8, RZ, 0xfc, !PT ;  /* 0x000000f807407812 */ /* 0x000fe200078efcff */
[----:B------:R-:W-:Y:S01]  /*1420*/  @!P6 IMAD.MOV R17, RZ, RZ, -R17 ;  /* 0x000000ffff11e224 */ /* 0x000fe200078e0a11 */
[----:B------:R-:W-:Y:S01]  /*1430*/  ISETP.GE.AND P6, PT, R10, RZ, PT ;  /* 0x000000ff0a00720c */ /* 0x000fe20003fc6270 */
[----:B------:R-:W-:Y:S01]  /*1440*/  IMAD.MOV R10, RZ, RZ, -R9 ;  /* 0x000000ffff0a7224 */ /* 0x000fe200078e0a09 */
[----:B------:R-:W-:Y:S01]  /*1450*/  IABS R61, R62 ;  /* 0x0000003e003d7213 */ /* 0x000fe20000000000 */
[C---:B------:R-:W-:Y:S01]  /*1460*/  IMAD R9, R4.reuse, R8, R13 ;  /* 0x0000000804097224 */ /* 0x040fe200078e020d */
[----:B------:R-:W-:Y:S01]  /*1470*/  STL [R1+0x8], R17 ;  /* 0x0000081101007387 */ /* 0x000fe20000100800 */
[--C-:B------:R-:W-:Y:S01]  /*1480*/  @!P2 IMAD.IADD R11, R11, 0x1, -R4.reuse ;  /* 0x000000010b0ba824 */ /* 0x100fe200078e0a04 */
[----:B------:R-:W-:Y:S01]  /*1490*/  ISETP.GT.U32.AND P2, PT, R4, R5, PT ;  /* 0x000000050400720c */ /* 0x000fe20003f44070 */
[--C-:B------:R-:W-:Y:S01]  /*14a0*/  @!P4 IMAD.IADD R2, R2, 0x1, -R4.reuse ;  /* 0x000000010202c824 */ /* 0x100fe200078e0a04 */
[----:B------:R-:W-:Y:S01]  /*14b0*/  ISETP.GT.U32.AND P4, PT, R4, R9, PT ;  /* 0x000000090400720c */ /* 0x000fe20003f84070 */
[----:B-1----:R-:W-:Y:S01]  /*14c0*/  IMAD.MOV.U32 R0, RZ, RZ, R11 ;  /* 0x000000ffff007224 */ /* 0x002fe200078e000b */
[----:B------:R-:W-:Y:S01]  /*14d0*/  LOP3.LUT R67, R7, 0x100, RZ, 0xfc, !PT ;  /* 0x0000010007437812 */ /* 0x000fe200078efcff */
[----:B------:R-:W-:Y:S01]  /*14e0*/  @!P1 IMAD.IADD R3, R3, 0x1, -R4 ;  /* 0x0000000103039824 */ /* 0x000fe200078e0a04 */
[----:B------:R-:W-:Y:S01]  /*14f0*/  ISETP.GE.AND P1, PT, R14, RZ, PT ;  /* 0x000000ff0e00720c */ /* 0x000fe20003f26270 */
[----:B------:R-:W-:Y:S01]  /*1500*/  @!P3 IMAD.MOV R0, RZ, RZ, -R0 ;  /* 0x000000ffff00b224 */ /* 0x000fe200078e0a00 */
[C---:B------:R-:W-:Y:S01]  /*1510*/  LOP3.LUT R14, R7.reuse, 0x40, RZ, 0xfc, !PT ;  /* 0x00000040070e7812 */ /* 0x040fe200078efcff */
[----:B------:R-:W-:Y:S01]  /*1520*/  IMAD R8, R4, R10, R15 ;  /* 0x0000000a04087224 */ /* 0x000fe200078e020f */
[----:B------:R-:W-:Y:S01]  /*1530*/  LOP3.LUT R10, R7, 0x38, RZ, 0xfc, !PT ;  /* 0x00000038070a7812 */ /* 0x000fe200078efcff */
[----:B------:R-:W-:Y:S01]  /*1540*/  @!P0 IMAD.MOV R2, RZ, RZ, -R2 ;  /* 0x000000ffff028224 */ /* 0x000fe200078e0a02 */
[----:B------:R1:W-:Y:S01]  /*1550*/  STL [R1+0x4], R0 ;  /* 0x0000040001007387 */ /* 0x0003e20000100800 */
[--C-:B------:R-:W-:Y:S01]  /*1560*/  @!P2 IMAD.IADD R5, R5, 0x1, -R4.reuse ;  /* 0x000000010505a824 */ /* 0x100fe200078e0a04 */
[----:B------:R-:W-:Y:S01]  /*1570*/  IABS R11, R10 ;  /* 0x0000000a000b7213 */ /* 0x000fe20000000000 */
[----:B------:R-:W-:Y:S01]  /*1580*/  @!P4 IMAD.IADD R9, R9, 0x1, -R4 ;  /* 0x000000010909c824 */ /* 0x000fe200078e0a04 */
[----:B------:R-:W-:-:S02]  /*1590*/  IABS R15, R14 ;  /* 0x0000000e000f7213 */ /* 0x000fc40000000000 */
[C---:B------:R-:W-:Y:S02]  /*15a0*/  ISETP.GT.U32.AND P2, PT, R4.reuse, R5, PT ;  /* 0x000000050400720c */ /* 0x040fe40003f44070 */
[----:B------:R-:W-:Y:S01]  /*15b0*/  ISETP.GT.U32.AND P4, PT, R4, R9, PT ;  /* 0x000000090400720c */ /* 0x000fe20003f84070 */
[----:B-1----:R-:W-:Y:S01]  /*15c0*/  IMAD.MOV.U32 R0, RZ, RZ, R3 ;  /* 0x000000ffff007224 */ /* 0x002fe200078e0003 */
[----:B------:R-:W-:Y:S02]  /*15d0*/  LOP3.LUT R3, R7, 0x3c, RZ, 0xfc, !PT ;  /* 0x0000003c07037812 */ /* 0x000fe400078efcff */
[----:B------:R-:W-:Y:S01]  /*15e0*/  IABS R17, R16 ;  /* 0x0000001000117213 */ /* 0x000fe20000000000 */
[----:B------:R-:W-:Y:S01]  /*15f0*/  @!P5 IMAD.MOV R0, RZ, RZ, -R0 ;  /* 0x000000ffff00d224 */ /* 0x000fe200078e0a00 */
[----:B------:R-:W-:Y:S02]  /*1600*/  ISETP.GE.AND P0, PT, R3, RZ, PT ;  /* 0x000000ff0300720c */ /* 0x000fe40003f06270 */
[----:B------:R-:W-:Y:S01]  /*1610*/  IABS R13, R3 ;  /* 0x00000003000d7213 */ /* 0x000fe20000000000 */
[----:B------:R-:W-:Y:S01]  /*1620*/  IMAD.HI.U32 R3, R6, R11, RZ ;  /* 0x0000000b06037227 */ /* 0x000fe200078e00ff */
[----:B------:R-:W-:Y:S01]  /*1630*/  ISETP.GE.AND P5, PT, R10, RZ, PT ;  /* 0x000000ff0a00720c */ /* 0x000fe20003fa6270 */
[----:B------:R-:W-:Y:S01]  /*1640*/  STL [R1], R0 ;  /* 0x0000000001007387 */ /* 0x000fe20000100800 */
[----:B------:R-:W-:Y:S01]  /*1650*/  ISETP.GE.AND P3, PT, R12, RZ, PT ;  /* 0x000000ff0c00720c */ /* 0x000fe20003f66270 */
[----:B------:R-:W-:Y:S01]  /*1660*/  IMAD.MOV R3, RZ, RZ, -R3 ;  /* 0x000000ffff037224 */ /* 0x000fe200078e0a03 */
[----:B------:R-:W-:Y:S01]  /*1670*/  IABS R65, R67 ;  /* 0x0000004300417213 */ /* 0x000fe20000000000 */
[----:B------:R-:W-:Y:S01]  /*1680*/  IMAD.HI.U32 R10, R6, R13, RZ ;  /* 0x0000000d060a7227 */ /* 0x000fe200078e00ff */
[C---:B------:R-:W-:Y:S01]  /*1690*/  LOP3.LUT R66, R7.reuse, 0xfc, RZ, 0xfc, !PT ;  /* 0x000000fc07427812 */ /* 0x040fe200078efcff */
[----:B------:R-:W-:Y:S01]  /*16a0*/  STL [R1+0x938], R2 ;  /* 0x0009380201007387 */ /* 0x000fe20000100800 */
[----:B------:R-:W-:Y:S01]  /*16b0*/  LOP3.LUT R68, R7, 0x104, RZ, 0xfc, !PT ;  /* 0x0000010407447812 */ /* 0x000fe200078efcff */
[C---:B------:R-:W-:Y:S01]  /*16c0*/  IMAD R11, R4.reuse, R3, R11 ;  /* 0x00000003040b7224 */ /* 0x040fe200078e020b */
[----:B------:R-:W-:Y:S01]  /*16d0*/  IABS R63, R66 ;  /* 0x00000042003f7213 */ /* 0x000fe20000000000 */
[--C-:B------:R-:W-:Y:S01]  /*16e0*/  @!P4 IMAD.IADD R9, R9, 0x1, -R4.reuse ;  /* 0x000000010909c824 */ /* 0x100fe200078e0a04 */
[----:B------:R-:W-:Y:S01]  /*16f0*/  LOP3.LUT R69, R7, 0x108, RZ, 0xfc, !PT ;  /* 0x0000010807457812 */ /* 0x000fe200078efcff */
[----:B------:R-:W-:Y:S01]  /*1700*/  @!P2 IMAD.IADD R5, R5, 0x1, -R4 ;  /* 0x000000010505a824 */ /* 0x000fe200078e0a04 */
[C---:B------:R-:W-:Y:S01]  /*1710*/  ISETP.GT.U32.AND P4, PT, R4.reuse, R11, PT ;  /* 0x0000000b0400720c */ /* 0x040fe20003f84070 */
[----:B------:R-:W-:Y:S01]  /*1720*/  IMAD.MOV R10, RZ, RZ, -R10 ;  /* 0x000000ffff0a7224 */ /* 0x000fe200078e0a0a */
[C---:B------:R-:W-:Y:S01]  /*1730*/  ISETP.GT.U32.AND P2, PT, R4.reuse, R8, PT ;  /* 0x000000080400720c */ /* 0x040fe20003f44070 */
[----:B------:R-:W-:Y:S01]  /*1740*/  IMAD.MOV.U32 R3, RZ, RZ, R5 ;  /* 0x000000ffff037224 */ /* 0x000fe200078e0005 */
[C---:B------:R-:W-:Y:S01]  /*1750*/  LOP3.LUT R70, R7.reuse, 0x110, RZ, 0xfc, !PT ;  /* 0x0000011007467812 */ /* 0x040fe200078efcff */
[----:B------:R-:W-:Y:S01]  /*1760*/  IMAD R10, R4, R10, R13 ;  /* 0x0000000a040a7224 */ /* 0x000fe200078e020d */
[C---:B------:R-:W-:Y:S01]  /*1770*/  LOP3.LUT R74, R7.reuse, 0x11c, RZ, 0xfc, !PT ;  /* 0x0000011c074a7812 */ /* 0x040fe200078efcff */
[----:B------:R-:W-:Y:S01]  /*1780*/  @!P6 IMAD.MOV R3, RZ, RZ, -R3 ;  /* 0x000000ffff03e224 */ /* 0x000fe200078e0a03 */
[----:B------:R-:W-:Y:S01]  /*1790*/  LOP3.LUT R72, R7, 0x114, RZ, 0xfc, !PT ;  /* 0x0000011407487812 */ /* 0x000fe200078efcff */
[----:B------:R-:W-:Y:S01]  /*17a0*/  IMAD.HI.U32 R12, R6, R15, RZ ;  /* 0x0000000f060c7227 */ /* 0x000fe200078e00ff */
[----:B------:R-:W-:-:S02]  /*17b0*/  ISETP.GT.U32.AND P6, PT, R4, R10, PT ;  /* 0x0000000a0400720c */ /* 0x000fc40003fc4070 */
[----:B------:R-:W-:Y:S01]  /*17c0*/  IABS R71, R74 ;  /* 0x0000004a00477213 */ /* 0x000fe20000000000 */
[--C-:B------:R-:W-:Y:S01]  /*17d0*/  @!P4 IMAD.IADD R11, R11, 0x1, -R4.reuse ;  /* 0x000000010b0bc824 */ /* 0x100fe200078e0a04 */
[C---:B------:R-:W-:Y:S01]  /*17e0*/  LOP3.LUT R73, R7.reuse, 0x118, RZ, 0xfc, !PT ;  /* 0x0000011807497812 */ /* 0x040fe200078efcff */
[----:B------:R-:W-:Y:S01]  /*17f0*/  @!P2 IMAD.IADD R8, R8, 0x1, -R4 ;  /* 0x000000010808a824 */ /* 0x000fe200078e0a04 */
[C---:B------:R-:W-:Y:S01]  /*1800*/  LOP3.LUT R75, R7.reuse, 0x120, RZ, 0xfc, !PT ;  /* 0x00000120074b7812 */ /* 0x040fe200078efcff */
[----:B------:R-:W-:Y:S01]  /*1810*/  IMAD.HI.U32 R13, R6, R17, RZ ;  /* 0x00000011060d7227 */ /* 0x000fe200078e00ff */
[C---:B------:R-:W-:Y:S01]  /*1820*/  ISETP.GT.U32.AND P4, PT, R4.reuse, R11, PT ;  /* 0x0000000b0400720c */ /* 0x040fe20003f84070 */
[----:B------:R-:W-:Y:S01]  /*1830*/  STL [R1+0x93c], R3 ;  /* 0x00093c0301007387 */ /* 0x000fe20000100800 */
[----:B------:R-:W-:Y:S01]  /*1840*/  ISETP.GT.U32.AND P2, PT, R4, R8, PT ;  /* 0x000000080400720c */ /* 0x000fe20003f44070 */
[----:B------:R-:W-:Y:S01]  /*1850*/  IMAD.MOV R12, RZ, RZ, -R12 ;  /* 0x000000ffff0c7224 */ /* 0x000fe200078e0a0c */
[C---:B------:R-:W-:Y:S01]  /*1860*/  LOP3.LUT R76, R7.reuse, 0x130, RZ, 0xfc, !PT ;  /* 0x00000130074c7812 */ /* 0x040fe200078efcff */
[----:B------:R-:W-:Y:S01]  /*1870*/  IMAD.MOV.U32 R5, RZ, RZ, R9 ;  /* 0x000000ffff057224 */ /* 0x000fe200078e0009 */
[C---:B------:R-:W-:Y:S01]  /*1880*/  LOP3.LUT R78, R7.reuse, 0x134, RZ, 0xfc, !PT ;  /* 0x00000134074e7812 */ /* 0x040fe200078efcff */
[--C-:B------:R-:W-:Y:S01]  /*1890*/  @!P6 IMAD.IADD R10, R10, 0x1, -R4.reuse ;  /* 0x000000010a0ae824 */ /* 0x100fe200078e0a04 */
[----:B------:R-:W-:Y:S01]  /*18a0*/  LOP3.LUT R80, R7, 0x13c, RZ, 0xfc, !PT ;  /* 0x0000013c07507812 */ /* 0x000fe200078efcff */
[----:B------:R-:W-:Y:S01]  /*18b0*/  IMAD.MOV R9, RZ, RZ, -R13 ;  /* 0x000000ffff097224 */ /* 0x000fe200078e0a0d */
[----:B------:R-:W-:Y:S01]  /*18c0*/  IABS R77, R78 ;  /* 0x0000004e004d7213 */ /* 0x000fe20000000000 */
[C---:B------:R-:W-:Y:S01]  /*18d0*/  IMAD R13, R4.reuse, R12, R15 ;  /* 0x0000000c040d7224 */ /* 0x040fe200078e020f */
[----:B------:R-:W-:Y:S01]  /*18e0*/  IABS R15, R22 ;  /* 0x00000016000f7213 */ /* 0x000fe20000000000 */
[----:B------:R-:W-:Y:S01]  /*18f0*/  @!P4 IMAD.IADD R11, R11, 0x1, -R4 ;  /* 0x000000010b0bc824 */ /* 0x000fe200078e0a04 */
[C---:B------:R-:W-:Y:S01]  /*1900*/  ISETP.GT.U32.AND P6, PT, R4.reuse, R10, PT ;  /* 0x0000000a0400720c */ /* 0x040fe20003fc4070 */
[C---:B------:R-:W-:Y:S01]  /*1910*/  IMAD R12, R4.reuse, R9, R17 ;  /* 0x00000009040c7224 */ /* 0x040fe200078e0211 */
[----:B------:R-:W-:Y:S01]  /*1920*/  ISETP.GT.U32.AND P4, PT, R4, R13, PT ;  /* 0x0000000d0400720c */ /* 0x000fe20003f84070 */
[----:B------:R-:W-:Y:S01]  /*1930*/  IMAD.HI.U32 R9, R6, R15, RZ ;  /* 0x0000000f06097227 */ /* 0x000fe200078e00ff */
[----:B------:R-:W-:-:S02]  /*1940*/  IABS R17, R24 ;  /* 0x0000001800117213 */ /* 0x000fc40000000000 */
[C---:B------:R-:W-:Y:S01]  /*1950*/  LOP3.LUT R82, R7.reuse, 0x140, RZ, 0xfc, !PT ;  /* 0x0000014007527812 */ /* 0x040fe200078efcff */
[--C-:B------:R-:W-:Y:S01]  /*1960*/  @!P2 IMAD.IADD R8, R8, 0x1, -R4.reuse ;  /* 0x000000010808a824 */ /* 0x100fe200078e0a04 */
[----:B------:R-:W-:Y:S01]  /*1970*/  ISETP.GE.AND P2, PT, R16, RZ, PT ;  /* 0x000000ff1000720c */ /* 0x000fe20003f46270 */
[----:B------:R-:W-:Y:S01]  /*1980*/  IMAD.MOV R16, RZ, RZ, -R9 ;  /* 0x000000ffff107224 */ /* 0x000fe200078e0a09 */
[----:B------:R-:W-:Y:S01]  /*1990*/  IABS R79, R82 ;  /* 0x00000052004f7213 */ /* 0x000fe20000000000 */
[----:B------:R-:W-:Y:S01]  /*19a0*/  IMAD.HI.U32 R9, R6, R17, RZ ;  /* 0x0000001106097227 */ /* 0x000fe200078e00ff */
[C---:B------:R-:W-:Y:S02]  /*19b0*/  LOP3.LUT R83, R7.reuse, 0x144, RZ, 0xfc, !PT ;  /* 0x0000014407537812 */ /* 0x040fe400078efcff */
[----:B------:R-:W-:Y:S01]  /*19c0*/  LOP3.LUT R84, R7, 0x154, RZ, 0xfc, !PT ;  /* 0x0000015407547812 */ /* 0x000fe200078efcff */
[----:B------:R-:W-:Y:S01]  /*19d0*/  IMAD R15, R4, R16, R15 ;  /* 0x00000010040f7224 */ /* 0x000fe200078e020f */
[----:B------:R-:W-:Y:S01]  /*19e0*/  IABS R81, R83 ;  /* 0x0000005300517213 */ /* 0x000fe20000000000 */
[--C-:B------:R-:W-:Y:S01]  /*19f0*/  @!P6 IMAD.IADD R10, R10, 0x1, -R4.reuse ;  /* 0x000000010a0ae824 */ /* 0x100fe200078e0a04 */
[C---:B------:R-:W-:Y:S01]  /*1a00*/  ISETP.GT.U32.AND P6, PT, R4.reuse, R12, PT ;  /* 0x0000000c0400720c */ /* 0x040fe20003fc4070 */
[----:B------:R-:W-:Y:S01]  /*1a10*/  @!P4 IMAD.IADD R13, R13, 0x1, -R4 ;  /* 0x000000010d0dc824 */ /* 0x000fe200078e0a04 */
[----:B------:R-:W-:Y:S01]  /*1a20*/  ISETP.GT.U32.AND P4, PT, R4, R15, PT ;  /* 0x0000000f0400720c */ /* 0x000fe20003f84070 */
[----:B------:R-:W-:Y:S01]  /*1a30*/  @!P3 IMAD.MOV R5, RZ, RZ, -R5 ;  /* 0x000000ffff05b224 */ /* 0x000fe200078e0a05 */
[----:B------:R-:W-:Y:S01]  /*1a40*/  ISETP.GE.AND P3, PT, R14, RZ, PT ;  /* 0x000000ff0e00720c */ /* 0x000fe20003f66270 */
[----:B------:R-:W-:Y:S01]  /*1a50*/  IMAD.HI.U32 R14, R6, R19, RZ ;  /* 0x00000013060e7227 */ /* 0x000fe200078e00ff */
[----:B------:R-:W-:-:S02]  /*1a60*/  LOP3.LUT R86, R7, 0x160, RZ, 0xfc, !PT ;  /* 0x0000016007567812 */ /* 0x000fc400078efcff */
[C---:B------:R-:W-:Y:S01]  /*1a70*/  LOP3.LUT R88, R7.reuse, 0x168, RZ, 0xfc, !PT ;  /* 0x0000016807587812 */ /* 0x040fe200078efcff */
[----:B------:R-:W-:Y:S01]  /*1a80*/  IMAD.MOV R18, RZ, RZ, -R9 ;  /* 0x000000ffff127224 */ /* 0x000fe200078e0a09 */
[----:B------:R-:W-:Y:S01]  /*1a90*/  IABS R87, R86 ;  /* 0x0000005600577213 */ /* 0x000fe20000000000 */
[----:B------:R-:W-:Y:S01]  /*1aa0*/  IMAD.HI.U32 R9, R6, R23, RZ ;  /* 0x0000001706097227 */ /* 0x000fe200078e00ff */
[----:B------:R-:W-:Y:S01]  /*1ab0*/  IABS R89, R88 ;  /* 0x0000005800597213 */ /* 0x000fe20000000000 */
[----:B------:R-:W-:Y:S01]  /*1ac0*/  STL [R1+0x940], R5 ;  /* 0x0009400501007387 */ /* 0x000fe20000100800 */
[C---:B------:R-:W-:Y:S01]  /*1ad0*/  LOP3.LUT R90, R7.reuse, 0x16c, RZ, 0xfc, !PT ;  /* 0x0000016c075a7812 */ /* 0x040fe200078efcff */
[----:B------:R-:W-:Y:S01]  /*1ae0*/  IMAD.MOV R20, RZ, RZ, -R14 ;  /* 0x000000ffff147224 */ /* 0x000fe200078e0a0e */
[C---:B------:R-:W-:Y:S01]  /*1af0*/  LOP3.LUT R95, R7.reuse, 0x174, RZ, 0xfc, !PT ;  /* 0x00000174075f7812 */ /* 0x040fe200078efcff */
[C---:B------:R-:W-:Y:S01]  /*1b00*/  IMAD R14, R4.reuse, R18, R17 ;  /* 0x00000012040e7224 */ /* 0x040fe200078e0211 */
[----:B------:R-:W-:Y:S01]  /*1b10*/  IABS R91, R90 ;  /* 0x0000005a005b7213 */ /* 0x000fe20000000000 */
[----:B------:R-:W-:Y:S01]  /*1b20*/  IMAD.MOV R9, RZ, RZ, -R9 ;  /* 0x000000ffff097224 */ /* 0x000fe200078e0a09 */
[C---:B------:R-:W-:Y:S01]  /*1b30*/  LOP3.LUT R92, R7.reuse, 0x17c, RZ, 0xfc, !PT ;  /* 0x0000017c075c7812 */ /* 0x040fe200078efcff */
[----:B------:R-:W-:Y:S01]  /*1b40*/  IMAD R17, R4, R20, R19 ;  /* 0x0000001404117224 */ /* 0x000fe200078e0213 */
[----:B------:R-:W-:Y:S01]  /*1b50*/  LOP3.LUT R94, R7, 0x178, RZ, 0xfc, !PT ;  /* 0x00000178075e7812 */ /* 0x000fe200078efcff */
[--C-:B------:R-:W-:Y:S01]  /*1b60*/  @!P6 IMAD.IADD R12, R12, 0x1, -R4.reuse ;  /* 0x000000010c0ce824 */ /* 0x100fe200078e0a04 */
[C---:B------:R-:W-:Y:S01]  /*1b70*/  ISETP.GT.U32.AND P6, PT, R4.reuse, R14, PT ;  /* 0x0000000e0400720c */ /* 0x040fe20003fc4070 */
[C---:B------:R-:W-:Y:S01]  /*1b80*/  IMAD R19, R4.reuse, R9, R23 ;  /* 0x0000000904137224 */ /* 0x040fe200078e0217 */
[----:B------:R-:W-:Y:S01]  /*1b90*/  IABS R23, R29 ;  /* 0x0000001d00177213 */ /* 0x000fe20000000000 */
[----:B------:R-:W-:Y:S01]  /*1ba0*/  @!P4 IMAD.IADD R15, R15, 0x1, -R4 ;  /* 0x000000010f0fc824 */ /* 0x000fe200078e0a04 */
[----:B------:R-:W-:Y:S01]  /*1bb0*/  ISETP.GT.U32.AND P4, PT, R4, R12, PT ;  /* 0x0000000c0400720c */ /* 0x000fe20003f84070 */
[----:B------:R-:W-:Y:S01]  /*1bc0*/  IMAD.MOV.U32 R9, RZ, RZ, R11 ;  /* 0x000000ffff097224 */ /* 0x000fe200078e000b */
[----:B------:R-:W-:Y:S01]  /*1bd0*/  IABS R93, R94 ;  /* 0x0000005e005d7213 */ /* 0x000fe20000000000 */
[----:B------:R-:W-:Y:S01]  /*1be0*/  IMAD.HI.U32 R16, R6, R21, RZ ;  /* 0x0000001506107227 */ /* 0x000fe200078e00ff */
[----:B------:R-:W-:-:S02]  /*1bf0*/  LOP3.LUT R96, R7, 0x184, RZ, 0xfc, !PT ;  /* 0x0000018407607812 */ /* 0x000fc400078efcff */
[C---:B------:R-:W-:Y:S01]  /*1c00*/  LOP3.LUT R101, R7.reuse, 0x198, RZ, 0xfc, !PT ;  /* 0x0000019807657812 */ /* 0x040fe200078efcff */
[----:B------:R-:W-:Y:S01]  /*1c10*/  @!P5 IMAD.MOV R9, RZ, RZ, -R9 ;  /* 0x000000ffff09d224 */ /* 0x000fe200078e0a09 */
[C---:B------:R-:W-:Y:S01]  /*1c20*/  ISETP.GT.U32.AND P5, PT, R4.reuse, R15, PT ;  /* 0x0000000f0400720c */ /* 0x040fe20003fa4070 */
[----:B------:R-:W-:Y:S01]  /*1c30*/  IMAD.MOV R16, RZ, RZ, -R16 ;  /* 0x000000ffff107224 */ /* 0x000fe200078e0a10 */
[C---:B------:R-:W-:Y:S01]  /*1c40*/  LOP3.LUT R98, R7.reuse, 0x194, RZ, 0xfc, !PT ;  /* 0x0000019407627812 */ /* 0x040fe200078efcff */
[----:B------:R-:W-:Y:S01]  /*1c50*/  @!P1 IMAD.MOV R8, RZ, RZ, -R8 ;  /* 0x000000ffff089224 */ /* 0x000fe200078e0a08 */
[C---:B------:R-:W-:Y:S01]  /*1c60*/  ISETP.GT.U32.AND P1, PT, R4.reuse, R13, PT ;  /* 0x0000000d0400720c */ /* 0x040fe20003f24070 */
[----:B------:R-:W-:Y:S01]  /*1c70*/  IMAD R16, R4, R16, R21 ;  /* 0x0000001004107224 */ /* 0x000fe200078e0215 */
[----:B------:R-:W-:Y:S01]  /*1c80*/  IABS R21, R28 ;  /* 0x0000001c00157213 */ /* 0x000fe20000000000 */
[----:B------:R-:W-:Y:S01]  /*1c90*/  @!P6 IMAD.IADD R14, R14, 0x1, -R4 ;  /* 0x000000010e0ee824 */ /* 0x000fe200078e0a04 */
[----:B------:R-:W-:Y:S01]  /*1ca0*/  IABS R107, R98 ;  /* 0x00000062006b7213 */ /* 0x000fe20000000000 */
[----:B------:R-:W-:Y:S01]  /*1cb0*/  @!P0 IMAD.MOV R10, RZ, RZ, -R10 ;  /* 0x000000ffff0a8224 */ /* 0x000fe200078e0a0a */
[----:B------:R-:W-:Y:S01]  /*1cc0*/  ISETP.GT.U32.AND P0, PT, R4, R17, PT ;  /* 0x000000110400720c */ /* 0x000fe20003f04070 */
[----:B------:R-:W-:Y:S01]  /*1cd0*/  IMAD.HI.U32 R11, R6, R21, RZ ;  /* 0x00000015060b7227 */ /* 0x000fe200078e00ff */
[C---:B------:R-:W-:Y:S01]  /*1ce0*/  ISETP.GT.U32.AND P6, PT, R4.reuse, R14, PT ;  /* 0x0000000e0400720c */ /* 0x040fe20003fc4070 */
[----:B------:R-:W-:Y:S01]  /*1cf0*/  STL [R1+0x944], R8 ;  /* 0x0009440801007387 */ /* 0x000fe20000100800 */
[----:B------:R-:W-:Y:S01]  /*1d00*/  LOP3.LUT R105, R7, 0x19c, RZ, 0xfc, !PT ;  /* 0x0000019c07697812 */ /* 0x000fe200078efcff */
[--C-:B------:R-:W-:Y:S01]  /*1d10*/  @!P5 IMAD.IADD R15, R15, 0x1, -R4.reuse ;  /* 0x000000010f0fd824 */ /* 0x100fe200078e0a04 */
[----:B------:R-:W-:Y:S01]  /*1d20*/  ISETP.GT.U32.AND P5, PT, R4, R19, PT ;  /* 0x000000130400720c */ /* 0x000fe20003fa4070 */
[----:B------:R-:W-:Y:S01]  /*1d30*/  IMAD.HI.U32 R18, R6, R23, RZ ;  /* 0x0000001706127227 */ /* 0x000fe200078e00ff */
[----:B------:R-:W-:Y:S01]  /*1d40*/  LOP3.LUT R103, R7, 0x1a0, RZ, 0xfc, !PT ;  /* 0x000001a007677812 */ /* 0x000fe200078efcff */
[----:B------:R1:W-:Y:S01]  /*1d50*/  STL [R1+0x948], R9 ;  /* 0x0009480901007387 */ /* 0x0003e20000100800 */
[----:B------:R-:W-:Y:S01]  /*1d60*/  IABS R104, R105 ;  /* 0x0000006900687213 */ /* 0x000fe20000000000 */
[----:B------:R-:W-:Y:S01]  /*1d70*/  IMAD.MOV R11, RZ, RZ, -R11 ;  /* 0x000000ffff0b7224 */ /* 0x000fe200078e0a0b */
[----:B------:R-:W-:Y:S01]  /*1d80*/  IABS R100, R103 ;  /* 0x0000006700647213 */ /* 0x000fe20000000000 */
[----:B------:R-:W-:Y:S01]  /*1d90*/  @!P1 IMAD.IADD R13, R13, 0x1, -R4 ;  /* 0x000000010d0d9824 */ /* 0x000fe200078e0a04 */
[C---:B------:R-:W-:Y:S01]  /*1da0*/  ISETP.GT.U32.AND P1, PT, R4.reuse, R16, PT ;  /* 0x000000100400720c */ /* 0x040fe20003f24070 */
[----:B------:R-:W-:Y:S01]  /*1db0*/  IMAD.MOV R20, RZ, RZ, -R18 ;  /* 0x000000ffff147224 */ /* 0x000fe200078e0a12 */
[C---:B------:R-:W-:Y:S01]  /*1dc0*/  LOP3.LUT R106, R7.reuse, 0x1a8, RZ, 0xfc, !PT ;  /* 0x000001a8076a7812 */ /* 0x040fe200078efcff */
[----:B------:R-:W-:Y:S01]  /*1dd0*/  IMAD R18, R4, R11, R21 ;  /* 0x0000000b04127224 */ /* 0x000fe200078e0215 */
[----:B------:R-:W-:Y:S01]  /*1de0*/  LOP3.LUT R113, R7, 0x1c4, RZ, 0xfc, !PT ;  /* 0x000001c407717812 */ /* 0x000fe200078efcff */
[--C-:B------:R-:W-:Y:S01]  /*1df0*/  @!P4 IMAD.IADD R12, R12, 0x1, -R4.reuse ;  /* 0x000000010c0cc824 */ /* 0x100fe200078e0a04 */
[----:B------:R-:W-:Y:S01]  /*1e00*/  ISETP.GE.AND P4, PT, R22, RZ, PT ;  /* 0x000000ff1600720c */ /* 0x000fe20003f86270 */
[--C-:B------:R-:W-:Y:S01]  /*1e10*/  @!P0 IMAD.IADD R17, R17, 0x1, -R4.reuse ;  /* 0x0000000111118824 */ /* 0x100fe200078e0a04 */
[----:B------:R-:W-:Y:S01]  /*1e20*/  LOP3.LUT R22, R7, 0x64, RZ, 0xfc, !PT ;  /* 0x0000006407167812 */ /* 0x000fe200078efcff */
[----:B------:R-:W-:Y:S01]  /*1e30*/  IMAD.MOV.U32 R11, RZ, RZ, R13 ;  /* 0x000000ffff0b7224 */ /* 0x000fe200078e000d */
[----:B------:R-:W-:Y:S01]  /*1e40*/  ISETP.GE.AND P0, PT, R25, RZ, PT ;  /* 0x000000ff1900720c */ /* 0x000fe20003f06270 */
[--C-:B------:R-:W-:Y:S01]  /*1e50*/  @!P6 IMAD.IADD R14, R14, 0x1, -R4.reuse ;  /* 0x000000010e0ee824 */ /* 0x100fe200078e0a04 */
[----:B------:R-:W-:Y:S01]  /*1e60*/  ISETP.GE.AND P6, PT, R24, RZ, PT ;  /* 0x000000ff1800720c */ /* 0x000fe20003fc6270 */
[----:B------:R-:W-:Y:S01]  /*1e70*/  @!P3 IMAD.MOV R11, RZ, RZ, -R11 ;  /* 0x000000ffff0bb224 */ /* 0x000fe200078e0a0b */
[C---:B------:R-:W-:Y:S01]  /*1e80*/  ISETP.GT.U32.AND P3, PT, R4.reuse, R17, PT ;  /* 0x000000110400720c */ /* 0x040fe20003f64070 */
[--C-:B------:R-:W-:Y:S01]  /*1e90*/  @!P5 IMAD.IADD R19, R19, 0x1, -R4.reuse ;  /* 0x000000011313d824 */ /* 0x100fe200078e0a04 */
[----:B------:R-:W-:Y:S01]  /*1ea0*/  LOP3.LUT R24, R7, 0x68, RZ, 0xfc, !PT ;  /* 0x0000006807187812 */ /* 0x000fe200078efcff */
[----:B------:R-:W-:Y:S01]  /*1eb0*/  IMAD.MOV.U32 R13, RZ, RZ, R15 ;  /* 0x000000ffff0d7224 */ /* 0x000fe200078e000f */
[----:B------:R-:W-:Y:S01]  /*1ec0*/  IABS R108, R106 ;  /* 0x0000006a006c7213 */ /* 0x000fe20000000000 */
[C---:B------:R-:W-:Y:S01]  /*1ed0*/  IMAD R21, R4.reuse, R20, R23 ;  /* 0x0000001404157224 */ /* 0x040fe200078e0217 */
[C---:B------:R-:W-:Y:S01]  /*1ee0*/  ISETP.GT.U32.AND P5, PT, R4.reuse, R19, PT ;  /* 0x000000130400720c */ /* 0x040fe20003fa4070 */
[----:B------:R-:W-:Y:S01]  /*1ef0*/  @!P4 IMAD.MOV R13, RZ, RZ, -R13 ;  /* 0x000000ffff0dc224 */ /* 0x000fe200078e0a0d */
[----:B------:R-:W-:Y:S01]  /*1f00*/  ISETP.GT.U32.AND P4, PT, R4, R18, PT ;  /* 0x000000120400720c */ /* 0x000fe20003f84070 */
[----:B------:R-:W-:Y:S01]  /*1f10*/  @!P1 IMAD.IADD R16, R16, 0x1, -R4 ;  /* 0x0000000110109824 */ /* 0x000fe200078e0a04 */
[----:B------:R-:W-:Y:S01]  /*1f20*/  IABS R23, R22 ;  /* 0x0000001600177213 */ /* 0x000fe20000000000 */
[----:B------:R-:W-:Y:S01]  /*1f30*/  @!P6 IMAD.MOV R14, RZ, RZ, -R14 ;  /* 0x000000ffff0ee224 */ /* 0x000fe200078e0a0e */
[----:B------:R-:W-:Y:S01]  /*1f40*/  ISETP.GE.AND P6, PT, R27, RZ, PT ;  /* 0x000000ff1b00720c */ /* 0x000fe20003fc6270 */
[----:B------:R-:W-:Y:S01]  /*1f50*/  @!P3 IMAD.IADD R17, R17, 0x1, -R4 ;  /* 0x000000011111b824 */ /* 0x000fe200078e0a04 */
[----:B------:R-:W-:Y:S01]  /*1f60*/  ISETP.GT.U32.AND P3, PT, R4, R21, PT ;  /* 0x000000150400720c */ /* 0x000fe20003f64070 */
[----:B------:R-:W-:Y:S01]  /*1f70*/  IMAD.HI.U32 R20, R6, R23, RZ ;  /* 0x0000001706147227 */ /* 0x000fe200078e00ff */
[----:B------:R-:W-:Y:S01]  /*1f80*/  IABS R25, R24 ;  /* 0x0000001800197213 */ /* 0x000fe20000000000 */
[----:B------:R2:W-:Y:S01]  /*1f90*/  STL [R1+0x94c], R10 ;  /* 0x00094c0a01007387 */ /* 0x0005e20000100800 */
[----:B------:R-:W-:Y:S01]  /*1fa0*/  ISETP.GE.AND P1, PT, R26, RZ, PT ;  /* 0x000000ff1a00720c */ /* 0x000fe20003f26270 */
[----:B------:R-:W-:Y:S01]  /*1fb0*/  @!P2 IMAD.MOV R12, RZ, RZ, -R12 ;  /* 0x000000ffff0ca224 */ /* 0x000fe200078e0a0c */
[----:B------:R-:W-:Y:S01]  /*1fc0*/  ISETP.GT.U32.AND P2, PT, R4, R16, PT ;  /* 0x000000100400720c */ /* 0x000fe20003f44070 */
[----:B------:R-:W-:Y:S01]  /*1fd0*/  @!P5 IMAD.IADD R19, R19, 0x1, -R4 ;  /* 0x000000011313d824 */ /* 0x000fe200078e0a04 */
[----:B------:R-:W-:Y:S01]  /*1fe0*/  ISETP.GE.AND P5, PT, R29, RZ, PT ;  /* 0x000000ff1d00720c */ /* 0x000fe20003fa6270 */
[----:B------:R-:W-:Y:S01]  /*1ff0*/  IMAD.MOV R20, RZ, RZ, -R20 ;  /* 0x000000ffff147224 */ /* 0x000fe200078e0a14 */
[C---:B------:R-:W-:Y:S01]  /*2000*/  LOP3.LUT R26, R7.reuse, 0x74, RZ, 0xfc, !PT ;  /* 0x00000074071a7812 */ /* 0x040fe200078efcff */
[----:B------:R-:W-:Y:S01]  /*2010*/  IMAD.MOV.U32 R15, RZ, RZ, R17 ;  /* 0x000000ffff0f7224 */ /* 0x000fe200078e0011 */
[C---:B------:R-:W-:Y:S01]  /*2020*/  LOP3.LUT R116, R7.reuse, 0x1c8, RZ, 0xfc, !PT ;  /* 0x000001c807747812 */ /* 0x040fe200078efcff */
[--C-:B------:R-:W-:Y:S01]  /*2030*/  @!P4 IMAD.IADD R18, R18, 0x1, -R4.reuse ;  /* 0x000000011212c824 */ /* 0x100fe200078e0a04 */
[----:B------:R-:W-:Y:S01]  /*2040*/  ISETP.GE.AND P4, PT, R22, RZ, PT ;  /* 0x000000ff1600720c */ /* 0x000fe20003f86270 */
[C---:B------:R-:W-:Y:S01]  /*2050*/  IMAD R20, R4.reuse, R20, R23 ;  /* 0x0000001404147224 */ /* 0x040fe200078e0217 */
[----:B------:R-:W-:Y:S01]  /*2060*/  IABS R31, R26 ;  /* 0x0000001a001f7213 */ /* 0x000fe20000000000 */
[----:B------:R-:W-:Y:S01]  /*2070*/  IMAD.MOV.U32 R17, RZ, RZ, R19 ;  /* 0x000000ffff117224 */ /* 0x000fe200078e0013 */
[----:B------:R-:W-:Y:S01]  /*2080*/  LOP3.LUT R19, R7, 0x6c, RZ, 0xfc, !PT ;  /* 0x0000006c07137812 */ /* 0x000fe200078efcff */
[--C-:B------:R-:W-:Y:S01]  /*2090*/  @!P3 IMAD.IADD R21, R21, 0x1, -R4.reuse ;  /* 0x000000011515b824 */ /* 0x100fe200078e0a04 */
[C---:B------:R-:W-:Y:S01]  /*20a0*/  LOP3.LUT R115, R7.reuse, 0x1cc, RZ, 0xfc, !PT ;  /* 0x000001cc07737812 */ /* 0x040fe200078efcff */
[----:B------:R-:W-:Y:S01]  /*20b0*/  @!P0 IMAD.MOV R15, RZ, RZ, -R15 ;  /* 0x000000ffff0f8224 */ /* 0x000fe200078e0a0f */
[C---:B------:R-:W-:Y:S01]  /*20c0*/  ISETP.GT.U32.AND P0, PT, R4.reuse, R18, PT ;  /* 0x000000120400720c */ /* 0x040fe20003f04070 */
[----:B------:R-:W-:Y:S01]  /*20d0*/  @!P6 IMAD.MOV R17, RZ, RZ, -R17 ;  /* 0x000000ffff11e224 */ /* 0x000fe200078e0a11 */
[----:B------:R-:W-:Y:S01]  /*20e0*/  ISETP.GT.U32.AND P6, PT, R4, R20, PT ;  /* 0x000000140400720c */ /* 0x000fe20003fc4070 */
[----:B------:R-:W-:Y:S01]  /*20f0*/  @!P2 IMAD.IADD R16, R16, 0x1, -R4 ;  /* 0x000000011010a824 */ /* 0x000fe200078e0a04 */
[----:B------:R-:W-:Y:S01]  /*2100*/  ISETP.GE.AND P2, PT, R28, RZ, PT ;  /* 0x000000ff1c00720c */ /* 0x000fe20003f46270 */
[----:B------:R-:W-:Y:S01]  /*2110*/  IMAD.HI.U32 R22, R6, R25, RZ ;  /* 0x0000001906167227 */ /* 0x000fe200078e00ff */
[----:B------:R-:W-:Y:S01]  /*2120*/  ISETP.GT.U32.AND P3, PT, R4, R21, PT ;  /* 0x000000150400720c */ /* 0x000fe20003f64070 */
[----:B------:R-:W-:Y:S01]  /*2130*/  STL [R1+0x950], R11 ;  /* 0x0009500b01007387 */ /* 0x000fe20000100800 */
[----:B------:R-:W-:Y:S01]  /*2140*/  IABS R27, R19 ;  /* 0x00000013001b7213 */ /* 0x000fe20000000000 */
[----:B------:R-:W-:Y:S01]  /*2150*/  IMAD.MOV R22, RZ, RZ, -R22 ;  /* 0x000000ffff167224 */ /* 0x000fe200078e0a16 */
[C---:B------:R-:W-:Y:S01]  /*2160*/  LOP3.LUT R28, R7.reuse, 0x78, RZ, 0xfc, !PT ;  /* 0x00000078071c7812 */ /* 0x040fe200078efcff */
[----:B------:R-:W-:Y:S01]  /*2170*/  @!P1 IMAD.MOV R16, RZ, RZ, -R16 ;  /* 0x000000ffff109224 */ /* 0x000fe200078e0a10 */
[----:B------:R-:W-:Y:S01]  /*2180*/  ISETP.GE.AND P1, PT, R24, RZ, PT ;  /* 0x000000ff1800720c */ /* 0x000fe20003f26270 */
[----:B------:R-:W-:Y:S01]  /*2190*/  IMAD R23, R4, R22, R25 ;  /* 0x0000001604177224 */ /* 0x000fe200078e0219 */
[----:B------:R-:W-:Y:S01]  /*21a0*/  LOP3.LUT R22, R7, 0x70, RZ, 0xfc, !PT ;  /* 0x0000007007167812 */ /* 0x000fe200078efcff */
[--C-:B------:R-:W-:Y:S01]  /*21b0*/  @!P0 IMAD.IADD R18, R18, 0x1, -R4.reuse ;  /* 0x0000000112128824 */ /* 0x100fe200078e0a04 */
[----:B------:R-:W-:Y:S01]  /*21c0*/  ISETP.GE.AND P0, PT, R19, RZ, PT ;  /* 0x000000ff1300720c */ /* 0x000fe20003f06270 */
[--C-:B------:R-:W-:Y:S01]  /*21d0*/  @!P6 IMAD.IADD R20, R20, 0x1, -R4.reuse ;  /* 0x000000011414e824 */ /* 0x100fe200078e0a04 */
[----:B------:R-:W-:Y:S01]  /*21e0*/  IABS R29, R22 ;  /* 0x00000016001d7213 */ /* 0x000fe20000000000 */
[----:B------:R-:W-:Y:S01]  /*21f0*/  @!P3 IMAD.IADD R21, R21, 0x1, -R4 ;  /* 0x000000011515b824 */ /* 0x000fe200078e0a04 */
[----:B------:R-:W-:Y:S01]  /*2200*/  ISETP.GT.U32.AND P3, PT, R4, R23, PT ;  /* 0x000000170400720c */ /* 0x000fe20003f64070 */
[----:B------:R-:W-:Y:S01]  /*2210*/  @!P2 IMAD.MOV R18, RZ, RZ, -R18 ;  /* 0x000000ffff12a224 */ /* 0x000fe200078e0a12 */
[----:B------:R-:W-:Y:S01]  /*2220*/  ISETP.GE.AND P2, PT, R22, RZ, PT ;  /* 0x000000ff1600720c */ /* 0x000fe20003f46270 */
[----:B------:R-:W-:Y:S01]  /*2230*/  IMAD.HI.U32 R22, R6, R27, RZ ;  /* 0x0000001b06167227 */ /* 0x000fe200078e00ff */
[----:B------:R-:W-:Y:S01]  /*2240*/  ISETP.GT.U32.AND P6, PT, R4, R20, PT ;  /* 0x000000140400720c */ /* 0x000fe20003fc4070 */
[----:B------:R4:W-:Y:S01]  /*2250*/  STL [R1+0x954], R12 ;  /* 0x0009540c01007387 */ /* 0x0009e20000100800 */
[C---:B------:R-:W-:Y:S01]  /*2260*/  LOP3.LUT R114, R7.reuse, 0x1d0, RZ, 0xfc, !PT ;  /* 0x000001d007727812 */ /* 0x040fe200078efcff */
[----:B------:R-:W-:Y:S01]  /*2270*/  IMAD.MOV R22, RZ, RZ, -R22 ;  /* 0x000000ffff167224 */ /* 0x000fe200078e0a16 */
[C---:B-1----:R-:W-:Y:S01]  /*2280*/  LOP3.LUT R9, R7.reuse, 0x1e0, RZ, 0xfc, !PT ;  /* 0x000001e007097812 */ /* 0x042fe200078efcff */
[----:B------:R-:W-:Y:S01]  /*2290*/  IMAD.HI.U32 R24, R6, R29, RZ ;  /* 0x0000001d06187227 */ /* 0x000fe200078e00ff */
[----:B------:R-:W-:-:S02]  /*22a0*/  LOP3.LUT R8, R7, 0x1e4, RZ, 0xfc, !PT ;  /* 0x000001e407087812 */ /* 0x000fc400078efcff */
[----:B------:R-:W-:Y:S01]  /*22b0*/  LOP3.LUT R0, R7, 0x1e8, RZ, 0xfc, !PT ;  /* 0x000001e807007812 */ /* 0x000fe200078efcff */
[----:B------:R-:W-:Y:S01]  /*22c0*/  IMAD R22, R4, R22, R27 ;  /* 0x0000001604167224 */ /* 0x000fe200078e021b */
[----:B------:R-:W-:Y:S01]  /*22d0*/  IABS R27, R28 ;  /* 0x0000001c001b7213 */ /* 0x000fe20000000000 */
[--C-:B------:R-:W-:Y:S01]  /*22e0*/  @!P3 IMAD.IADD R23, R23, 0x1, -R4.reuse ;  /* 0x000000011717b824 */ /* 0x100fe200078e0a04 */
[----:B------:R-:W-:Y:S01]  /*22f0*/  IABS R117, R8 ;  /* 0x0000000800757213 */ /* 0x000fe20000000000 */
[----:B------:R-:W-:Y:S01]  /*2300*/  @!P6 IMAD.IADD R20, R20, 0x1, -R4 ;  /* 0x000000011414e824 */ /* 0x000fe200078e0a04 */
[----:B------:R-:W-:Y:S01]  /*2310*/  ISETP.GT.U32.AND P6, PT, R4, R22, PT ;  /* 0x000000160400720c */ /* 0x000fe20003fc4070 */
[----:B------:R-:W-:Y:S01]  /*2320*/  IMAD.HI.U32 R25, R6, R31, RZ ;  /* 0x0000001f06197227 */ /* 0x000fe200078e00ff */
[C---:B------:R-:W-:Y:S02]  /*2330*/  ISETP.GT.U32.AND P3, PT, R4.reuse, R23, PT ;  /* 0x000000170400720c */ /* 0x040fe40003f64070 */
[C---:B------:R-:W-:Y:S01]  /*2340*/  LOP3.LUT R5, R7.reuse, 0x1ec, RZ, 0xfc, !PT ;  /* 0x000001ec07057812 */ /* 0x040fe200078efcff */
[----:B------:R-:W-:Y:S01]  /*2350*/  IMAD.MOV.U32 R19, RZ, RZ, R21 ;  /* 0x000000ffff137224 */ /* 0x000fe200078e0015 */
[C---:B------:R-:W-:Y:S01]  /*2360*/  LOP3.LUT R125, R7.reuse, 0x1f4, RZ, 0xfc, !PT ;  /* 0x000001f4077d7812 */ /* 0x040fe200078efcff */
[----:B------:R-:W-:Y:S01]  /*2370*/  IMAD.MOV R24, RZ, RZ, -R24 ;  /* 0x000000ffff187224 */ /* 0x000fe200078e0a18 */
[C---:B------:R-:W-:Y:S01]  /*2380*/  LOP3.LUT R3, R7.reuse, 0x1f0, RZ, 0xfc, !PT ;  /* 0x000001f007037812 */ /* 0x040fe200078efcff */
[----:B------:R-:W-:Y:S01]  /*2390*/  IMAD.MOV R21, RZ, RZ, -R25 ;  /* 0x000000ffff157224 */ /* 0x000fe200078e0a19 */
[----:B------:R-:W-:Y:S01]  /*23a0*/  LOP3.LUT R2, R7, 0x1f8, RZ, 0xfc, !PT ;  /* 0x000001f807027812 */ /* 0x000fe200078efcff */
[C---:B------:R-:W-:Y:S01]  /*23b0*/  IMAD R25, R4.reuse, R24, R29 ;  /* 0x0000001804197224 */ /* 0x040fe200078e021d */
[----:B------:R-:W-:Y:S01]  /*23c0*/  IABS R29, R32 ;  /* 0x00000020001d7213 */ /* 0x000fe20000000000 */
[----:B------:R-:W-:Y:S01]  /*23d0*/  IMAD R24, R4, R21, R31 ;  /* 0x0000001504187224 */ /* 0x000fe200078e021f */
[----:B------:R-:W-:Y:S01]  /*23e0*/  IABS R31, R34 ;  /* 0x00000022001f7213 */ /* 0x000fe20000000000 */
[--C-:B------:R-:W-:Y:S01]  /*23f0*/  @!P6 IMAD.IADD R22, R22, 0x1, -R4.reuse ;  /* 0x000000011616e824 */ /* 0x100fe200078e0a04 */
[----:B--2---:R-:W-:Y:S01]  /*2400*/  IABS R10, R2 ;  /* 0x00000002000a7213 */ /* 0x004fe20000000000 */
[----:B------:R-:W-:Y:S01]  /*2410*/  @!P5 IMAD.MOV R19, RZ, RZ, -R19 ;  /* 0x000000ffff13d224 */ /* 0x000fe200078e0a13 */
[----:B------:R-:W-:Y:S01]  /*2420*/  ISETP.GT.U32.AND P6, PT, R4, R24, PT ;  /* 0x000000180400720c */ /* 0x000fe20003fc4070 */
[----:B------:R-:W-:Y:S01]  /*2430*/  @!P3 IMAD.IADD R23, R23, 0x1, -R4 ;  /* 0x000000011717b824 */ /* 0x000fe200078e0a04 */
[----:B------:R-:W-:Y:S01]  /*2440*/  ISETP.GE.AND P5, PT, R26, RZ, PT ;  /* 0x000000ff1a00720c */ /* 0x000fe20003fa6270 */
[----:B------:R-:W-:Y:S01]  /*2450*/  @!P4 IMAD.MOV R20, RZ, RZ, -R20 ;  /* 0x000000ffff14c224 */ /* 0x000fe200078e0a14 */
[----:B------:R-:W-:Y:S01]  /*2460*/  ISETP.GT.U32.AND P3, PT, R4, R25, PT ;  /* 0x000000190400720c */ /* 0x000fe20003f64070 */
[----:B------:R-:W-:Y:S01]  /*2470*/  IMAD.HI.U32 R26, R6, R27, RZ ;  /* 0x0000001b061a7227 */ /* 0x000fe200078e00ff */
[----:B------:R-:W-:-:S03]  /*2480*/  ISETP.GT.U32.AND P4, PT, R4, R22, PT ;  /* 0x000000160400720c */ /* 0x000fc60003f84070 */
[----:B------:R-:W-:Y:S02]  /*2490*/  IMAD.MOV R26, RZ, RZ, -R26 ;  /* 0x000000ffff1a7224 */ /* 0x000fe400078e0a1a */
[----:B------:R-:W-:Y:S02]  /*24a0*/  IMAD.MOV.U32 R21, RZ, RZ, R23 ;  /* 0x000000ffff157224 */ /* 0x000fe400078e0017 */
[----:B------:R-:W-:Y:S02]  /*24b0*/  IMAD R27, R4, R26, R27 ;  /* 0x0000001a041b7224 */ /* 0x000fe400078e021b */
[--C-:B------:R-:W-:Y:S02]  /*24c0*/  @!P6 IMAD.IADD R24, R24, 0x1, -R4.reuse ;  /* 0x000000011818e824 */ /* 0x100fe400078e0a04 */
[--C-:B------:R-:W-:Y:S02]  /*24d0*/  @!P3 IMAD.IADD R25, R25, 0x1, -R4.reuse ;  /* 0x000000011919b824 */ /* 0x100fe400078e0a04 */
[----:B------:R-:W-:Y:S01]  /*24e0*/  @!P4 IMAD.IADD R22, R22, 0x1, -R4 ;  /* 0x000000011616c824 */ /* 0x000fe200078e0a04 */
[----:B------:R-:W-:Y:S01]  /*24f0*/  ISETP.GT.U32.AND P4, PT, R4, R27, PT ;  /* 0x0000001b0400720c */ /* 0x000fe20003f84070 */
[----:B------:R-:W-:Y:S01]  /*2500*/  IMAD.HI.U32 R23, R6, R29, RZ ;  /* 0x0000001d06177227 */ /* 0x000fe200078e00ff */
[----:B------:R-:W-:-:S02]  /*2510*/  ISETP.GT.U32.AND P6, PT, R4, R24, PT ;  /* 0x000000180400720c */ /* 0x000fc40003fc4070 */
[----:B------:R-:W-:Y:S01]  /*2520*/  ISETP.GT.U32.AND P3, PT, R4, R25, PT ;  /* 0x000000190400720c */ /* 0x000fe20003f64070 */
[----:B------:R-:W-:-:S04]  /*2530*/  IMAD.HI.U32 R26, R6, R31, RZ ;  /* 0x0000001f061a7227 */ /* 0x000fc800078e00ff */
[----:B------:R-:W-:Y:S01]  /*2540*/  @!P1 IMAD.MOV R21, RZ, RZ, -R21 ;  /* 0x000000ffff159224 */ /* 0x000fe200078e0a15 */
[----:B------:R-:W-:Y:S01]  /*2550*/  ISETP.GE.AND P1, PT, R28, RZ, PT ;  /* 0x000000ff1c00720c */ /* 0x000fe20003f26270 */
[----:B------:R-:W-:Y:S02]  /*2560*/  IMAD.MOV R23, RZ, RZ, -R23 ;  /* 0x000000ffff177224 */ /* 0x000fe400078e0a17 */
[----:B------:R-:W-:-:S04]  /*2570*/  IMAD.HI.U32 R28, R6, R33, RZ ;  /* 0x00000021061c7227 */ /* 0x000fc800078e00ff */
[----:B------:R-:W-:Y:S02]  /*2580*/  IMAD.MOV R30, RZ, RZ, -R26 ;  /* 0x000000ffff1e7224 */ /* 0x000fe400078e0a1a */
[C---:B------:R-:W-:Y:S02]  /*2590*/  IMAD R26, R4.reuse, R23, R29 ;  /* 0x00000017041a7224 */ /* 0x040fe400078e021d */
[----:B------:R-:W-:Y:S02]  /*25a0*/  IMAD.MOV R28, RZ, RZ, -R28 ;  /* 0x000000ffff1c7224 */ /* 0x000fe400078e0a1c */
[C---:B------:R-:W-:Y:S01]  /*25b0*/  IMAD R29, R4.reuse, R30, R31 ;  /* 0x0000001e041d7224 */ /* 0x040fe200078e021f */
[----:B------:R-:W-:Y:S01]  /*25c0*/  LOP3.LUT R30, R7, 0x88, RZ, 0xfc, !PT ;  /* 0x00000088071e7812 */ /* 0x000fe200078efcff */
[--C-:B------:R-:W-:Y:S02]  /*25d0*/  @!P4 IMAD.IADD R27, R27, 0x1, -R4.reuse ;  /* 0x000000011b1bc824 */ /* 0x100fe400078e0a04 */
[----:B------:R-:W-:Y:S01]  /*25e0*/  IMAD R28, R4, R28, R33 ;  /* 0x0000001c041c7224 */ /* 0x000fe200078e0221 */
[----:B------:R-:W-:Y:S01]  /*25f0*/  IABS R31, R30 ;  /* 0x0000001e001f7213 */ /* 0x000fe20000000000 */
[--C-:B------:R-:W-:Y:S01]  /*2600*/  @!P6 IMAD.IADD R24, R24, 0x1, -R4.reuse ;  /* 0x000000011818e824 */ /* 0x100fe200078e0a04 */
[C---:B------:R-:W-:Y:S01]  /*2610*/  ISETP.GT.U32.AND P6, PT, R4.reuse, R29, PT ;  /* 0x0000001d0400720c */ /* 0x040fe20003fc4070 */
[----:B------:R-:W-:Y:S01]  /*2620*/  @!P3 IMAD.IADD R25, R25, 0x1, -R4 ;  /* 0x000000011919b824 */ /* 0x000fe200078e0a04 */
[C---:B------:R-:W-:Y:S01]  /*2630*/  ISETP.GT.U32.AND P4, PT, R4.reuse, R27, PT ;  /* 0x0000001b0400720c */ /* 0x040fe20003f84070 */
[----:B------:R-:W-:Y:S01]  /*2640*/  @!P0 IMAD.MOV R22, RZ, RZ, -R22 ;  /* 0x000000ffff168224 */ /* 0x000fe200078e0a16 */
[C---:B------:R-:W-:Y:S01]  /*2650*/  ISETP.GT.U32.AND P0, PT, R4.reuse, R26, PT ;  /* 0x0000001a0400720c */ /* 0x040fe20003f04070 */
[----:B------:R-:W-:Y:S01]  /*2660*/  @!P5 IMAD.MOV R24, RZ, RZ, -R24 ;  /* 0x000000ffff18d224 */ /* 0x000fe200078e0a18 */
[----:B------:R-:W-:Y:S01]  /*2670*/  ISETP.GT.U32.AND P5, PT, R4, R28, PT ;  /* 0x0000001c0400720c */ /* 0x000fe20003fa4070 */
[----:B------:R-:W-:Y:S01]  /*2680*/  IMAD.MOV.U32 R23, RZ, RZ, R25 ;  /* 0x000000ffff177224 */ /* 0x000fe200078e0019 */
[----:B------:R-:W-:Y:S01]  /*2690*/  ISETP.GE.AND P3, PT, R32, RZ, PT ;  /* 0x000000ff2000720c */ /* 0x000fe20003f66270 */
[----:B------:R-:W-:Y:S01]  /*26a0*/  IMAD.HI.U32 R25, R6, R31, RZ ;  /* 0x0000001f06197227 */ /* 0x000fe200078e00ff */
[----:B------:R-:W-:-:S03]  /*26b0*/  IABS R32, R36 ;  /* 0x0000002400207213 */ /* 0x000fc60000000000 */
[----:B------:R-:W-:Y:S01]  /*26c0*/  @!P2 IMAD.MOV R23, RZ, RZ, -R23 ;  /* 0x000000ffff17a224 */ /* 0x000fe200078e0a17 */
[----:B------:R-:W-:Y:S01]  /*26d0*/  ISETP.GE.AND P2, PT, R34, RZ, PT ;  /* 0x000000ff2200720c */ /* 0x000fe20003f46270 */
[--C-:B------:R-:W-:Y:S01]  /*26e0*/  @!P6 IMAD.IADD R29, R29, 0x1, -R4.reuse ;  /* 0x000000011d1de824 */ /* 0x100fe200078e0a04 */
[----:B------:R-:W-:Y:S01]  /*26f0*/  LOP3.LUT R34, R7, 0x8c, RZ, 0xfc, !PT ;  /* 0x0000008c07227812 */ /* 0x000fe200078efcff */
[--C-:B------:R-:W-:Y:S01]  /*2700*/  @!P4 IMAD.IADD R27, R27, 0x1, -R4.reuse ;  /* 0x000000011b1bc824 */ /* 0x100fe200078e0a04 */
[----:B------:R-:W-:Y:S01]  /*2710*/  ISETP.GE.AND P4, PT, R35, RZ, PT ;  /* 0x000000ff2300720c */ /* 0x000fe20003f86270 */
[--C-:B------:R-:W-:Y:S01]  /*2720*/  @!P0 IMAD.IADD R26, R26, 0x1, -R4.reuse ;  /* 0x000000011a1a8824 */ /* 0x100fe200078e0a04 */
[----:B------:R-:W-:Y:S01]  /*2730*/  IABS R33, R34 ;  /* 0x0000002200217213 */ /* 0x000fe20000000000 */
[----:B------:R-:W-:Y:S01]  /*2740*/  @!P5 IMAD.IADD R28, R28, 0x1, -R4 ;  /* 0x000000011c1cd824 */ /* 0x000fe200078e0a04 */
[----:B------:R-:W-:Y:S01]  /*2750*/  ISETP.GE.AND P0, PT, R30, RZ, PT ;  /* 0x000000ff1e00720c */ /* 0x000fe20003f06270 */
[----:B------:R-:W-:Y:S01]  /*2760*/  IMAD.MOV R30, RZ, RZ, -R25 ;  /* 0x000000ffff1e7224 */ /* 0x000fe200078e0a19 */
[C---:B------:R-:W-:Y:S01]  /*2770*/  ISETP.GT.U32.AND P5, PT, R4.reuse, R29, PT ;  /* 0x0000001d0400720c */ /* 0x040fe20003fa4070 */
[----:B------:R-:W-:Y:S01]  /*2780*/  IMAD.MOV.U32 R25, RZ, RZ, R27 ;  /* 0x000000ffff197224 */ /* 0x000fe200078e001b */
[----:B------:R-:W-:Y:S01]  /*2790*/  ISETP.GT.U32.AND P6, PT, R4, R26, PT ;  /* 0x0000001a0400720c */ /* 0x000fe20003fc4070 */
[----:B------:R-:W-:Y:S01]  /*27a0*/  IMAD.HI.U32 R27, R6, R33, RZ ;  /* 0x00000021061b7227 */ /* 0x000fe200078e00ff */
[----:B------:R-:W-:-:S03]  /*27b0*/  IABS R35, R38 ;  /* 0x0000002600237213 */ /* 0x000fc60000000000 */
[----:B------:R-:W-:Y:S02]  /*27c0*/  IMAD.MOV R27, RZ, RZ, -R27 ;  /* 0x000000ffff1b7224 */ /* 0x000fe400078e0a1b */
[C---:B------:R-:W-:Y:S02]  /*27d0*/  IMAD R31, R4.reuse, R30, R31 ;  /* 0x0000001e041f7224 */ /* 0x040fe400078e021f */
[C---:B------:R-:W-:Y:S02]  /*27e0*/  IMAD R30, R4.reuse, R27, R33 ;  /* 0x0000001b041e7224 */ /* 0x040fe400078e0221 */
[--C-:B------:R-:W-:Y:S02]  /*27f0*/  @!P5 IMAD.IADD R29, R29, 0x1, -R4.reuse ;  /* 0x000000011d1dd824 */ /* 0x100fe400078e0a04 */
[----:B------:R-:W-:Y:S01]  /*2800*/  @!P1 IMAD.MOV R25, RZ, RZ, -R25 ;  /* 0x000000ffff199224 */ /* 0x000fe200078e0a19 */
[----:B------:R-:W-:Y:S01]  /*2810*/  ISETP.GT.U32.AND P5, PT, R4, R30, PT ;  /* 0x0000001e0400720c */ /* 0x000fe20003fa4070 */
[----:B------:R-:W-:Y:S01]  /*2820*/  @!P6 IMAD.IADD R26, R26, 0x1, -R4 ;  /* 0x000000011a1ae824 */ /* 0x000fe200078e0a04 */
[C---:B------:R-:W-:Y:S01]  /*2830*/  ISETP.GT.U32.AND P1, PT, R4.reuse, R28, PT ;  /* 0x0000001c0400720c */ /* 0x040fe20003f24070 */
[----:B------:R-:W-:Y:S01]  /*2840*/  IMAD.MOV.U32 R33, RZ, RZ, R32 ;  /* 0x000000ffff217224 */ /* 0x000fe200078e0020 */
[----:B------:R-:W-:Y:S01]  /*2850*/  ISETP.GT.U32.AND P6, PT, R4, R31, PT ;  /* 0x0000001f0400720c */ /* 0x000fe20003fc4070 */
[----:B------:R-:W-:-:S04]  /*2860*/  IMAD.HI.U32 R32, R6, R35, RZ ;  /* 0x0000002306207227 */ /* 0x000fc800078e00ff */
[----:B------:R-:W-:Y:S02]  /*2870*/  IMAD.MOV R32, RZ, RZ, -R32 ;  /* 0x000000ffff207224 */ /* 0x000fe400078e0a20 */
[----:B------:R-:W-:-:S04]  /*2880*/  IMAD.HI.U32 R27, R6, R33, RZ ;  /* 0x00000021061b7227 */ /* 0x000fc800078e00ff */
[--C-:B------:R-:W-:Y:S02]  /*2890*/  @!P5 IMAD.IADD R30, R30, 0x1, -R4.reuse ;  /* 0x000000011e1ed824 */ /* 0x100fe400078e0a04 */
[----:B------:R-:W-:Y:S01]  /*28a0*/  @!P1 IMAD.IADD R28, R28, 0x1, -R4 ;  /* 0x000000011c1c9824 */ /* 0x000fe200078e0a04 */
[----:B------:R-:W-:Y:S01]  /*28b0*/  ISETP.GE.AND P1, PT, R34, RZ, PT ;  /* 0x000000ff2200720c */ /* 0x000fe20003f26270 */
[----:B------:R-:W-:Y:S01]  /*28c0*/  IMAD.HI.U32 R34, R6, R37, RZ ;  /* 0x0000002506227227 */ /* 0x000fe200078e00ff */
[----:B------:R-:W-:-:S03]  /*28d0*/  ISETP.GT.U32.AND P5, PT, R4, R30, PT ;  /* 0x0000001e0400720c */ /* 0x000fc60003fa4070 */
[----:B------:R-:W-:Y:S02]  /*28e0*/  IMAD.MOV R34, RZ, RZ, -R34 ;  /* 0x000000ffff227224 */ /* 0x000fe400078e0a22 */
[----:B------:R-:W-:Y:S02]  /*28f0*/  IMAD R32, R4, R32, R35 ;  /* 0x0000002004207224 */ /* 0x000fe400078e0223 */
[----:B------:R-:W-:Y:S01]  /*2900*/  @!P6 IMAD.IADD R31, R31, 0x1, -R4 ;  /* 0x000000011f1fe824 */ /* 0x000fe200078e0a04 */
[----:B------:R-:W-:Y:S01]  /*2910*/  ISETP.GE.AND P6, PT, R36, RZ, PT ;  /* 0x000000ff2400720c */ /* 0x000fe20003fc6270 */
[C---:B------:R-:W-:Y:S01]  /*2920*/  IMAD R35, R4.reuse, R34, R37 ;  /* 0x0000002204237224 */ /* 0x040fe200078e0225 */
[----:B------:R-:W-:Y:S01]  /*2930*/  LOP3.LUT R36, R7, 0x9c, RZ, 0xfc, !PT ;  /* 0x0000009c07247812 */ /* 0x000fe200078efcff */
[----:B------:R-:W-:Y:S01]  /*2940*/  @!P4 IMAD.MOV R28, RZ, RZ, -R28 ;  /* 0x000000ffff1cc224 */ /* 0x000fe200078e0a1c */
[C---:B------:R-:W-:Y:S01]  /*2950*/  ISETP.GT.U32.AND P4, PT, R4.reuse, R32, PT ;  /* 0x000000200400720c */ /* 0x040fe20003f84070 */
[----:B------:R-:W-:Y:S01]  /*2960*/  IMAD.MOV R27, RZ, RZ, -R27 ;  /* 0x000000ffff1b7224 */ /* 0x000fe200078e0a1b */
[----:B------:R-:W-:Y:S01]  /*2970*/  IABS R37, R36 ;  /* 0x0000002400257213 */ /* 0x000fe20000000000 */
[----:B------:R-:W-:Y:S01]  /*2980*/  @!P3 IMAD.MOV R26, RZ, RZ, -R26 ;  /* 0x000000ffff1ab224 */ /* 0x000fe200078e0a1a */
[----:B------:R-:W-:Y:S01]  /*2990*/  ISETP.GT.U32.AND P3, PT, R4, R31, PT ;  /* 0x0000001f0400720c */ /* 0x000fe20003f64070 */
[----:B------:R-:W-:Y:S01]  /*29a0*/  @!P5 IMAD.IADD R30, R30, 0x1, -R4 ;  /* 0x000000011e1ed824 */ /* 0x000fe200078e0a04 */
[C---:B------:R-:W-:Y:S01]  /*29b0*/  ISETP.GT.U32.AND P5, PT, R4.reuse, R35, PT ;  /* 0x000000230400720c */ /* 0x040fe20003fa4070 */
[----:B------:R-:W-:-:S02]  /*29c0*/  IMAD R33, R4, R27, R33 ;  /* 0x0000001b04217224 */ /* 0x000fc400078e0221 */
[----:B------:R-:W-:Y:S02]  /*29d0*/  IMAD.MOV.U32 R27, RZ, RZ, R29 ;  /* 0x000000ffff1b7224 */ /* 0x000fe400078e001d */
[----:B------:R-:W-:-:S04]  /*29e0*/  IMAD.HI.U32 R34, R6, R37, RZ ;  /* 0x0000002506227227 */ /* 0x000fc800078e00ff */
[----:B------:R-:W-:Y:S01]  /*29f0*/  @!P2 IMAD.MOV R27, RZ, RZ, -R27 ;  /* 0x000000ffff1ba224 */ /* 0x000fe200078e0a1b */
[----:B------:R-:W-:Y:S01]  /*2a00*/  ISETP.GT.U32.AND P2, PT, R4, R33, PT ;  /* 0x000000210400720c */ /* 0x000fe20003f44070 */
[--C-:B------:R-:W-:Y:S02]  /*2a10*/  @!P4 IMAD.IADD R32, R32, 0x1, -R4.reuse ;  /* 0x000000012020c824 */ /* 0x100fe400078e0a04 */
[--C-:B------:R-:W-:Y:S01]  /*2a20*/  @!P3 IMAD.IADD R31, R31, 0x1, -R4.reuse ;  /* 0x000000011f1fb824 */ /* 0x100fe200078e0a04 */
[----:B------:R-:W-:Y:S01]  /*2a30*/  ISETP.GE.AND P3, PT, R38, RZ, PT ;  /* 0x000000ff2600720c */ /* 0x000fe20003f66270 */
[----:B------:R-:W-:Y:S01]  /*2a40*/  @!P5 IMAD.IADD R35, R35, 0x1, -R4 ;  /* 0x000000012323d824 */ /* 0x000fe200078e0a04 */
[----:B------:R-:W-:Y:S01]  /*2a50*/  ISETP.GT.U32.AND P5, PT, R4, R32, PT ;  /* 0x000000200400720c */ /* 0x000fe20003fa4070 */
[----:B------:R-:W-:Y:S01]  /*2a60*/  IMAD.MOV.U32 R29, RZ, RZ, R31 ;  /* 0x000000ffff1d7224 */ /* 0x000fe200078e001f */
[----:B------:R-:W-:Y:S01]  /*2a70*/  IABS R38, R44 ;  /* 0x0000002c00267213 */ /* 0x000fe20000000000 */
[----:B------:R-:W-:-:S04]  /*2a80*/  IMAD.HI.U32 R31, R6, R39, RZ ;  /* 0x00000027061f7227 */ /* 0x000fc800078e00ff */
[----:B------:R-:W-:Y:S02]  /*2a90*/  IMAD.MOV R34, RZ, RZ, -R34 ;  /* 0x000000ffff227224 */ /* 0x000fe400078e0a22 */
[----:B------:R-:W-:Y:S01]  /*2aa0*/  @!P0 IMAD.MOV R29, RZ, RZ, -R29 ;  /* 0x000000ffff1d8224 */ /* 0x000fe200078e0a1d */
[----:B------:R-:W-:Y:S01]  /*2ab0*/  ISETP.GT.U32.AND P0, PT, R4, R35, PT ;  /* 0x000000230400720c */ /* 0x000fe20003f04070 */
[--C-:B------:R-:W-:Y:S01]  /*2ac0*/  @!P2 IMAD.IADD R33, R33, 0x1, -R4.reuse ;  /* 0x000000012121a824 */ /* 0x100fe200078e0a04 */
[----:B------:R-:W-:Y:S01]  /*2ad0*/  ISETP.GE.AND P2, PT, R40, RZ, PT ;  /* 0x000000ff2800720c */ /* 0x000fe20003f46270 */
[----:B------:R-:W-:Y:S01]  /*2ae0*/  IMAD.MOV R31, RZ, RZ, -R31 ;  /* 0x000000ffff1f7224 */ /* 0x000fe200078e0a1f */
[----:B------:R-:W-:Y:S01]  /*2af0*/  LOP3.LUT R40, R7, 0xa4, RZ, 0xfc, !PT ;  /* 0x000000a407287812 */ /* 0x000fe200078efcff */
[C---:B------:R-:W-:Y:S01]  /*2b00*/  IMAD R34, R4.reuse, R34, R37 ;  /* 0x0000002204227224 */ /* 0x040fe200078e0225 */
[C---:B------:R-:W-:Y:S01]  /*2b10*/  ISETP.GT.U32.AND P4, PT, R4.reuse, R33, PT ;  /* 0x000000210400720c */ /* 0x040fe20003f84070 */
[----:B------:R-:W-:Y:S01]  /*2b20*/  IMAD R37, R4, R31, R39 ;  /* 0x0000001f04257224 */ /* 0x000fe200078e0227 */
[----:B------:R-:W-:Y:S01]  /*2b30*/  IABS R41, R40 ;  /* 0x0000002800297213 */ /* 0x000fe20000000000 */
[----:B------:R-:W-:Y:S01]  /*2b40*/  @!P5 IMAD.IADD R32, R32, 0x1, -R4 ;  /* 0x000000012020d824 */ /* 0x000fe200078e0a04 */
[----:B------:R-:W-:Y:S01]  /*2b50*/  IABS R39, R43 ;  /* 0x0000002b00277213 */ /* 0x000fe20000000000 */
[----:B------:R-:W-:Y:S01]  /*2b60*/  @!P1 IMAD.MOV R30, RZ, RZ, -R30 ;  /* 0x000000ffff1e9224 */ /* 0x000fe200078e0a1e */
[----:B------:R-:W-:Y:S01]  /*2b70*/  ISETP.GT.U32.AND P5, PT, R4, R37, PT ;  /* 0x000000250400720c */ /* 0x000fe20003fa4070 */
[----:B------:R-:W-:-:S04]  /*2b80*/  IMAD.HI.U32 R31, R6, R41, RZ ;  /* 0x00000029061f7227 */ /* 0x000fc800078e00ff */
[----:B------:R-:W-:Y:S01]  /*2b90*/  @!P0 IMAD.IADD R35, R35, 0x1, -R4 ;  /* 0x0000000123238824 */ /* 0x000fe200078e0a04 */
[----:B------:R-:W-:Y:S01]  /*2ba0*/  ISETP.GE.AND P0, PT, R36, RZ, PT ;  /* 0x000000ff2400720c */ /* 0x000fe20003f06270 */
[----:B------:R-:W-:Y:S02]  /*2bb0*/  IMAD.MOV R36, RZ, RZ, -R31 ;  /* 0x000000ffff247224 */ /* 0x000fe400078e0a1f */
[----:B------:R-:W-:-:S04]  /*2bc0*/  IMAD.HI.U32 R31, R6, R39, RZ ;  /* 0x00000027061f7227 */ /* 0x000fc800078e00ff */
[----:B------:R-:W-:Y:S01]  /*2bd0*/  @!P4 IMAD.IADD R33, R33, 0x1, -R4 ;  /* 0x000000012121c824 */ /* 0x000fe200078e0a04 */
[C---:B------:R-:W-:Y:S01]  /*2be0*/  ISETP.GT.U32.AND P4, PT, R4.reuse, R34, PT ;  /* 0x000000220400720c */ /* 0x040fe20003f84070 */
[----:B------:R-:W-:Y:S02]  /*2bf0*/  IMAD R36, R4, R36, R41 ;  /* 0x0000002404247224 */ /* 0x000fe400078e0229 */
[----:B------:R-:W-:Y:S02]  /*2c00*/  IMAD.MOV.U32 R41, RZ, RZ, R38 ;  /* 0x000000ffff297224 */ /* 0x000fe400078e0026 */
[----:B------:R-:W-:Y:S02]  /*2c10*/  IMAD.MOV R38, RZ, RZ, -R31 ;  /* 0x000000ffff267224 */ /* 0x000fe400078e0a1f */
[----:B------:R-:W-:Y:S02]  /*2c20*/  @!P5 IMAD.IADD R37, R37, 0x1, -R4 ;  /* 0x000000012525d824 */ /* 0x000fe400078e0a04 */
[----:B------:R-:W-:-:S02]  /*2c30*/  IMAD.MOV.U32 R31, RZ, RZ, R33 ;  /* 0x000000ffff1f7224 */ /* 0x000fc400078e0021 */
[----:B------:R-:W-:Y:S01]  /*2c40*/  IMAD.MOV.U32 R33, RZ, RZ, R35 ;  /* 0x000000ffff217224 */ /* 0x000fe200078e0023 */
[C---:B------:R-:W-:Y:S01]  /*2c50*/  ISETP.GT.U32.AND P5, PT, R4.reuse, R37, PT ;  /* 0x000000250400720c */ /* 0x040fe20003fa4070 */
[----:B------:R-:W-:Y:S01]  /*2c60*/  @!P6 IMAD.MOV R31, RZ, RZ, -R31 ;  /* 0x000000ffff1fe224 */ /* 0x000fe200078e0a1f */
[----:B------:R-:W-:Y:S01]  /*2c70*/  ISETP.GT.U32.AND P6, PT, R4, R36, PT ;  /* 0x000000240400720c */ /* 0x000fe20003fc4070 */
[----:B------:R-:W-:Y:S01]  /*2c80*/  @!P4 IMAD.IADD R34, R34, 0x1, -R4 ;  /* 0x000000012222c824 */ /* 0x000fe200078e0a04 */
[----:B------:R-:W-:Y:S01]  /*2c90*/  ISETP.GE.AND P4, PT, R42, RZ, PT ;  /* 0x000000ff2a00720c */ /* 0x000fe20003f86270 */
[----:B------:R-:W-:Y:S01]  /*2ca0*/  IMAD R39, R4, R38, R39 ;  /* 0x0000002604277224 */ /* 0x000fe200078e0227 */
[----:B------:R-:W-:Y:S01]  /*2cb0*/  LOP3.LUT R42, R7, 0xb0, RZ, 0xfc, !PT ;  /* 0x000000b0072a7812 */ /* 0x000fe200078efcff */
[----:B------:R-:W-:Y:S01]  /*2cc0*/  IMAD.HI.U32 R35, R6, R41, RZ ;  /* 0x0000002906237227 */ /* 0x000fe200078e00ff */
[----:B------:R-:W-:-:S03]  /*2cd0*/  ISETP.GT.U32.AND P1, PT, R4, R34, PT ;  /* 0x000000220400720c */ /* 0x000fc60003f24070 */
[----:B------:R-:W-:Y:S01]  /*2ce0*/  @!P3 IMAD.MOV R32, RZ, RZ, -R32 ;  /* 0x000000ffff20b224 */ /* 0x000fe200078e0a20 */
[----:B------:R-:W-:Y:S01]  /*2cf0*/  ISETP.GE.AND P3, PT, R40, RZ, PT ;  /* 0x000000ff2800720c */ /* 0x000fe20003f66270 */
[--C-:B------:R-:W-:Y:S01]  /*2d00*/  @!P5 IMAD.IADD R37, R37, 0x1, -R4.reuse ;  /* 0x000000012525d824 */ /* 0x100fe200078e0a04 */
[----:B------:R-:W-:Y:S01]  /*2d10*/  IABS R40, R42 ;  /* 0x0000002a00287213 */ /* 0x000fe20000000000 */
[----:B------:R-:W-:Y:S01]  /*2d20*/  @!P6 IMAD.IADD R36, R36, 0x1, -R4 ;  /* 0x000000012424e824 */ /* 0x000fe200078e0a04 */
[C---:B------:R-:W-:Y:S01]  /*2d30*/  ISETP.GT.U32.AND P5, PT, R4.reuse, R39, PT ;  /* 0x000000270400720c */ /* 0x040fe20003fa4070 */
[----:B------:R-:W-:Y:S02]  /*2d40*/  IMAD.MOV R35, RZ, RZ, -R35 ;  /* 0x000000ffff237224 */ /* 0x000fe400078e0a23 */
[----:B------:R-:W-:Y:S01]  /*2d50*/  @!P2 IMAD.MOV R33, RZ, RZ, -R33 ;  /* 0x000000ffff21a224 */ /* 0x000fe200078e0a21 */
[C---:B------:R-:W-:Y:S01]  /*2d60*/  ISETP.GT.U32.AND P6, PT, R4.reuse, R36, PT ;  /* 0x000000240400720c */ /* 0x040fe20003fc4070 */
[----:B------:R-:W-:Y:S01]  /*2d70*/  IMAD R38, R4, R35, R41 ;  /* 0x0000002304267224 */ /* 0x000fe200078e0229 */
[----:B------:R-:W-:Y:S01]  /*2d80*/  ISETP.GE.AND P2, PT, R43, RZ, PT ;  /* 0x000000ff2b00720c */ /* 0x000fe20003f46270 */
[----:B------:R-:W-:Y:S01]  /*2d90*/  IMAD.MOV.U32 R41, RZ, RZ, R40 ;  /* 0x000000ffff297224 */ /* 0x000fe200078e0028 */
[----:B------:R-:W-:Y:S01]  /*2da0*/  LOP3.LUT R40, R7, 0xb4, RZ, 0xfc, !PT ;  /* 0x000000b407287812 */ /* 0x000fe200078efcff */
[----:B------:R-:W-:-:S02]  /*2db0*/  IMAD.MOV.U32 R35, RZ, RZ, R37 ;  /* 0x000000ffff237224 */ /* 0x000fc400078e0025 */
[----:B------:R-:W-:Y:S01]  /*2dc0*/  IMAD.HI.U32 R37, R6, R41, RZ ;  /* 0x0000002906257227 */ /* 0x000fe200078e00ff */
[----:B------:R-:W-:-:S03]  /*2dd0*/  IABS R43, R40 ;  /* 0x00000028002b7213 */ /* 0x000fc60000000000 */
[----:B------:R-:W-:Y:S01]  /*2de0*/  @!P4 IMAD.MOV R35, RZ, RZ, -R35 ;  /* 0x000000ffff23c224 */ /* 0x000fe200078e0a23 */
[----:B------:R-:W-:Y:S01]  /*2df0*/  ISETP.GT.U32.AND P4, PT, R4, R38, PT ;  /* 0x000000260400720c */ /* 0x000fe20003f84070 */
[--C-:B------:R-:W-:Y:S02]  /*2e00*/  @!P5 IMAD.IADD R39, R39, 0x1, -R4.reuse ;  /* 0x000000012727d824 */ /* 0x100fe400078e0a04 */
[----:B------:R-:W-:Y:S02]  /*2e10*/  IMAD.MOV R37, RZ, RZ, -R37 ;  /* 0x000000ffff257224 */ /* 0x000fe400078e0a25 */
[--C-:B------:R-:W-:Y:S01]  /*2e20*/  @!P6 IMAD.IADD R36, R36, 0x1, -R4.reuse ;  /* 0x000000012424e824 */ /* 0x100fe200078e0a04 */
[C---:B------:R-:W-:Y:S01]  /*2e30*/  ISETP.GT.U32.AND P5, PT, R4.reuse, R39, PT ;  /* 0x000000270400720c */ /* 0x040fe20003fa4070 */
[----:B------:R-:W-:Y:S01]  /*2e40*/  IMAD R41, R4, R37, R41 ;  /* 0x0000002504297224 */ /* 0x000fe200078e0229 */
[----:B------:R-:W-:Y:S01]  /*2e50*/  ISETP.GE.AND P6, PT, R40, RZ, PT ;  /* 0x000000ff2800720c */ /* 0x000fe20003fc6270 */
[----:B------:R-:W-:Y:S01]  /*2e60*/  @!P1 IMAD.IADD R34, R34, 0x1, -R4 ;  /* 0x0000000122229824 */ /* 0x000fe200078e0a04 */
[----:B------:R-:W-:Y:S01]  /*2e70*/  ISETP.GE.AND P1, PT, R44, RZ, PT ;  /* 0x000000ff2c00720c */ /* 0x000fe20003f26270 */
[----:B------:R-:W-:Y:S01]  /*2e80*/  @!P3 IMAD.MOV R36, RZ, RZ, -R36 ;  /* 0x000000ffff24b224 */ /* 0x000fe200078e0a24 */
[----:B------:R-:W-:Y:S01]  /*2e90*/  ISETP.GT.U32.AND P3, PT, R4, R41, PT ;  /* 0x000000290400720c */ /* 0x000fe20003f64070 */
[----:B------:R-:W-:Y:S01]  /*2ea0*/  @!P4 IMAD.IADD R38, R38, 0x1, -R4 ;  /* 0x000000012626c824 */ /* 0x000fe200078e0a04 */
[----:B------:R-:W-:Y:S01]  /*2eb0*/  LOP3.LUT R44, R7, 0xb8, RZ, 0xfc, !PT ;  /* 0x000000b8072c7812 */ /* 0x000fe200078efcff */
[----:B------:R-:W-:-:S03]  /*2ec0*/  IMAD.HI.U32 R37, R6, R43, RZ ;  /* 0x0000002b06257227 */ /* 0x000fc600078e00ff */
[----:B------:R-:W-:Y:S01]  /*2ed0*/  IABS R45, R44 ;  /* 0x0000002c002d7213 */ /* 0x000fe20000000000 */
[----:B------:R-:W-:Y:S01]  /*2ee0*/  @!P5 IMAD.IADD R39, R39, 0x1, -R4 ;  /* 0x000000012727d824 */ /* 0x000fe200078e0a04 */
[----:B------:R-:W-:Y:S01]  /*2ef0*/  ISETP.GT.U32.AND P4, PT, R4, R38, PT ;  /* 0x000000260400720c */ /* 0x000fe20003f84070 */
[----:B------:R-:W-:Y:S01]  /*2f00*/  @!P0 IMAD.MOV R34, RZ, RZ, -R34 ;  /* 0x000000ffff228224 */ /* 0x000fe200078e0a22 */
[----:B------:R-:W-:Y:S01]  /*2f10*/  ISETP.GE.AND P0, PT, R42, RZ, PT ;  /* 0x000000ff2a00720c */ /* 0x000fe20003f06270 */
[----:B------:R-:W-:Y:S01]  /*2f20*/  IMAD.HI.U32 R40, R6, R45, RZ ;  /* 0x0000002d06287227 */ /* 0x000fe200078e00ff */
[----:B------:R-:W-:-:S03]  /*2f30*/  ISETP.GE.AND P5, PT, R44, RZ, PT ;  /* 0x000000ff2c00720c */ /* 0x000fc60003fa6270 */
[----:B------:R-:W-:Y:S02]  /*2f40*/  IMAD.MOV R42, RZ, RZ, -R37 ;  /* 0x000000ffff2a7224 */ /* 0x000fe400078e0a25 */
[----:B------:R-:W-:Y:S02]  /*2f50*/  IMAD.MOV.U32 R37, RZ, RZ, R39 ;  /* 0x000000ffff257224 */ /* 0x000fe400078e0027 */
[----:B------:R-:W-:Y:S02]  /*2f60*/  @!P3 IMAD.IADD R41, R41, 0x1, -R4 ;  /* 0x000000012929b824 */ /* 0x000fe400078e0a04 */
[----:B------:R-:W-:Y:S02]  /*2f70*/  IMAD.MOV R39, RZ, RZ, -R40 ;  /* 0x000000ffff277224 */ /* 0x000fe400078e0a28 */
[C---:B------:R-:W-:Y:S01]  /*2f80*/  IMAD R40, R4.reuse, R42, R43 ;  /* 0x0000002a04287224 */ /* 0x040fe200078e022b */
[C---:B------:R-:W-:Y:S01]  /*2f90*/  ISETP.GT.U32.AND P3, PT, R4.reuse, R41, PT ;  /* 0x000000290400720c */ /* 0x040fe20003f64070 */
[----:B------:R-:W-:Y:S01]  /*2fa0*/  IMAD R43, R4, R39, R45 ;  /* 0x00000027042b7224 */ /* 0x000fe200078e022d */
[----:B------:R-:W-:Y:S01]  /*2fb0*/  LOP3.LUT R45, R7, 0xc0, RZ, 0xfc, !PT ;  /* 0x000000c0072d7812 */ /* 0x000fe200078efcff */
[----:B------:R-:W-:-:S04]  /*2fc0*/  IMAD.HI.U32 R39, R6, R47, RZ ;  /* 0x0000002f06277227 */ /* 0x000fc800078e00ff */
[----:B------:R-:W-:Y:S01]  /*2fd0*/  @!P4 IMAD.IADD R38, R38, 0x1, -R4 ;  /* 0x000000012626c824 */ /* 0x000fe200078e0a04 */
[C---:B------:R-:W-:Y:S01]  /*2fe0*/  ISETP.GT.U32.AND P4, PT, R4.reuse, R40, PT ;  /* 0x000000280400720c */ /* 0x040fe20003f84070 */
[----:B------:R-:W-:Y:S02]  /*2ff0*/  IMAD.MOV R39, RZ, RZ, -R39 ;  /* 0x000000ffff277224 */ /* 0x000fe400078e0a27 */
[----:B------:R-:W-:Y:S01]  /*3000*/  @!P1 IMAD.MOV R38, RZ, RZ, -R38 ;  /* 0x000000ffff269224 */ /* 0x000fe200078e0a26 */
[C---:B------:R-:W-:Y:S01]  /*3010*/  ISETP.GT.U32.AND P1, PT, R4.reuse, R43, PT ;  /* 0x0000002b0400720c */ /* 0x040fe20003f24070 */
[C---:B------:R-:W-:Y:S01]  /*3020*/  IMAD R42, R4.reuse, R39, R47 ;  /* 0x00000027042a7224 */ /* 0x040fe200078e022f */
[----:B------:R-:W-:Y:S01]  /*3030*/  IABS R47, R45 ;  /* 0x0000002d002f7213 */ /* 0x000fe20000000000 */
[--C-:B------:R-:W-:Y:S02]  /*3040*/  @!P3 IMAD.IADD R41, R41, 0x1, -R4.reuse ;  /* 0x000000012929b824 */ /* 0x100fe400078e0a04 */
[----:B------:R-:W-:Y:S01]  /*3050*/  @!P2 IMAD.MOV R37, RZ, RZ, -R37 ;  /* 0x000000ffff25a224 */ /* 0x000fe200078e0a25 */
[----:B------:R-:W-:Y:S01]  /*3060*/  ISETP.GT.U32.AND P3, PT, R4, R42, PT ;  /* 0x0000002a0400720c */ /* 0x000fe20003f64070 */
[----:B------:R-:W-:Y:S01]  /*3070*/  IMAD.MOV.U32 R39, RZ, RZ, R41 ;  /* 0x000000ffff277224 */ /* 0x000fe200078e0029 */
[----:B------:R-:W-:Y:S01]  /*3080*/  ISETP.GE.AND P2, PT, R46, RZ, PT ;  /* 0x000000ff2e00720c */ /* 0x000fe20003f46270 */
[--C-:B------:R-:W-:Y:S01]  /*3090*/  @!P4 IMAD.IADD R40, R40, 0x1, -R4.reuse ;  /* 0x000000012828c824 */ /* 0x100fe200078e0a04 */
[----:B------:R-:W-:Y:S01]  /*30a0*/  LOP3.LUT R46, R7, 0xc4, RZ, 0xfc, !PT ;  /* 0x000000c4072e7812 */ /* 0x000fe200078efcff */
[----:B------:R-:W-:Y:S01]  /*30b0*/  @!P0 IMAD.MOV R39, RZ, RZ, -R39 ;  /* 0x000000ffff278224 */ /* 0x000fe200078e0a27 */
[----:B------:R-:W-:Y:S01]  /*30c0*/  ISETP.GE.AND P0, PT, R45, RZ, PT ;  /* 0x000000ff2d00720c */ /* 0x000fe20003f06270 */
[----:B------:R-:W-:Y:S01]  /*30d0*/  @!P1 IMAD.IADD R43, R43, 0x1, -R4 ;  /* 0x000000012b2b9824 */ /* 0x000fe200078e0a04 */
[----:B------:R-:W-:Y:S01]  /*30e0*/  ISETP.GT.U32.AND P4, PT, R4, R40, PT ;  /* 0x000000280400720c */ /* 0x000fe20003f84070 */
[----:B------:R-:W-:Y:S01]  /*30f0*/  IMAD.HI.U32 R41, R6, R47, RZ ;  /* 0x0000002f06297227 */ /* 0x000fe200078e00ff */
[----:B------:R-:W-:-:S02]  /*3100*/  IABS R49, R46 ;  /* 0x0000002e00317213 */ /* 0x000fc40000000000 */
[----:B------:R-:W-:Y:S01]  /*3110*/  ISETP.GT.U32.AND P1, PT, R4, R43, PT ;  /* 0x0000002b0400720c */ /* 0x000fe20003f24070 */
[----:B------:R-:W-:Y:S02]  /*3120*/  @!P3 IMAD.IADD R42, R42, 0x1, -R4 ;  /* 0x000000012a2ab824 */ /* 0x000fe400078e0a04 */
[----:B------:R-:W-:-:S03]  /*3130*/  IMAD.HI.U32 R44, R6, R49, RZ ;  /* 0x00000031062c7227 */ /* 0x000fc600078e00ff */
[----:B------:R-:W-:Y:S01]  /*3140*/  ISETP.GT.U32.AND P3, PT, R4, R42, PT ;  /* 0x0000002a0400720c */ /* 0x000fe20003f64070 */
[----:B------:R-:W-:-:S04]  /*3150*/  IMAD.HI.U32 R45, R6, R51, RZ ;  /* 0x00000033062d7227 */ /* 0x000fc800078e00ff */
[----:B------:R-:W-:Y:S02]  /*3160*/  IMAD.MOV R44, RZ, RZ, -R44 ;  /* 0x000000ffff2c7224 */ /* 0x000fe400078e0a2c */
[----:B------:R-:W-:Y:S01]  /*3170*/  @!P4 IMAD.IADD R40, R40, 0x1, -R4 ;  /* 0x000000012828c824 */ /* 0x000fe200078e0a04 */
[----:B------:R-:W-:Y:S01]  /*3180*/  ISETP.GE.AND P4, PT, R46, RZ, PT ;  /* 0x000000ff2e00720c */ /* 0x000fe20003f86270 */
[----:B------:R-:W-:Y:S02]  /*3190*/  IMAD.MOV R41, RZ, RZ, -R41 ;  /* 0x000000ffff297224 */ /* 0x000fe400078e0a29 */
[----:B------:R-:W-:Y:S02]  /*31a0*/  IMAD.MOV R46, RZ, RZ, -R45 ;  /* 0x000000ffff2e7224 */ /* 0x000fe400078e0a2d */
[C---:B------:R-:W-:Y:S02]  /*31b0*/  IMAD R44, R4.reuse, R44, R49 ;  /* 0x0000002c042c7224 */ /* 0x040fe400078e0231 */
[----:B------:R-:W-:-:S02]  /*31c0*/  IMAD R45, R4, R41, R47 ;  /* 0x00000029042d7224 */ /* 0x000fc400078e022f */
[C---:B------:R-:W-:Y:S01]  /*31d0*/  IMAD R47, R4.reuse, R46, R51 ;  /* 0x0000002e042f7224 */ /* 0x040fe200078e0233 */
[----:B------:R-:W-:Y:S01]  /*31e0*/  IABS R51, R50 ;  /* 0x0000003200337213 */ /* 0x000fe20000000000 */
[----:B------:R-:W-:Y:S01]  /*31f0*/  @!P6 IMAD.MOV R40, RZ, RZ, -R40 ;  /* 0x000000ffff28e224 */ /* 0x000fe200078e0a28 */
[C---:B------:R-:W-:Y:S01]  /*3200*/  ISETP.GT.U32.AND P6, PT, R4.reuse, R44, PT ;  /* 0x0000002c0400720c */ /* 0x040fe20003fc4070 */
[--C-:B------:R-:W-:Y:S01]  /*3210*/  @!P1 IMAD.IADD R43, R43, 0x1, -R4.reuse ;  /* 0x000000012b2b9824 */ /* 0x100fe200078e0a04 */
[----:B------:R-:W-:Y:S01]  /*3220*/  ISETP.GT.U32.AND P1, PT, R4, R45, PT ;  /* 0x0000002d0400720c */ /* 0x000fe20003f24070 */
[----:B------:R-:W-:Y:S01]  /*3230*/  @!P3 IMAD.IADD R42, R42, 0x1, -R4 ;  /* 0x000000012a2ab824 */ /* 0x000fe200078e0a04 */
[----:B------:R-:W-:Y:S01]  /*3240*/  ISETP.GT.U32.AND P3, PT, R4, R47, PT ;  /* 0x0000002f0400720c */ /* 0x000fe20003f64070 */
[----:B------:R-:W-:Y:S01]  /*3250*/  IMAD.MOV.U32 R41, RZ, RZ, R43 ;  /* 0x000000ffff297224 */ /* 0x000fe200078e002b */
[----:B------:R-:W-:Y:S01]  /*3260*/  LOP3.LUT R43, R7, 0xcc, RZ, 0xfc, !PT ;  /* 0x000000cc072b7812 */ /* 0x000fe200078efcff */
[----:B------:R-:W-:-:S02]  /*3270*/  @!P2 IMAD.MOV R42, RZ, RZ, -R42 ;  /* 0x000000ffff2aa224 */ /* 0x000fc400078e0a2a */
[----:B------:R-:W-:Y:S01]  /*3280*/  @!P5 IMAD.MOV R41, RZ, RZ, -R41 ;  /* 0x000000ffff29d224 */ /* 0x000fe200078e0a29 */
[----:B------:R-:W-:Y:S01]  /*3290*/  IABS R49, R43 ;  /* 0x0000002b00317213 */ /* 0x000fe20000000000 */
[----:B------:R-:W-:Y:S01]  /*32a0*/  IMAD.HI.U32 R109, R6, R108, RZ ;  /* 0x0000006c066d7227 */ /* 0x000fe200078e00ff */
[----:B------:R-:W-:-:S03]  /*32b0*/  ISETP.GE.AND P5, PT, R48, RZ, PT ;  /* 0x000000ff3000720c */ /* 0x000fc60003fa6270 */
[--C-:B------:R-:W-:Y:S02]  /*32c0*/  @!P6 IMAD.IADD R44, R44, 0x1, -R4.reuse ;  /* 0x000000012c2ce824 */ /* 0x100fe400078e0a04 */
[--C-:B------:R-:W-:Y:S01]  /*32d0*/  @!P1 IMAD.IADD R45, R45, 0x1, -R4.reuse ;  /* 0x000000012d2d9824 */ /* 0x100fe200078e0a04 */
[----:B------:R-:W-:Y:S01]  /*32e0*/  ISETP.GE.AND P1, PT, R43, RZ, PT ;  /* 0x000000ff2b00720c */ /* 0x000fe20003f26270 */
[----:B------:R-:W-:Y:S01]  /*32f0*/  @!P3 IMAD.IADD R47, R47, 0x1, -R4 ;  /* 0x000000012f2fb824 */ /* 0x000fe200078e0a04 */
[----:B------:R-:W-:Y:S01]  /*3300*/  ISETP.GT.U32.AND P3, PT, R4, R44, PT ;  /* 0x0000002c0400720c */ /* 0x000fe20003f64070 */
[----:B------:R-:W-:Y:S01]  /*3310*/  IMAD.HI.U32 R43, R6, R49, RZ ;  /* 0x00000031062b7227 */ /* 0x000fe200078e00ff */
[C---:B------:R-:W-:Y:S02]  /*3320*/  ISETP.GT.U32.AND P6, PT, R4.reuse, R45, PT ;  /* 0x0000002d0400720c */ /* 0x040fe40003fc4070 */
[----:B------:R-:W-:Y:S01]  /*3330*/  ISETP.GT.U32.AND P2, PT, R4, R47, PT ;  /* 0x0000002f0400720c */ /* 0x000fe20003f44070 */
[----:B------:R-:W-:-:S04]  /*3340*/  IMAD.HI.U32 R48, R6, R51, RZ ;  /* 0x0000003306307227 */ /* 0x000fc800078e00ff */
[----:B------:R-:W-:Y:S02]  /*3350*/  IMAD.MOV R43, RZ, RZ, -R43 ;  /* 0x000000ffff2b7224 */ /* 0x000fe400078e0a2b */
[----:B------:R-:W-:Y:S02]  /*3360*/  IMAD.MOV R48, RZ, RZ, -R48 ;  /* 0x000000ffff307224 */ /* 0x000fe400078e0a30 */
[C---:B------:R-:W-:Y:S02]  /*3370*/  IMAD R46, R4.reuse, R43, R49 ;  /* 0x0000002b042e7224 */ /* 0x040fe400078e0231 */
[----:B------:R-:W-:Y:S01]  /*3380*/  IMAD R49, R4, R48, R51 ;  /* 0x0000003004317224 */ /* 0x000fe200078e0233 */
[----:B------:R-:W-:Y:S01]  /*3390*/  IABS R51, R54 ;  /* 0x0000003600337213 */ /* 0x000fe20000000000 */
[--C-:B------:R-:W-:Y:S02]  /*33a0*/  @!P3 IMAD.IADD R44, R44, 0x1, -R4.reuse ;  /* 0x000000012c2cb824 */ /* 0x100fe400078e0a04 */
[----:B------:R-:W-:Y:S01]  /*33b0*/  @!P6 IMAD.IADD R45, R45, 0x1, -R4 ;  /* 0x000000012d2de824 */ /* 0x000fe200078e0a04 */
[----:B------:R-:W-:Y:S01]  /*33c0*/  ISETP.GT.U32.AND P3, PT, R4, R49, PT ;  /* 0x000000310400720c */ /* 0x000fe20003f64070 */
[----:B------:R-:W-:Y:S01]  /*33d0*/  IMAD.HI.U32 R48, R6, R53, RZ ;  /* 0x0000003506307227 */ /* 0x000fe200078e00ff */
[----:B------:R-:W-:-:S03]  /*33e0*/  ISETP.GT.U32.AND P6, PT, R4, R46, PT ;  /* 0x0000002e0400720c */ /* 0x000fc60003fc4070 */
[----:B------:R-:W-:Y:S02]  /*33f0*/  IMAD.MOV.U32 R43, RZ, RZ, R45 ;  /* 0x000000ffff2b7224 */ /* 0x000fe400078e002d */
[----:B------:R-:W-:-:S04]  /*3400*/  IMAD.HI.U32 R45, R6, R51, RZ ;  /* 0x00000033062d7227 */ /* 0x000fc800078e00ff */
[----:B------:R-:W-:Y:S02]  /*3410*/  IMAD.MOV R48, RZ, RZ, -R48 ;  /* 0x000000ffff307224 */ /* 0x000fe400078e0a30 */
[--C-:B------:R-:W-:Y:S02]  /*3420*/  @!P3 IMAD.IADD R49, R49, 0x1, -R4.reuse ;  /* 0x000000013131b824 */ /* 0x100fe400078e0a04 */
[----:B------:R-:W-:Y:S01]  /*3430*/  @!P6 IMAD.IADD R46, R46, 0x1, -R4 ;  /* 0x000000012e2ee824 */ /* 0x000fe200078e0a04 */
[----:B------:R-:W-:Y:S01]  /*3440*/  ISETP.GE.AND P6, PT, R52, RZ, PT ;  /* 0x000000ff3400720c */ /* 0x000fe20003fc6270 */
[----:B------:R-:W-:Y:S01]  /*3450*/  IMAD.MOV R52, RZ, RZ, -R45 ;  /* 0x000000ffff347224 */ /* 0x000fe200078e0a2d */
[C---:B------:R-:W-:Y:S01]  /*3460*/  ISETP.GT.U32.AND P3, PT, R4.reuse, R49, PT ;  /* 0x000000310400720c */ /* 0x040fe20003f64070 */
[C---:B------:R-:W-:Y:S02]  /*3470*/  IMAD R48, R4.reuse, R48, R53 ;  /* 0x0000003004307224 */ /* 0x040fe400078e0235 */
[----:B------:R-:W-:-:S02]  /*3480*/  IMAD R51, R4, R52, R51 ;  /* 0x0000003404337224 */ /* 0x000fc400078e0233 */
[----:B------:R-:W-:Y:S01]  /*3490*/  @!P0 IMAD.MOV R43, RZ, RZ, -R43 ;  /* 0x000000ffff2b8224 */ /* 0x000fe200078e0a2b */
[C---:B------:R-:W-:Y:S01]  /*34a0*/  ISETP.GT.U32.AND P0, PT, R4.reuse, R46, PT ;  /* 0x0000002e0400720c */ /* 0x040fe20003f04070 */
[----:B------:R-:W-:Y:S01]  /*34b0*/  @!P4 IMAD.MOV R44, RZ, RZ, -R44 ;  /* 0x000000ffff2cc224 */ /* 0x000fe200078e0a2c */
[----:B------:R-:W-:Y:S01]  /*34c0*/  ISETP.GT.U32.AND P4, PT, R4, R48, PT ;  /* 0x000000300400720c */ /* 0x000fe20003f84070 */
[----:B------:R-:W-:Y:S01]  /*34d0*/  @!P2 IMAD.IADD R47, R47, 0x1, -R4 ;  /* 0x000000012f2fa824 */ /* 0x000fe200078e0a04 */
[----:B------:R-:W-:Y:S01]  /*34e0*/  ISETP.GE.AND P2, PT, R50, RZ, PT ;  /* 0x000000ff3200720c */ /* 0x000fe20003f46270 */
[----:B------:R-:W-:-:S04]  /*34f0*/  IMAD.HI.U32 R50, R6, R55, RZ ;  /* 0x0000003706327227 */ /* 0x000fc800078e00ff */
[--C-:B------:R-:W-:Y:S01]  /*3500*/  @!P3 IMAD.IADD R49, R49, 0x1, -R4.reuse ;  /* 0x000000013131b824 */ /* 0x100fe200078e0a04 */
[----:B------:R-:W-:Y:S01]  /*3510*/  ISETP.GT.U32.AND P3, PT, R4, R51, PT ;  /* 0x000000330400720c */ /* 0x000fe20003f64070 */
[----:B------:R-:W-:Y:S02]  /*3520*/  IMAD.MOV.U32 R45, RZ, RZ, R47 ;  /* 0x000000ffff2d7224 */ /* 0x000fe400078e002f */
[----:B------:R-:W-:Y:S01]  /*3530*/  @!P0 IMAD.IADD R46, R46, 0x1, -R4 ;  /* 0x000000012e2e8824 */ /* 0x000fe200078e0a04 */
[----:B------:R-:W-:Y:S01]  /*3540*/  ISETP.GE.AND P0, PT, R56, RZ, PT ;  /* 0x000000ff3800720c */ /* 0x000fe20003f06270 */
[----:B------:R-:W-:Y:S01]  /*3550*/  @!P5 IMAD.MOV R45, RZ, RZ, -R45 ;  /* 0x000000ffff2dd224 */ /* 0x000fe200078e0a2d */
[----:B------:R-:W-:Y:S01]  /*3560*/  ISETP.GE.AND P5, PT, R54, RZ, PT ;  /* 0x000000ff3600720c */ /* 0x000fe20003fa6270 */
[----:B------:R-:W-:Y:S01]  /*3570*/  IMAD.MOV R50, RZ, RZ, -R50 ;  /* 0x000000ffff327224 */ /* 0x000fe200078e0a32 */
[C---:B------:R-:W-:Y:S01]  /*3580*/  LOP3.LUT R54, R7.reuse, 0xe0, RZ, 0xfc, !PT ;  /* 0x000000e007367812 */ /* 0x040fe200078efcff */
[--C-:B------:R-:W-:Y:S01]  /*3590*/  @!P4 IMAD.IADD R48, R48, 0x1, -R4.reuse ;  /* 0x000000013030c824 */ /* 0x100fe200078e0a04 */
[----:B------:R-:W-:Y:S01]  /*35a0*/  LOP3.LUT R56, R7, 0xe4, RZ, 0xfc, !PT ;  /* 0x000000e407387812 */ /* 0x000fe200078efcff */
[----:B------:R-:W-:Y:S01]  /*35b0*/  IMAD.MOV.U32 R47, RZ, RZ, R49 ;  /* 0x000000ffff2f7224 */ /* 0x000fe200078e0031 */
[----:B------:R-:W-:Y:S01]  /*35c0*/  IABS R53, R54 ;  /* 0x0000003600357213 */ /* 0x000fe20000000000 */
[----:B------:R-:W-:Y:S01]  /*35d0*/  @!P3 IMAD.IADD R51, R51, 0x1, -R4 ;  /* 0x000000013333b824 */ /* 0x000fe200078e0a04 */
[----:B------:R-:W-:Y:S01]  /*35e0*/  ISETP.GE.AND P3, PT, R54, RZ, PT ;  /* 0x000000ff3600720c */ /* 0x000fe20003f66270 */
[C---:B------:R-:W-:Y:S01]  /*35f0*/  IMAD R50, R4.reuse, R50, R55 ;  /* 0x0000003204327224 */ /* 0x040fe200078e0237 */
[----:B------:R-:W-:Y:S01]  /*3600*/  IABS R55, R56 ;  /* 0x0000003800377213 */ /* 0x000fe20000000000 */
[----:B------:R-:W-:Y:S01]  /*3610*/  @!P1 IMAD.MOV R46, RZ, RZ, -R46 ;  /* 0x000000ffff2e9224 */ /* 0x000fe200078e0a2e */
[C---:B------:R-:W-:Y:S01]  /*3620*/  ISETP.GT.U32.AND P1, PT, R4.reuse, R48, PT ;  /* 0x000000300400720c */ /* 0x040fe20003f24070 */
[----:B------:R-:W-:Y:S01]  /*3630*/  @!P2 IMAD.MOV R47, RZ, RZ, -R47 ;  /* 0x000000ffff2fa224 */ /* 0x000fe200078e0a2f */
[----:B------:R-:W-:Y:S01]  /*3640*/  ISETP.GT.U32.AND P2, PT, R4, R51, PT ;  /* 0x000000330400720c */ /* 0x000fe20003f44070 */
[----:B------:R-:W-:Y:S01]  /*3650*/  IMAD.HI.U32 R49, R6, R53, RZ ;  /* 0x0000003506317227 */ /* 0x000fe200078e00ff */
[----:B------:R-:W-:-:S03]  /*3660*/  ISETP.GT.U32.AND P4, PT, R4, R50, PT ;  /* 0x000000320400720c */ /* 0x000fc60003f84070 */
[----:B------:R-:W-:-:S04]  /*3670*/  IMAD.HI.U32 R52, R6, R55, RZ ;  /* 0x0000003706347227 */ /* 0x000fc800078e00ff */
[----:B------:R-:W-:Y:S02]  /*3680*/  IMAD.MOV R49, RZ, RZ, -R49 ;  /* 0x000000ffff317224 */ /* 0x000fe400078e0a31 */
[----:B------:R-:W-:Y:S02]  /*3690*/  IMAD.MOV R52, RZ, RZ, -R52 ;  /* 0x000000ffff347224 */ /* 0x000fe400078e0a34 */
[----:B------:R-:W-:Y:S02]  /*36a0*/  IMAD R53, R4, R49, R53 ;  /* 0x0000003104357224 */ /* 0x000fe400078e0235 */
[--C-:B------:R-:W-:Y:S01]  /*36b0*/  @!P1 IMAD.IADD R48, R48, 0x1, -R4.reuse ;  /* 0x0000000130309824 */ /* 0x100fe200078e0a04 */
[----:B------:R-:W-:Y:S01]  /*36c0*/  ISETP.GE.AND P1, PT, R56, RZ, PT ;  /* 0x000000ff3800720c */ /* 0x000fe20003f26270 */
[C---:B------:R-:W-:Y:S01]  /*36d0*/  IMAD R52, R4.reuse, R52, R55 ;  /* 0x0000003404347224 */ /* 0x040fe200078e0237 */
[----:B------:R-:W-:Y:S01]  /*36e0*/  LOP3.LUT R55, R7, 0xec, RZ, 0xfc, !PT ;  /* 0x000000ec07377812 */ /* 0x000fe200078efcff */
[----:B------:R-:W-:Y:S01]  /*36f0*/  @!P2 IMAD.IADD R51, R51, 0x1, -R4 ;  /* 0x000000013333a824 */ /* 0x000fe200078e0a04 */
[C---:B------:R-:W-:Y:S01]  /*3700*/  ISETP.GT.U32.AND P2, PT, R4.reuse, R53, PT ;  /* 0x000000350400720c */ /* 0x040fe20003f44070 */
[----:B------:R-:W-:Y:S01]  /*3710*/  @!P6 IMAD.MOV R48, RZ, RZ, -R48 ;  /* 0x000000ffff30e224 */ /* 0x000fe200078e0a30 */
[----:B------:R-:W-:Y:S01]  /*3720*/  ISETP.GT.U32.AND P6, PT, R4, R52, PT ;  /* 0x000000340400720c */ /* 0x000fe20003fc4070 */
[----:B------:R-:W-:Y:S01]  /*3730*/  @!P4 IMAD.IADD R50, R50, 0x1, -R4 ;  /* 0x000000013232c824 */ /* 0x000fe200078e0a04 */
[----:B------:R-:W-:Y:S01]  /*3740*/  IABS R59, R55 ;  /* 0x00000037003b7213 */ /* 0x000fe20000000000 */
[----:B------:R-:W-:-:S03]  /*3750*/  IMAD.HI.U32 R54, R6, R57, RZ ;  /* 0x0000003906367227 */ /* 0x000fc600078e00ff */
[----:B------:R-:W-:Y:S01]  /*3760*/  ISETP.GT.U32.AND P4, PT, R4, R50, PT ;  /* 0x000000320400720c */ /* 0x000fe20003f84070 */
[----:B------:R-:W-:Y:S02]  /*3770*/  IMAD.MOV.U32 R49, RZ, RZ, R51 ;  /* 0x000000ffff317224 */ /* 0x000fe400078e0033 */
[----:B------:R-:W-:Y:S02]  /*3780*/  IMAD.MOV R54, RZ, RZ, -R54 ;  /* 0x000000ffff367224 */ /* 0x000fe400078e0a36 */
[--C-:B------:R-:W-:Y:S02]  /*3790*/  @!P2 IMAD.IADD R53, R53, 0x1, -R4.reuse ;  /* 0x000000013535a824 */ /* 0x100fe400078e0a04 */
[----:B------:R-:W-:Y:S02]  /*37a0*/  @!P6 IMAD.IADD R52, R52, 0x1, -R4 ;  /* 0x000000013434e824 */ /* 0x000fe400078e0a04 */
[----:B------:R-:W-:Y:S01]  /*37b0*/  IMAD.HI.U32 R51, R6, R59, RZ ;  /* 0x0000003b06337227 */ /* 0x000fe200078e00ff */
[----:B------:R-:W-:-:S02]  /*37c0*/  ISETP.GT.U32.AND P2, PT, R4, R53, PT ;  /* 0x000000350400720c */ /* 0x000fc40003f44070 */
[----:B------:R-:W-:Y:S01]  /*37d0*/  ISETP.GT.U32.AND P6, PT, R4, R52, PT ;  /* 0x000000340400720c */ /* 0x000fe20003fc4070 */
[----:B------:R-:W-:Y:S01]  /*37e0*/  @!P4 IMAD.IADD R50, R50, 0x1, -R4 ;  /* 0x000000013232c824 */ /* 0x000fe200078e0a04 */
[----:B------:R-:W-:Y:S01]  /*37f0*/  ISETP.GE.AND P4, PT, R55, RZ, PT ;  /* 0x000000ff3700720c */ /* 0x000fe20003f86270 */
[----:B------:R-:W-:Y:S01]  /*3800*/  IMAD R55, R4, R54, R57 ;  /* 0x0000003604377224 */ /* 0x000fe200078e0239 */
[----:B------:R-:W-:Y:S01]  /*3810*/  IABS R57, R60 ;  /* 0x0000003c00397213 */ /* 0x000fe20000000000 */
[----:B------:R-:W-:Y:S02]  /*3820*/  IMAD.MOV R51, RZ, RZ, -R51 ;  /* 0x000000ffff337224 */ /* 0x000fe400078e0a33 */
[----:B------:R-:W-:-:S04]  /*3830*/  IMAD.HI.U32 R56, R6, R61, RZ ;  /* 0x0000003d06387227 */ /* 0x000fc800078e00ff */
[C---:B------:R-:W-:Y:S01]  /*3840*/  IMAD R54, R4.reuse, R51, R59 ;  /* 0x0000003304367224 */ /* 0x040fe200078e023b */
[----:B------:R-:W-:Y:S01]  /*3850*/  IABS R59, R64 ;  /* 0x00000040003b7213 */ /* 0x000fe20000000000 */
[----:B------:R-:W-:Y:S01]  /*3860*/  @!P2 IMAD.IADD R53, R53, 0x1, -R4 ;  /* 0x000000013535a824 */ /* 0x000fe200078e0a04 */
[----:B------:R-:W-:Y:S01]  /*3870*/  ISETP.GT.U32.AND P2, PT, R4, R55, PT ;  /* 0x000000370400720c */ /* 0x000fe20003f44070 */
[----:B------:R-:W-:-:S04]  /*3880*/  IMAD.HI.U32 R51, R6, R57, RZ ;  /* 0x0000003906337227 */ /* 0x000fc800078e00ff */
[----:B------:R-:W-:Y:S01]  /*3890*/  @!P6 IMAD.IADD R52, R52, 0x1, -R4 ;  /* 0x000000013434e824 */ /* 0x000fe200078e0a04 */
[C---:B------:R-:W-:Y:S01]  /*38a0*/  ISETP.GT.U32.AND P6, PT, R4.reuse, R54, PT ;  /* 0x000000360400720c */ /* 0x040fe20003fc4070 */
[----:B------:R-:W-:Y:S02]  /*38b0*/  IMAD.MOV R51, RZ, RZ, -R51 ;  /* 0x000000ffff337224 */ /* 0x000fe400078e0a33 */
[----:B------:R-:W-:Y:S02]  /*38c0*/  IMAD.MOV R56, RZ, RZ, -R56 ;  /* 0x000000ffff387224 */ /* 0x000fe400078e0a38 */
[C---:B------:R-:W-:Y:S02]  /*38d0*/  IMAD R57, R4.reuse, R51, R57 ;  /* 0x0000003304397224 */ /* 0x040fe400078e0239 */
[C---:B------:R-:W-:Y:S02]  /*38e0*/  IMAD R56, R4.reuse, R56, R61 ;  /* 0x0000003804387224 */ /* 0x040fe400078e023d */
[----:B------:R-:W-:Y:S01]  /*38f0*/  @!P2 IMAD.IADD R55, R55, 0x1, -R4 ;  /* 0x000000013737a824 */ /* 0x000fe200078e0a04 */
[----:B------:R-:W-:Y:S01]  /*3900*/  ISETP.GT.U32.AND P2, PT, R4, R57, PT ;  /* 0x000000390400720c */ /* 0x000fe20003f44070 */
[----:B------:R-:W-:-:S04]  /*3910*/  IMAD.HI.U32 R51, R6, R59, RZ ;  /* 0x0000003b06337227 */ /* 0x000fc800078e00ff */
[--C-:B------:R-:W-:Y:S01]  /*3920*/  @!P6 IMAD.IADD R54, R54, 0x1, -R4.reuse ;  /* 0x000000013636e824 */ /* 0x100fe200078e0a04 */
[----:B------:R-:W-:Y:S01]  /*3930*/  ISETP.GT.U32.AND P6, PT, R4, R56, PT ;  /* 0x000000380400720c */ /* 0x000fe20003fc4070 */
[----:B------:R-:W-:Y:S02]  /*3940*/  IMAD.MOV R51, RZ, RZ, -R51 ;  /* 0x000000ffff337224 */ /* 0x000fe400078e0a33 */
[----:B------:R-:W-:Y:S01]  /*3950*/  @!P5 IMAD.MOV R49, RZ, RZ, -R49 ;  /* 0x000000ffff31d224 */ /* 0x000fe200078e0a31 */
[----:B------:R-:W-:Y:S01]  /*3960*/  ISETP.GE.AND P5, PT, R58, RZ, PT ;  /* 0x000000ff3a00720c */ /* 0x000fe20003fa6270 */
[C---:B------:R-:W-:Y:S02]  /*3970*/  IMAD R61, R4.reuse, R51, R59 ;  /* 0x00000033043d7224 */ /* 0x040fe400078e023b */
[----:B------:R-:W-:Y:S01]  /*3980*/  @!P2 IMAD.IADD R57, R57, 0x1, -R4 ;  /* 0x000000013939a824 */ /* 0x000fe200078e0a04 */
[----:B------:R-:W-:Y:S01]  /*3990*/  ISETP.GT.U32.AND P2, PT, R4, R55, PT ;  /* 0x000000370400720c */ /* 0x000fe20003f44070 */
[----:B------:R-:W-:-:S04]  /*39a0*/  IMAD.HI.U32 R59, R6, R65, RZ ;  /* 0x00000041063b7227 */ /* 0x000fc800078e00ff */
[----:B------:R-:W-:Y:S01]  /*39b0*/  @!P6 IMAD.IADD R56, R56, 0x1, -R4 ;  /* 0x000000013838e824 */ /* 0x000fe200078e0a04 */
[C---:B------:R-:W-:Y:S01]  /*39c0*/  ISETP.GT.U32.AND P6, PT, R4.reuse, R57, PT ;  /* 0x000000390400720c */ /* 0x040fe20003fc4070 */
[----:B------:R-:W-:Y:S02]  /*39d0*/  IMAD.MOV R59, RZ, RZ, -R59 ;  /* 0x000000ffff3b7224 */ /* 0x000fe400078e0a3b */
[----:B------:R-:W-:Y:S02]  /*39e0*/  IMAD.MOV.U32 R51, RZ, RZ, R53 ;  /* 0x000000ffff337224 */ /* 0x000fe400078e0035 */
[----:B------:R-:W-:Y:S01]  /*39f0*/  IMAD R59, R4, R59, R65 ;  /* 0x0000003b043b7224 */ /* 0x000fe200078e0241 */
[----:B------:R-:W-:Y:S01]  /*3a00*/  IABS R65, R69 ;  /* 0x0000004500417213 */ /* 0x000fe20000000000 */
[----:B------:R-:W-:-:S04]  /*3a10*/  IMAD.HI.U32 R58, R6, R63, RZ ;  /* 0x0000003f063a7227 */ /* 0x000fc800078e00ff */
[----:B------:R-:W-:Y:S01]  /*3a20*/  @!P3 IMAD.MOV R51, RZ, RZ, -R51 ;  /* 0x000000ffff33b224 */ /* 0x000fe200078e0a33 */
[C---:B------:R-:W-:Y:S01]  /*3a30*/  ISETP.GT.U32.AND P3, PT, R4.reuse, R56, PT ;  /* 0x000000380400720c */ /* 0x040fe20003f64070 */
[----:B------:R-:W-:Y:S01]  /*3a40*/  @!P6 IMAD.IADD R57, R57, 0x1, -R4 ;  /* 0x000000013939e824 */ /* 0x000fe200078e0a04 */
[C---:B------:R-:W-:Y:S01]  /*3a50*/  ISETP.GT.U32.AND P6, PT, R4.reuse, R59, PT ;  /* 0x0000003b0400720c */ /* 0x040fe20003fc4070 */
[----:B------:R-:W-:Y:S02]  /*3a60*/  IMAD.MOV R58, RZ, RZ, -R58 ;  /* 0x000000ffff3a7224 */ /* 0x000fe400078e0a3a */
[----:B------:R-:W-:Y:S01]  /*3a70*/  @!P0 IMAD.MOV R50, RZ, RZ, -R50 ;  /* 0x000000ffff328224 */ /* 0x000fe200078e0a32 */
[C---:B------:R-:W-:Y:S01]  /*3a80*/  ISETP.GT.U32.AND P0, PT, R4.reuse, R54, PT ;  /* 0x000000360400720c */ /* 0x040fe20003f04070 */
[C---:B------:R-:W-:Y:S01]  /*3a90*/  IMAD R58, R4.reuse, R58, R63 ;  /* 0x0000003a043a7224 */ /* 0x040fe200078e023f */
[----:B------:R-:W-:Y:S01]  /*3aa0*/  IABS R63, R68 ;  /* 0x00000044003f7213 */ /* 0x000fe20000000000 */
[----:B------:R-:W-:Y:S01]  /*3ab0*/  @!P1 IMAD.MOV R52, RZ, RZ, -R52 ;  /* 0x000000ffff349224 */ /* 0x000fe200078e0a34 */
[C---:B------:R-:W-:Y:S01]  /*3ac0*/  ISETP.GT.U32.AND P1, PT, R4.reuse, R61, PT ;  /* 0x0000003d0400720c */ /* 0x040fe20003f24070 */
[----:B------:R-:W-:Y:S01]  /*3ad0*/  @!P2 IMAD.IADD R55, R55, 0x1, -R4 ;  /* 0x000000013737a824 */ /* 0x000fe200078e0a04 */
[----:B------:R-:W-:Y:S01]  /*3ae0*/  ISETP.GT.U32.AND P2, PT, R4, R58, PT ;  /* 0x0000003a0400720c */ /* 0x000fe20003f44070 */
[----:B------:R-:W-:-:S04]  /*3af0*/  IMAD.HI.U32 R53, R6, R63, RZ ;  /* 0x0000003f06357227 */ /* 0x000fc800078e00ff */
[--C-:B------:R-:W-:Y:S01]  /*3b00*/  @!P3 IMAD.IADD R56, R56, 0x1, -R4.reuse ;  /* 0x000000013838b824 */ /* 0x100fe200078e0a04 */
[----:B------:R-:W-:Y:S01]  /*3b10*/  ISETP.GE.AND P3, PT, R62, RZ, PT ;  /* 0x000000ff3e00720c */ /* 0x000fe20003f66270 */
[--C-:B------:R-:W-:Y:S02]  /*3b20*/  @!P6 IMAD.IADD R59, R59, 0x1, -R4.reuse ;  /* 0x000000013b3be824 */ /* 0x100fe400078e0a04 */
[----:B------:R-:W-:Y:S02]  /*3b30*/  IMAD.MOV R53, RZ, RZ, -R53 ;  /* 0x000000ffff357224 */ /* 0x000fe400078e0a35 */
[--C-:B------:R-:W-:Y:S01]  /*3b40*/  @!P0 IMAD.IADD R54, R54, 0x1, -R4.reuse ;  /* 0x0000000136368824 */ /* 0x100fe200078e0a04 */
[----:B------:R-:W-:Y:S01]  /*3b50*/  ISETP.GE.AND P0, PT, R60, RZ, PT ;  /* 0x000000ff3c00720c */ /* 0x000fe20003f06270 */
[C---:B------:R-:W-:Y:S01]  /*3b60*/  IMAD R60, R4.reuse, R53, R63 ;  /* 0x00000035043c7224 */ /* 0x040fe200078e023f */
[----:B------:R-:W-:Y:S01]  /*3b70*/  ISETP.GT.U32.AND P6, PT, R4, R59, PT ;  /* 0x0000003b0400720c */ /* 0x000fe20003fc4070 */
[----:B------:R-:W-:Y:S01]  /*3b80*/  @!P1 IMAD.IADD R61, R61, 0x1, -R4 ;  /* 0x000000013d3d9824 */ /* 0x000fe200078e0a04 */
[----:B------:R-:W-:Y:S01]  /*3b90*/  ISETP.GE.AND P1, PT, R64, RZ, PT ;  /* 0x000000ff4000720c */ /* 0x000fe20003f26270 */
[----:B------:R-:W-:Y:S01]  /*3ba0*/  IMAD.MOV.U32 R53, RZ, RZ, R55 ;  /* 0x000000ffff357224 */ /* 0x000fe200078e0037 */
[----:B------:R-:W-:Y:S01]  /*3bb0*/  LOP3.LUT R64, R7, 0x10c, RZ, 0xfc, !PT ;  /* 0x0000010c07407812 */ /* 0x000fe200078efcff */
[----:B------:R-:W-:-:S04]  /*3bc0*/  IMAD.HI.U32 R62, R6, R65, RZ ;  /* 0x00000041063e7227 */ /* 0x000fc800078e00ff */
[----:B------:R-:W-:Y:S01]  /*3bd0*/  @!P5 IMAD.MOV R53, RZ, RZ, -R53 ;  /* 0x000000ffff35d224 */ /* 0x000fe200078e0a35 */
[C---:B------:R-:W-:Y:S01]  /*3be0*/  ISETP.GT.U32.AND P5, PT, R4.reuse, R61, PT ;  /* 0x0000003d0400720c */ /* 0x040fe20003fa4070 */
[----:B------:R-:W-:Y:S02]  /*3bf0*/  IMAD.MOV R62, RZ, RZ, -R62 ;  /* 0x000000ffff3e7224 */ /* 0x000fe400078e0a3e */
[----:B------:R-:W-:Y:S01]  /*3c00*/  @!P3 IMAD.MOV R56, RZ, RZ, -R56 ;  /* 0x000000ffff38b224 */ /* 0x000fe200078e0a38 */
[C---:B------:R-:W-:Y:S01]  /*3c10*/  ISETP.GT.U32.AND P3, PT, R4.reuse, R60, PT ;  /* 0x0000003c0400720c */ /* 0x040fe20003f64070 */
[C---:B------:R-:W-:Y:S01]  /*3c20*/  IMAD R63, R4.reuse, R62, R65 ;  /* 0x0000003e043f7224 */ /* 0x040fe200078e0241 */
[----:B------:R-:W-:Y:S01]  /*3c30*/  IABS R65, R70 ;  /* 0x0000004600417213 */ /* 0x000fe20000000000 */
[--C-:B------:R-:W-:Y:S02]  /*3c40*/  @!P6 IMAD.IADD R59, R59, 0x1, -R4.reuse ;  /* 0x000000013b3be824 */ /* 0x100fe400078e0a04 */
[----:B------:R-:W-:Y:S01]  /*3c50*/  IMAD.MOV.U32 R55, RZ, RZ, R57 ;  /* 0x000000ffff377224 */ /* 0x000fe200078e0039 */
[----:B------:R-:W-:Y:S01]  /*3c60*/  ISETP.GT.U32.AND P6, PT, R4, R63, PT ;  /* 0x0000003f0400720c */ /* 0x000fe20003fc4070 */
[--C-:B------:R-:W-:Y:S01]  /*3c70*/  @!P2 IMAD.IADD R58, R58, 0x1, -R4.reuse ;  /* 0x000000013a3aa824 */ /* 0x100fe200078e0a04 */
[----:B------:R-:W-:Y:S01]  /*3c80*/  ISETP.GE.AND P2, PT, R66, RZ, PT ;  /* 0x000000ff4200720c */ /* 0x000fe20003f46270 */
[--C-:B------:R-:W-:Y:S01]  /*3c90*/  @!P5 IMAD.IADD R61, R61, 0x1, -R4.reuse ;  /* 0x000000013d3dd824 */ /* 0x100fe200078e0a04 */
[----:B------:R-:W-:Y:S01]  /*3ca0*/  ISETP.GE.AND P5, PT, R68, RZ, PT ;  /* 0x000000ff4400720c */ /* 0x000fe20003fa6270 */
[----:B------:R-:W-:Y:S01]  /*3cb0*/  @!P0 IMAD.MOV R55, RZ, RZ, -R55 ;  /* 0x000000ffff378224 */ /* 0x000fe200078e0a37 */
[----:B------:R-:W-:Y:S01]  /*3cc0*/  ISETP.GE.AND P0, PT, R67, RZ, PT ;  /* 0x000000ff4300720c */ /* 0x000fe20003f06270 */
[----:B------:R-:W-:Y:S01]  /*3cd0*/  IMAD.MOV.U32 R57, RZ, RZ, R61 ;  /* 0x000000ffff397224 */ /* 0x000fe200078e003d */
[----:B------:R-:W-:Y:S01]  /*3ce0*/  IABS R67, R64 ;  /* 0x0000004000437213 */ /* 0x000fe20000000000 */
[----:B------:R-:W-:Y:S01]  /*3cf0*/  @!P3 IMAD.IADD R60, R60, 0x1, -R4 ;  /* 0x000000013c3cb824 */ /* 0x000fe200078e0a04 */
[----:B------:R-:W-:Y:S01]  /*3d00*/  ISETP.GE.AND P3, PT, R64, RZ, PT ;  /* 0x000000ff4000720c */ /* 0x000fe20003f66270 */
[----:B------:R-:W-:-:S02]  /*3d10*/  @!P1 IMAD.MOV R57, RZ, RZ, -R57 ;  /* 0x000000ffff399224 */ /* 0x000fc400078e0a39 */
[----:B------:R-:W-:Y:S01]  /*3d20*/  @!P6 IMAD.IADD R63, R63, 0x1, -R4 ;  /* 0x000000013f3fe824 */ /* 0x000fe200078e0a04 */
[----:B------:R-:W-:Y:S01]  /*3d30*/  ISETP.GT.U32.AND P1, PT, R4, R60, PT ;  /* 0x0000003c0400720c */ /* 0x000fe20003f24070 */
[----:B------:R-:W-:-:S03]  /*3d40*/  IMAD.HI.U32 R62, R6, R67, RZ ;  /* 0x00000043063e7227 */ /* 0x000fc600078e00ff */
[----:B------:R-:W-:Y:S01]  /*3d50*/  ISETP.GT.U32.AND P6, PT, R4, R63, PT ;  /* 0x0000003f0400720c */ /* 0x000fe20003fc4070 */
[----:B------:R-:W-:Y:S02]  /*3d60*/  IMAD.MOV R62, RZ, RZ, -R62 ;  /* 0x000000ffff3e7224 */ /* 0x000fe400078e0a3e */
[----:B------:R-:W-:-:S04]  /*3d70*/  IMAD.HI.U32 R61, R6, R65, RZ ;  /* 0x00000041063d7227 */ /* 0x000fc800078e00ff */
[----:B------:R-:W-:Y:S01]  /*3d80*/  IMAD R62, R4, R62, R67 ;  /* 0x0000003e043e7224 */ /* 0x000fe200078e0243 */
[----:B------:R-:W-:Y:S01]  /*3d90*/  IABS R67, R72 ;  /* 0x0000004800437213 */ /* 0x000fe20000000000 */
[----:B------:R-:W-:Y:S02]  /*3da0*/  IMAD.MOV R61, RZ, RZ, -R61 ;  /* 0x000000ffff3d7224 */ /* 0x000fe400078e0a3d */
[--C-:B------:R-:W-:Y:S01]  /*3db0*/  @!P1 IMAD.IADD R60, R60, 0x1, -R4.reuse ;  /* 0x000000013c3c9824 */ /* 0x100fe200078e0a04 */
[C---:B------:R-:W-:Y:S01]  /*3dc0*/  ISETP.GT.U32.AND P1, PT, R4.reuse, R62, PT ;  /* 0x0000003e0400720c */ /* 0x040fe20003f24070 */
[C---:B------:R-:W-:Y:S02]  /*3dd0*/  IMAD R65, R4.reuse, R61, R65 ;  /* 0x0000003d04417224 */ /* 0x040fe400078e0241 */
[----:B------:R-:W-:Y:S02]  /*3de0*/  @!P6 IMAD.IADD R63, R63, 0x1, -R4 ;  /* 0x000000013f3fe824 */ /* 0x000fe400078e0a04 */
[----:B------:R-:W-:Y:S01]  /*3df0*/  @!P4 IMAD.MOV R54, RZ, RZ, -R54 ;  /* 0x000000ffff36c224 */ /* 0x000fe200078e0a36 */
[----:B------:R-:W-:Y:S01]  /*3e00*/  ISETP.GT.U32.AND P6, PT, R4, R65, PT ;  /* 0x000000410400720c */ /* 0x000fe20003fc4070 */
[----:B------:R-:W-:Y:S01]  /*3e10*/  IMAD.HI.U32 R66, R6, R71, RZ ;  /* 0x0000004706427227 */ /* 0x000fe200078e00ff */
[----:B------:R-:W-:-:S03]  /*3e20*/  ISETP.GT.U32.AND P4, PT, R4, R58, PT ;  /* 0x0000003a0400720c */ /* 0x000fc60003f84070 */
[----:B------:R-:W-:Y:S02]  /*3e30*/  IMAD.MOV R66, RZ, RZ, -R66 ;  /* 0x000000ffff427224 */ /* 0x000fe400078e0a42 */
[----:B------:R-:W-:Y:S01]  /*3e40*/  @!P1 IMAD.IADD R62, R62, 0x1, -R4 ;  /* 0x000000013e3e9824 */ /* 0x000fe200078e0a04 */
[----:B------:R-:W-:Y:S01]  /*3e50*/  ISETP.GE.AND P1, PT, R70, RZ, PT ;  /* 0x000000ff4600720c */ /* 0x000fe20003f26270 */
[----:B------:R-:W-:Y:S01]  /*3e60*/  IMAD R66, R4, R66, R71 ;  /* 0x0000004204427224 */ /* 0x000fe200078e0247 */
[----:B------:R-:W-:Y:S01]  /*3e70*/  LOP3.LUT R70, R7, 0x124, RZ, 0xfc, !PT ;  /* 0x0000012407467812 */ /* 0x000fe200078efcff */
[----:B------:R-:W-:-:S04]  /*3e80*/  IMAD.HI.U32 R61, R6, R67, RZ ;  /* 0x00000043063d7227 */ /* 0x000fc800078e00ff */
[--C-:B------:R-:W-:Y:S01]  /*3e90*/  @!P6 IMAD.IADD R65, R65, 0x1, -R4.reuse ;  /* 0x000000014141e824 */ /* 0x100fe200078e0a04 */
[----:B------:R-:W-:Y:S01]  /*3ea0*/  ISETP.GT.U32.AND P6, PT, R4, R62, PT ;  /* 0x0000003e0400720c */ /* 0x000fe20003fc4070 */
[----:B------:R-:W-:Y:S01]  /*3eb0*/  @!P4 IMAD.IADD R58, R58, 0x1, -R4 ;  /* 0x000000013a3ac824 */ /* 0x000fe200078e0a04 */
[----:B------:R-:W-:Y:S01]  /*3ec0*/  ISETP.GE.AND P4, PT, R69, RZ, PT ;  /* 0x000000ff4500720c */ /* 0x000fe20003f86270 */
[----:B------:R-:W-:Y:S01]  /*3ed0*/  IMAD.MOV R61, RZ, RZ, -R61 ;  /* 0x000000ffff3d7224 */ /* 0x000fe200078e0a3d */
[----:B------:R-:W-:Y:S01]  /*3ee0*/  IABS R69, R73 ;  /* 0x0000004900457213 */ /* 0x000fe20000000000 */
[----:B------:R-:W-:Y:S01]  /*3ef0*/  @!P0 IMAD.MOV R59, RZ, RZ, -R59 ;  /* 0x000000ffff3b8224 */ /* 0x000fe200078e0a3b */
[----:B------:R-:W-:Y:S01]  /*3f00*/  ISETP.GT.U32.AND P0, PT, R4, R65, PT ;  /* 0x000000410400720c */ /* 0x000fe20003f04070 */
[----:B------:R-:W-:Y:S02]  /*3f10*/  @!P2 IMAD.MOV R58, RZ, RZ, -R58 ;  /* 0x000000ffff3aa224 */ /* 0x000fe400078e0a3a */
[----:B------:R-:W-:-:S04]  /*3f20*/  IMAD.HI.U32 R64, R6, R69, RZ ;  /* 0x0000004506407227 */ /* 0x000fc800078e00ff */
[----:B------:R-:W-:Y:S01]  /*3f30*/  @!P6 IMAD.IADD R62, R62, 0x1, -R4 ;  /* 0x000000013e3ee824 */ /* 0x000fe200078e0a04 */
[C---:B------:R-:W-:Y:S01]  /*3f40*/  ISETP.GT.U32.AND P6, PT, R4.reuse, R66, PT ;  /* 0x000000420400720c */ /* 0x040fe20003fc4070 */
[----:B------:R-:W-:Y:S02]  /*3f50*/  IMAD.MOV R68, RZ, RZ, -R64 ;  /* 0x000000ffff447224 */ /* 0x000fe400078e0a40 */
[C---:B------:R-:W-:Y:S01]  /*3f60*/  IMAD R64, R4.reuse, R61, R67 ;  /* 0x0000003d04407224 */ /* 0x040fe200078e0243 */
[----:B------:R-:W-:Y:S01]  /*3f70*/  IABS R61, R75 ;  /* 0x0000004b003d7213 */ /* 0x000fe20000000000 */
[C---:B------:R-:W-:Y:S01]  /*3f80*/  IMAD R67, R4.reuse, R68, R69 ;  /* 0x0000004404437224 */ /* 0x040fe200078e0245 */
[----:B------:R-:W-:Y:S01]  /*3f90*/  IABS R69, R70 ;  /* 0x0000004600457213 */ /* 0x000fe20000000000 */
[----:B------:R-:W-:Y:S01]  /*3fa0*/  @!P5 IMAD.MOV R60, RZ, RZ, -R60 ;  /* 0x000000ffff3cd224 */ /* 0x000fe200078e0a3c */
[C---:B------:R-:W-:Y:S01]  /*3fb0*/  ISETP.GT.U32.AND P2, PT, R4.reuse, R64, PT ;  /* 0x000000400400720c */ /* 0x040fe20003f44070 */
[----:B------:R-:W-:Y:S01]  /*3fc0*/  IMAD.MOV.U32 R71, RZ, RZ, R61 ;  /* 0x000000ffff477224 */ /* 0x000fe200078e003d */
[----:B------:R-:W-:Y:S01]  /*3fd0*/  ISETP.GT.U32.AND P5, PT, R4, R67, PT ;  /* 0x000000430400720c */ /* 0x000fe20003fa4070 */
[----:B------:R-:W-:-:S02]  /*3fe0*/  IMAD.MOV.U32 R61, RZ, RZ, R63 ;  /* 0x000000ffff3d7224 */ /* 0x000fc400078e003f */
[----:B------:R-:W-:Y:S02]  /*3ff0*/  @!P6 IMAD.IADD R66, R66, 0x1, -R4 ;  /* 0x000000014242e824 */ /* 0x000fe400078e0a04 */
[----:B------:R-:W-:-:S03]  /*4000*/  IMAD.HI.U32 R63, R6, R71, RZ ;  /* 0x00000047063f7227 */ /* 0x000fc600078e00ff */
[----:B------:R-:W-:Y:S01]  /*4010*/  ISETP.GT.U32.AND P6, PT, R4, R66, PT ;  /* 0x000000420400720c */ /* 0x000fe20003fc4070 */
[----:B------:R-:W-:Y:S02]  /*4020*/  IMAD.MOV R63, RZ, RZ, -R63 ;  /* 0x000000ffff3f7224 */ /* 0x000fe400078e0a3f */
[----:B------:R-:W-:Y:S01]  /*4030*/  @!P0 IMAD.IADD R65, R65, 0x1, -R4 ;  /* 0x0000000141418824 */ /* 0x000fe200078e0a04 */
[----:B------:R-:W-:Y:S01]  /*4040*/  ISETP.GE.AND P0, PT, R73, RZ, PT ;  /* 0x000000ff4900720c */ /* 0x000fe20003f06270 */
[----:B------:R-:W-:-:S04]  /*4050*/  IMAD.HI.U32 R68, R6, R69, RZ ;  /* 0x0000004506447227 */ /* 0x000fc800078e00ff */
[----:B------:R-:W-:Y:S01]  /*4060*/  @!P2 IMAD.IADD R64, R64, 0x1, -R4 ;  /* 0x000000014040a824 */ /* 0x000fe200078e0a04 */
[----:B------:R-:W-:Y:S01]  /*4070*/  ISETP.GE.AND P2, PT, R74, RZ, PT ;  /* 0x000000ff4a00720c */ /* 0x000fe20003f46270 */
[C---:B------:R-:W-:Y:S01]  /*4080*/  IMAD R71, R4.reuse, R63, R71 ;  /* 0x0000003f04477224 */ /* 0x040fe200078e0247 */
[----:B------:R-:W-:Y:S01]  /*4090*/  LOP3.LUT R74, R7, 0x12c, RZ, 0xfc, !PT ;  /* 0x0000012c074a7812 */ /* 0x000fe200078efcff */
[----:B------:R-:W-:Y:S02]  /*40a0*/  IMAD.MOV.U32 R63, RZ, RZ, R65 ;  /* 0x000000ffff3f7224 */ /* 0x000fe400078e0041 */
[----:B------:R-:W-:Y:S02]  /*40b0*/  IMAD.MOV R68, RZ, RZ, -R68 ;  /* 0x000000ffff447224 */ /* 0x000fe400078e0a44 */
[----:B------:R-:W-:Y:S01]  /*40c0*/  @!P5 IMAD.IADD R67, R67, 0x1, -R4 ;  /* 0x000000014343d824 */ /* 0x000fe200078e0a04 */
[C---:B------:R-:W-:Y:S01]  /*40d0*/  ISETP.GT.U32.AND P5, PT, R4.reuse, R64, PT ;  /* 0x000000400400720c */ /* 0x040fe20003fa4070 */
[----:B------:R-:W-:Y:S01]  /*40e0*/  @!P1 IMAD.MOV R63, RZ, RZ, -R63 ;  /* 0x000000ffff3f9224 */ /* 0x000fe200078e0a3f */
[C---:B------:R-:W-:Y:S01]  /*40f0*/  ISETP.GT.U32.AND P1, PT, R4.reuse, R71, PT ;  /* 0x000000470400720c */ /* 0x040fe20003f24070 */
[----:B------:R-:W-:-:S02]  /*4100*/  IMAD R68, R4, R68, R69 ;  /* 0x0000004404447224 */ /* 0x000fc400078e0245 */
[----:B------:R-:W-:Y:S01]  /*4110*/  @!P3 IMAD.MOV R62, RZ, RZ, -R62 ;  /* 0x000000ffff3eb224 */ /* 0x000fe200078e0a3e */
[----:B------:R-:W-:Y:S01]  /*4120*/  ISETP.GT.U32.AND P3, PT, R4, R67, PT ;  /* 0x000000430400720c */ /* 0x000fe20003f64070 */
[----:B------:R-:W-:Y:S01]  /*4130*/  @!P6 IMAD.IADD R66, R66, 0x1, -R4 ;  /* 0x000000014242e824 */ /* 0x000fe200078e0a04 */
[----:B------:R-:W-:Y:S01]  /*4140*/  ISETP.GT.U32.AND P6, PT, R4, R68, PT ;  /* 0x000000440400720c */ /* 0x000fe20003fc4070 */
[----:B------:R-:W-:Y:S01]  /*4150*/  @!P4 IMAD.MOV R61, RZ, RZ, -R61 ;  /* 0x000000ffff3dc224 */ /* 0x000fe200078e0a3d */
[----:B------:R-:W-:Y:S01]  /*4160*/  ISETP.GE.AND P4, PT, R72, RZ, PT ;  /* 0x000000ff4800720c */ /* 0x000fe20003f86270 */
[----:B------:R-:W-:Y:S01]  /*4170*/  @!P2 IMAD.MOV R66, RZ, RZ, -R66 ;  /* 0x000000ffff42a224 */ /* 0x000fe200078e0a42 */
[----:B------:R-:W-:Y:S01]  /*4180*/  LOP3.LUT R72, R7, 0x128, RZ, 0xfc, !PT ;  /* 0x0000012807487812 */ /* 0x000fe200078efcff */
[--C-:B------:R-:W-:Y:S01]  /*4190*/  @!P5 IMAD.IADD R64, R64, 0x1, -R4.reuse ;  /* 0x000000014040d824 */ /* 0x100fe200078e0a04 */
[----:B------:R-:W-:Y:S01]  /*41a0*/  ISETP.GE.AND P5, PT, R75, RZ, PT ;  /* 0x000000ff4b00720c */ /* 0x000fe20003fa6270 */
[--C-:B------:R-:W-:Y:S01]  /*41b0*/  @!P1 IMAD.IADD R71, R71, 0x1, -R4.reuse ;  /* 0x0000000147479824 */ /* 0x100fe200078e0a04 */
[----:B------:R-:W-:Y:S01]  /*41c0*/  IABS R73, R72 ;  /* 0x0000004800497213 */ /* 0x000fe20000000000 */
[----:B------:R-:W-:Y:S01]  /*41d0*/  IMAD.MOV R109, RZ, RZ, -R109 ;  /* 0x000000ffff6d7224 */ /* 0x000fe200078e0a6d */
[----:B------:R-:W-:Y:S01]  /*41e0*/  IABS R75, R74 ;  /* 0x0000004a004b7213 */ /* 0x000fe20000000000 */
[----:B------:R-:W-:Y:S01]  /*41f0*/  @!P3 IMAD.IADD R67, R67, 0x1, -R4 ;  /* 0x000000014343b824 */ /* 0x000fe200078e0a04 */
[----:B------:R-:W-:Y:S01]  /*4200*/  ISETP.GE.AND P3, PT, R70, RZ, PT ;  /* 0x000000ff4600720c */ /* 0x000fe20003f66270 */
[----:B------:R-:W-:Y:S01]  /*4210*/  IMAD.HI.U32 R65, R6, R73, RZ ;  /* 0x0000004906417227 */ /* 0x000fe200078e00ff */
[----:B------:R-:W-:-:S02]  /*4220*/  ISETP.GE.AND P1, PT, R72, RZ, PT ;  /* 0x000000ff4800720c */ /* 0x000fc40003f26270 */
[----:B------:R-:W-:Y:S01]  /*4230*/  ISETP.GE.AND P2, PT, R74, RZ, PT ;  /* 0x000000ff4a00720c */ /* 0x000fe20003f46270 */
[----:B------:R-:W-:Y:S01]  /*4240*/  @!P6 IMAD.IADD R68, R68, 0x1, -R4 ;  /* 0x000000014444e824 */ /* 0x000fe200078e0a04 */
[----:B------:R-:W-:Y:S01]  /*4250*/  ISETP.GT.U32.AND P6, PT, R4, R71, PT ;  /* 0x000000470400720c */ /* 0x000fe20003fc4070 */
[----:B------:R-:W-:Y:S01]  /*4260*/  IMAD.MOV R65, RZ, RZ, -R65 ;  /* 0x000000ffff417224 */ /* 0x000fe200078e0a41 */
[----:B------:R-:W-:Y:S01]  /*4270*/  LOP3.LUT R74, R7, 0x138, RZ, 0xfc, !PT ;  /* 0x00000138074a7812 */ /* 0x000fe200078efcff */
[----:B------:R-:W-:-:S04]  /*4280*/  IMAD.HI.U32 R70, R6, R75, RZ ;  /* 0x0000004b06467227 */ /* 0x000fc800078e00ff */
[C---:B------:R-:W-:Y:S01]  /*4290*/  IMAD R69, R4.reuse, R65, R73 ;  /* 0x0000004104457224 */ /* 0x040fe200078e0249 */
[----:B------:R-:W-:Y:S01]  /*42a0*/  IABS R73, R76 ;  /* 0x0000004c00497213 */ /* 0x000fe20000000000 */
[----:B------:R-:W-:Y:S02]  /*42b0*/  IMAD.MOV R70, RZ, RZ, -R70 ;  /* 0x000000ffff467224 */ /* 0x000fe400078e0a46 */
[----:B------:R-:W-:Y:S01]  /*42c0*/  @!P4 IMAD.MOV R64, RZ, RZ, -R64 ;  /* 0x000000ffff40c224 */ /* 0x000fe200078e0a40 */
[C---:B------:R-:W-:Y:S01]  /*42d0*/  ISETP.GT.U32.AND P4, PT, R4.reuse, R69, PT ;  /* 0x000000450400720c */ /* 0x040fe20003f84070 */
[C---:B------:R-:W-:Y:S01]  /*42e0*/  IMAD R70, R4.reuse, R70, R75 ;  /* 0x0000004604467224 */ /* 0x040fe200078e024b */
[----:B------:R-:W-:Y:S01]  /*42f0*/  IABS R75, R74 ;  /* 0x0000004a004b7213 */ /* 0x000fe20000000000 */
[----:B------:R-:W-:Y:S02]  /*4300*/  IMAD.MOV.U32 R65, RZ, RZ, R67 ;  /* 0x000000ffff417224 */ /* 0x000fe400078e0043 */
[----:B------:R-:W-:Y:S01]  /*4310*/  @!P6 IMAD.IADD R71, R71, 0x1, -R4 ;  /* 0x000000014747e824 */ /* 0x000fe200078e0a04 */
[C---:B------:R-:W-:Y:S01]  /*4320*/  ISETP.GT.U32.AND P6, PT, R4.reuse, R70, PT ;  /* 0x000000460400720c */ /* 0x040fe20003fc4070 */
[----:B------:R-:W-:Y:S01]  /*4330*/  @!P0 IMAD.MOV R65, RZ, RZ, -R65 ;  /* 0x000000ffff418224 */ /* 0x000fe200078e0a41 */
[----:B------:R-:W-:Y:S01]  /*4340*/  ISETP.GT.U32.AND P0, PT, R4, R68, PT ;  /* 0x000000440400720c */ /* 0x000fe20003f04070 */
[----:B------:R-:W-:-:S04]  /*4350*/  IMAD.HI.U32 R67, R6, R73, RZ ;  /* 0x0000004906437227 */ /* 0x000fc800078e00ff */
[----:B------:R-:W-:Y:S01]  /*4360*/  @!P4 IMAD.IADD R69, R69, 0x1, -R4 ;  /* 0x000000014545c824 */ /* 0x000fe200078e0a04 */
[----:B------:R-:W-:Y:S01]  /*4370*/  ISETP.GE.AND P4, PT, R78, RZ, PT ;  /* 0x000000ff4e00720c */ /* 0x000fe20003f86270 */
[----:B------:R-:W-:Y:S02]  /*4380*/  IMAD.MOV R67, RZ, RZ, -R67 ;  /* 0x000000ffff437224 */ /* 0x000fe400078e0a43 */
[----:B------:R-:W-:-:S04]  /*4390*/  IMAD.HI.U32 R72, R6, R77, RZ ;  /* 0x0000004d06487227 */ /* 0x000fc800078e00ff */
[--C-:B------:R-:W-:Y:S01]  /*43a0*/  @!P6 IMAD.IADD R70, R70, 0x1, -R4.reuse ;  /* 0x000000014646e824 */ /* 0x100fe200078e0a04 */
[----:B------:R-:W-:Y:S01]  /*43b0*/  ISETP.GT.U32.AND P6, PT, R4, R69, PT ;  /* 0x000000450400720c */ /* 0x000fe20003fc4070 */
[----:B------:R-:W-:Y:S01]  /*43c0*/  @!P0 IMAD.IADD R68, R68, 0x1, -R4 ;  /* 0x0000000144448824 */ /* 0x000fe200078e0a04 */
[----:B------:R-:W-:Y:S01]  /*43d0*/  ISETP.GE.AND P0, PT, R76, RZ, PT ;  /* 0x000000ff4c00720c */ /* 0x000fe20003f06270 */
[C---:B------:R-:W-:Y:S02]  /*43e0*/  IMAD R73, R4.reuse, R67, R73 ;  /* 0x0000004304497224 */ /* 0x040fe400078e0249 */
[----:B------:R-:W-:Y:S02]  /*43f0*/  IMAD.MOV R72, RZ, RZ, -R72 ;  /* 0x000000ffff487224 */ /* 0x000fe400078e0a48 */
[----:B------:R-:W-:Y:S01]  /*4400*/  @!P3 IMAD.MOV R68, RZ, RZ, -R68 ;  /* 0x000000ffff44b224 */ /* 0x000fe200078e0a44 */
[C---:B------:R-:W-:Y:S01]  /*4410*/  ISETP.GT.U32.AND P3, PT, R4.reuse, R73, PT ;  /* 0x000000490400720c */ /* 0x040fe20003f64070 */
[----:B------:R-:W-:Y:S01]  /*4420*/  IMAD R72, R4, R72, R77 ;  /* 0x0000004804487224 */ /* 0x000fe200078e024d */
[----:B------:R-:W-:Y:S01]  /*4430*/  IABS R77, R80 ;  /* 0x00000050004d7213 */ /* 0x000fe20000000000 */
[----:B------:R-:W-:-:S02]  /*4440*/  IMAD.MOV.U32 R67, RZ, RZ, R71 ;  /* 0x000000ffff437224 */ /* 0x000fc400078e0047 */
[----:B------:R-:W-:Y:S01]  /*4450*/  @!P6 IMAD.IADD R69, R69, 0x1, -R4 ;  /* 0x000000014545e824 */ /* 0x000fe200078e0a04 */
[C---:B------:R-:W-:Y:S01]  /*4460*/  ISETP.GT.U32.AND P6, PT, R4.reuse, R72, PT ;  /* 0x000000480400720c */ /* 0x040fe20003fc4070 */
[----:B------:R-:W-:Y:S01]  /*4470*/  @!P5 IMAD.MOV R67, RZ, RZ, -R67 ;  /* 0x000000ffff43d224 */ /* 0x000fe200078e0a43 */
[----:B------:R-:W-:Y:S01]  /*4480*/  ISETP.GT.U32.AND P5, PT, R4, R70, PT ;  /* 0x000000460400720c */ /* 0x000fe20003fa4070 */
[----:B------:R-:W-:-:S04]  /*4490*/  IMAD.HI.U32 R71, R6, R75, RZ ;  /* 0x0000004b06477227 */ /* 0x000fc800078e00ff */
[----:B------:R-:W-:Y:S02]  /*44a0*/  @!P3 IMAD.IADD R73, R73, 0x1, -R4 ;  /* 0x000000014949b824 */ /* 0x000fe400078e0a04 */
[----:B------:R-:W-:Y:S02]  /*44b0*/  IMAD.MOV R71, RZ, RZ, -R71 ;  /* 0x000000ffff477224 */ /* 0x000fe400078e0a47 */
[----:B------:R-:W-:Y:S01]  /*44c0*/  @!P1 IMAD.MOV R69, RZ, RZ, -R69 ;  /* 0x000000ffff459224 */ /* 0x000fe200078e0a45 */
[C---:B------:R-:W-:Y:S01]  /*44d0*/  ISETP.GT.U32.AND P1, PT, R4.reuse, R73, PT ;  /* 0x000000490400720c */ /* 0x040fe20003f24070 */
[----:B------:R-:W-:Y:S02]  /*44e0*/  IMAD R75, R4, R71, R75 ;  /* 0x00000047044b7224 */ /* 0x000fe400078e024b */
[----:B------:R-:W-:-:S03]  /*44f0*/  IMAD.HI.U32 R71, R6, R77, RZ ;  /* 0x0000004d06477227 */ /* 0x000fc600078e00ff */
[----:B------:R-:W-:Y:S01]  /*4500*/  ISETP.GT.U32.AND P3, PT, R4, R75, PT ;  /* 0x0000004b0400720c */ /* 0x000fe20003f64070 */
[--C-:B------:R-:W-:Y:S02]  /*4510*/  @!P6 IMAD.IADD R72, R72, 0x1, -R4.reuse ;  /* 0x000000014848e824 */ /* 0x100fe400078e0a04 */
[----:B------:R-:W-:Y:S01]  /*4520*/  @!P5 IMAD.IADD R70, R70, 0x1, -R4 ;  /* 0x000000014646d824 */ /* 0x000fe200078e0a04 */
[----:B------:R-:W-:Y:S01]  /*4530*/  ISETP.GE.AND P5, PT, R74, RZ, PT ;  /* 0x000000ff4a00720c */ /* 0x000fe20003fa6270 */
[----:B------:R-:W-:Y:S01]  /*4540*/  IMAD.HI.U32 R74, R6, R79, RZ ;  /* 0x0000004f064a7227 */ /* 0x000fe200078e00ff */
[----:B------:R-:W-:-:S03]  /*4550*/  ISETP.GT.U32.AND P6, PT, R4, R72, PT ;  /* 0x000000480400720c */ /* 0x000fc60003fc4070 */
[----:B------:R-:W-:Y:S02]  /*4560*/  IMAD.MOV R71, RZ, RZ, -R71 ;  /* 0x000000ffff477224 */ /* 0x000fe400078e0a47 */
[----:B------:R-:W-:Y:S02]  /*4570*/  IMAD.MOV R78, RZ, RZ, -R74 ;  /* 0x000000ffff4e7224 */ /* 0x000fe400078e0a4a */
[----:B------:R-:W-:Y:S02]  /*4580*/  IMAD R74, R4, R71, R77 ;  /* 0x00000047044a7224 */ /* 0x000fe400078e024d */
[----:B------:R-:W-:-:S04]  /*4590*/  IMAD.HI.U32 R76, R6, R81, RZ ;  /* 0x00000051064c7227 */ /* 0x000fc800078e00ff */
[----:B------:R-:W-:Y:S01]  /*45a0*/  @!P1 IMAD.IADD R73, R73, 0x1, -R4 ;  /* 0x0000000149499824 */ /* 0x000fe200078e0a04 */
[C---:B------:R-:W-:Y:S01]  /*45b0*/  ISETP.GT.U32.AND P1, PT, R4.reuse, R74, PT ;  /* 0x0000004a0400720c */ /* 0x040fe20003f24070 */
[----:B------:R-:W-:Y:S02]  /*45c0*/  IMAD.MOV R76, RZ, RZ, -R76 ;  /* 0x000000ffff4c7224 */ /* 0x000fe400078e0a4c */
[C---:B------:R-:W-:Y:S01]  /*45d0*/  IMAD R79, R4.reuse, R78, R79 ;  /* 0x0000004e044f7224 */ /* 0x040fe200078e024f */
[----:B------:R-:W-:Y:S01]  /*45e0*/  LOP3.LUT R78, R7, 0x148, RZ, 0xfc, !PT ;  /* 0x00000148074e7812 */ /* 0x000fe200078efcff */
[----:B------:R-:W-:Y:S02]  /*45f0*/  IMAD R76, R4, R76, R81 ;  /* 0x0000004c044c7224 */ /* 0x000fe400078e0251 */
[--C-:B------:R-:W-:Y:S01]  /*4600*/  @!P6 IMAD.IADD R72, R72, 0x1, -R4.reuse ;  /* 0x000000014848e824 */ /* 0x100fe200078e0a04 */
[C---:B------:R-:W-:Y:S01]  /*4610*/  ISETP.GT.U32.AND P6, PT, R4.reuse, R79, PT ;  /* 0x0000004f0400720c */ /* 0x040fe20003fc4070 */
[----:B------:R-:W-:Y:S01]  /*4620*/  @!P3 IMAD.IADD R75, R75, 0x1, -R4 ;  /* 0x000000014b4bb824 */ /* 0x000fe200078e0a04 */
[----:B------:R-:W-:Y:S01]  /*4630*/  IABS R77, R78 ;  /* 0x0000004e004d7213 */ /* 0x000fe20000000000 */
[----:B------:R-:W-:Y:S01]  /*4640*/  @!P4 IMAD.MOV R72, RZ, RZ, -R72 ;  /* 0x000000ffff48c224 */ /* 0x000fe200078e0a48 */
[----:B------:R-:W-:Y:S01]  /*4650*/  ISETP.GT.U32.AND P4, PT, R4, R76, PT ;  /* 0x0000004c0400720c */ /* 0x000fe20003f84070 */
[----:B------:R-:W-:Y:S01]  /*4660*/  @!P1 IMAD.IADD R74, R74, 0x1, -R4 ;  /* 0x000000014a4a9824 */ /* 0x000fe200078e0a04 */
[----:B------:R-:W-:Y:S01]  /*4670*/  ISETP.GT.U32.AND P3, PT, R4, R75, PT ;  /* 0x0000004b0400720c */ /* 0x000fe20003f64070 */
[----:B------:R-:W-:Y:S01]  /*4680*/  @!P2 IMAD.MOV R70, RZ, RZ, -R70 ;  /* 0x000000ffff46a224 */ /* 0x000fe200078e0a46 */
[----:B------:R-:W-:Y:S01]  /*4690*/  ISETP.GE.AND P2, PT, R80, RZ, PT ;  /* 0x000000ff5000720c */ /* 0x000fe20003f46270 */
[----:B------:R-:W-:Y:S01]  /*46a0*/  IMAD.MOV.U32 R71, RZ, RZ, R73 ;  /* 0x000000ffff477224 */ /* 0x000fe200078e0049 */
[----:B------:R-:W-:Y:S01]  /*46b0*/  ISETP.GT.U32.AND P1, PT, R4, R74, PT ;  /* 0x0000004a0400720c */ /* 0x000fe20003f24070 */
[----:B------:R-:W-:Y:S01]  /*46c0*/  IMAD.HI.U32 R73, R6, R77, RZ ;  /* 0x0000004d06497227 */ /* 0x000fe200078e00ff */
[----:B------:R-:W-:-:S03]  /*46d0*/  LOP3.LUT R80, R7, 0x14c, RZ, 0xfc, !PT ;  /* 0x0000014c07507812 */ /* 0x000fc600078efcff */
[--C-:B------:R-:W-:Y:S01]  /*46e0*/  @!P6 IMAD.IADD R79, R79, 0x1, -R4.reuse ;  /* 0x000000014f4fe824 */ /* 0x100fe200078e0a04 */
[----:B------:R-:W-:Y:S01]  /*46f0*/  IABS R81, R80 ;  /* 0x0000005000517213 */ /* 0x000fe20000000000 */
[----:B------:R-:W-:Y:S02]  /*4700*/  IMAD.MOV R73, RZ, RZ, -R73 ;  /* 0x000000ffff497224 */ /* 0x000fe400078e0a49 */
[--C-:B------:R-:W-:Y:S01]  /*4710*/  @!P4 IMAD.IADD R76, R76, 0x1, -R4.reuse ;  /* 0x000000014c4cc824 */ /* 0x100fe200078e0a04 */
[----:B------:R-:W-:Y:S01]  /*4720*/  ISETP.GT.U32.AND P6, PT, R4, R79, PT ;  /* 0x0000004f0400720c */ /* 0x000fe20003fc4070 */
[----:B------:R-:W-:Y:S01]  /*4730*/  @!P0 IMAD.MOV R71, RZ, RZ, -R71 ;  /* 0x000000ffff478224 */ /* 0x000fe200078e0a47 */
[----:B------:R-:W-:Y:S01]  /*4740*/  ISETP.GE.AND P0, PT, R82, RZ, PT ;  /* 0x000000ff5200720c */ /* 0x000fe20003f06270 */
[----:B------:R-:W-:Y:S01]  /*4750*/  @!P3 IMAD.IADD R75, R75, 0x1, -R4 ;  /* 0x000000014b4bb824 */ /* 0x000fe200078e0a04 */
[----:B------:R-:W-:Y:S01]  /*4760*/  LOP3.LUT R82, R7, 0x150, RZ, 0xfc, !PT ;  /* 0x0000015007527812 */ /* 0x000fe200078efcff */
[C---:B------:R-:W-:Y:S01]  /*4770*/  IMAD R77, R4.reuse, R73, R77 ;  /* 0x00000049044d7224 */ /* 0x040fe200078e024d */
[----:B------:R-:W-:Y:S01]  /*4780*/  ISETP.GT.U32.AND P4, PT, R4, R76, PT ;  /* 0x0000004c0400720c */ /* 0x000fe20003f84070 */
[----:B------:R-:W-:Y:S01]  /*4790*/  IMAD.MOV.U32 R73, RZ, RZ, R75 ;  /* 0x000000ffff497224 */ /* 0x000fe200078e004b */
[----:B------:R-:W-:Y:S01]  /*47a0*/  ISETP.GE.AND P3, PT, R83, RZ, PT ;  /* 0x000000ff5300720c */ /* 0x000fe20003f66270 */
[----:B------:R-:W-:Y:S01]  /*47b0*/  IMAD.HI.U32 R75, R6, R81, RZ ;  /* 0x00000051064b7227 */ /* 0x000fe200078e00ff */
[----:B------:R-:W-:-:S03]  /*47c0*/  IABS R83, R82 ;  /* 0x0000005200537213 */ /* 0x000fc60000000000 */
[----:B------:R-:W-:Y:S01]  /*47d0*/  @!P1 IMAD.IADD R74, R74, 0x1, -R4 ;  /* 0x000000014a4a9824 */ /* 0x000fe200078e0a04 */
[----:B------:R-:W-:Y:S01]  /*47e0*/  ISETP.GE.AND P1, PT, R78, RZ, PT ;  /* 0x000000ff4e00720c */ /* 0x000fe20003f26270 */
[----:B------:R-:W-:Y:S02]  /*47f0*/  IMAD.MOV R78, RZ, RZ, -R75 ;  /* 0x000000ffff4e7224 */ /* 0x000fe400078e0a4b */
[----:B------:R-:W-:-:S04]  /*4800*/  IMAD.HI.U32 R75, R6, R83, RZ ;  /* 0x00000053064b7227 */ /* 0x000fc800078e00ff */
[----:B------:R-:W-:Y:S01]  /*4810*/  @!P5 IMAD.MOV R73, RZ, RZ, -R73 ;  /* 0x000000ffff49d224 */ /* 0x000fe200078e0a49 */
[----:B------:R-:W-:Y:S01]  /*4820*/  ISETP.GT.U32.AND P5, PT, R4, R77, PT ;  /* 0x0000004d0400720c */ /* 0x000fe20003fa4070 */
[--C-:B------:R-:W-:Y:S01]  /*4830*/  @!P6 IMAD.IADD R79, R79, 0x1, -R4.reuse ;  /* 0x000000014f4fe824 */ /* 0x100fe200078e0a04 */
[----:B------:R-:W-:Y:S01]  /*4840*/  ISETP.GE.AND P6, PT, R80, RZ, PT ;  /* 0x000000ff5000720c */ /* 0x000fe20003fc6270 */
[----:B------:R-:W-:Y:S01]  /*4850*/  IMAD R78, R4, R78, R81 ;  /* 0x0000004e044e7224 */ /* 0x000fe200078e0251 */
[----:B------:R-:W-:Y:S01]  /*4860*/  IABS R81, R84 ;  /* 0x0000005400517213 */ /* 0x000fe20000000000 */
[----:B------:R-:W-:Y:S02]  /*4870*/  IMAD.MOV R80, RZ, RZ, -R75 ;  /* 0x000000ffff507224 */ /* 0x000fe400078e0a4b */
[----:B------:R-:W-:Y:S01]  /*4880*/  @!P4 IMAD.IADD R76, R76, 0x1, -R4 ;  /* 0x000000014c4cc824 */ /* 0x000fe200078e0a04 */
[----:B------:R-:W-:Y:S01]  /*4890*/  ISETP.GT.U32.AND P4, PT, R4, R78, PT ;  /* 0x0000004e0400720c */ /* 0x000fe20003f84070 */
[----:B------:R-:W-:-:S02]  /*48a0*/  IMAD.MOV.U32 R75, RZ, RZ, R79 ;  /* 0x000000ffff4b7224 */ /* 0x000fc400078e004f */
[C---:B------:R-:W-:Y:S02]  /*48b0*/  IMAD R79, R4.reuse, R80, R83 ;  /* 0x00000050044f7224 */ /* 0x040fe400078e0253 */
[----:B------:R-:W-:Y:S02]  /*48c0*/  @!P3 IMAD.MOV R76, RZ, RZ, -R76 ;  /* 0x000000ffff4cb224 */ /* 0x000fe400078e0a4c */
[--C-:B------:R-:W-:Y:S01]  /*48d0*/  @!P5 IMAD.IADD R77, R77, 0x1, -R4.reuse ;  /* 0x000000014d4dd824 */ /* 0x100fe200078e0a04 */
[----:B------:R-:W-:Y:S01]  /*48e0*/  ISETP.GT.U32.AND P3, PT, R4, R79, PT ;  /* 0x0000004f0400720c */ /* 0x000fe20003f64070 */
[----:B------:R-:W-:Y:S01]  /*48f0*/  @!P0 IMAD.MOV R75, RZ, RZ, -R75 ;  /* 0x000000ffff4b8224 */ /* 0x000fe200078e0a4b */
[----:B------:R-:W-:Y:S01]  /*4900*/  ISETP.GE.AND P0, PT, R84, RZ, PT ;  /* 0x000000ff5400720c */ /* 0x000fe20003f06270 */
[----:B------:R-:W-:Y:S01]  /*4910*/  IMAD.HI.U32 R80, R6, R81, RZ ;  /* 0x0000005106507227 */ /* 0x000fe200078e00ff */
[----:B------:R-:W-:Y:S02]  /*4920*/  ISETP.GT.U32.AND P5, PT, R4, R77, PT ;  /* 0x0000004d0400720c */ /* 0x000fe40003fa4070 */
[----:B------:R-:W-:Y:S01]  /*4930*/  LOP3.LUT R84, R7, 0x15c, RZ, 0xfc, !PT ;  /* 0x0000015c07547812 */ /* 0x000fe200078efcff */
[----:B------:R-:W-:-:S02]  /*4940*/  @!P4 IMAD.IADD R78, R78, 0x1, -R4 ;  /* 0x000000014e4ec824 */ /* 0x000fc400078e0a04 */
[----:B------:R-:W-:Y:S01]  /*4950*/  @!P2 IMAD.MOV R74, RZ, RZ, -R74 ;  /* 0x000000ffff4aa224 */ /* 0x000fe200078e0a4a */
[----:B------:R-:W-:Y:S01]  /*4960*/  ISETP.GE.AND P2, PT, R82, RZ, PT ;  /* 0x000000ff5200720c */ /* 0x000fe20003f46270 */
[----:B------:R-:W-:Y:S01]  /*4970*/  IMAD.MOV R80, RZ, RZ, -R80 ;  /* 0x000000ffff507224 */ /* 0x000fe200078e0a50 */
[C---:B------:R-:W-:Y:S01]  /*4980*/  ISETP.GT.U32.AND P4, PT, R4.reuse, R78, PT ;  /* 0x0000004e0400720c */ /* 0x040fe20003f84070 */
[--C-:B------:R-:W-:Y:S01]  /*4990*/  @!P3 IMAD.IADD R79, R79, 0x1, -R4.reuse ;  /* 0x000000014f4fb824 */ /* 0x100fe200078e0a04 */
[----:B------:R-:W-:Y:S01]  /*49a0*/  LOP3.LUT R82, R7, 0x158, RZ, 0xfc, !PT ;  /* 0x0000015807527812 */ /* 0x000fe200078efcff */
[C---:B------:R-:W-:Y:S01]  /*49b0*/  IMAD R80, R4.reuse, R80, R81 ;  /* 0x0000005004507224 */ /* 0x040fe200078e0251 */
[----:B------:R-:W-:Y:S01]  /*49c0*/  IABS R85, R84 ;  /* 0x0000005400557213 */ /* 0x000fe20000000000 */
[----:B------:R-:W-:Y:S01]  /*49d0*/  @!P5 IMAD.IADD R77, R77, 0x1, -R4 ;  /* 0x000000014d4dd824 */ /* 0x000fe200078e0a04 */
[----:B------:R-:W-:Y:S02]  /*49e0*/  ISETP.GT.U32.AND P3, PT, R4, R79, PT ;  /* 0x0000004f0400720c */ /* 0x000fe40003f64070 */
[----:B------:R-:W-:Y:S01]  /*49f0*/  ISETP.GE.AND P5, PT, R82, RZ, PT ;  /* 0x000000ff5200720c */ /* 0x000fe20003fa6270 */
[----:B------:R-:W-:Y:S01]  /*4a00*/  @!P1 IMAD.MOV R77, RZ, RZ, -R77 ;  /* 0x000000ffff4d9224 */ /* 0x000fe200078e0a4d */
[----:B------:R-:W-:Y:S01]  /*4a10*/  IABS R83, R82 ;  /* 0x0000005200537213 */ /* 0x000fe20000000000 */
[----:B------:R-:W-:Y:S01]  /*4a20*/  IMAD.HI.U32 R82, R6, R85, RZ ;  /* 0x0000005506527227 */ /* 0x000fe200078e00ff */
[----:B------:R-:W-:-:S03]  /*4a30*/  ISETP.GE.AND P1, PT, R84, RZ, PT ;  /* 0x000000ff5400720c */ /* 0x000fc60003f26270 */
[----:B------:R-:W-:Y:S01]  /*4a40*/  @!P4 IMAD.IADD R78, R78, 0x1, -R4 ;  /* 0x000000014e4ec824 */ /* 0x000fe200078e0a04 */
[C---:B------:R-:W-:Y:S01]  /*4a50*/  ISETP.GT.U32.AND P4, PT, R4.reuse, R80, PT ;  /* 0x000000500400720c */ /* 0x040fe20003f84070 */
[----:B------:R-:W-:Y:S02]  /*4a60*/  IMAD.MOV R82, RZ, RZ, -R82 ;  /* 0x000000ffff527224 */ /* 0x000fe400078e0a52 */
[----:B------:R-:W-:Y:S02]  /*4a70*/  @!P3 IMAD.IADD R79, R79, 0x1, -R4 ;  /* 0x000000014f4fb824 */ /* 0x000fe400078e0a04 */
[----:B------:R-:W-:Y:S02]  /*4a80*/  IMAD R82, R4, R82, R85 ;  /* 0x0000005204527224 */ /* 0x000fe400078e0255 */
[----:B------:R-:W-:Y:S02]  /*4a90*/  @!P2 IMAD.MOV R79, RZ, RZ, -R79 ;  /* 0x000000ffff4fa224 */ /* 0x000fe400078e0a4f */
[----:B------:R-:W-:Y:S01]  /*4aa0*/  IMAD.HI.U32 R81, R6, R83, RZ ;  /* 0x0000005306517227 */ /* 0x000fe200078e00ff */
[----:B------:R-:W-:-:S03]  /*4ab0*/  ISETP.GT.U32.AND P2, PT, R4, R82, PT ;  /* 0x000000520400720c */ /* 0x000fc60003f44070 */
[----:B------:R-:W-:Y:S02]  /*4ac0*/  @!P4 IMAD.IADD R80, R80, 0x1, -R4 ;  /* 0x000000015050c824 */ /* 0x000fe400078e0a04 */
[----:B------:R-:W-:Y:S02]  /*4ad0*/  IMAD.MOV R81, RZ, RZ, -R81 ;  /* 0x000000ffff517224 */ /* 0x000fe400078e0a51 */
[----:B------:R-:W-:Y:S01]  /*4ae0*/  IMAD.HI.U32 R85, R6, R89, RZ ;  /* 0x0000005906557227 */ /* 0x000fe200078e00ff */
[----:B------:R-:W-:-:S03]  /*4af0*/  ISETP.GT.U32.AND P4, PT, R4, R80, PT ;  /* 0x000000500400720c */ /* 0x000fc60003f84070 */
[----:B------:R-:W-:Y:S02]  /*4b00*/  IMAD R81, R4, R81, R83 ;  /* 0x0000005104517224 */ /* 0x000fe400078e0253 */
[----:B------:R-:W-:-:S03]  /*4b10*/  IMAD.HI.U32 R83, R6, R87, RZ ;  /* 0x0000005706537227 */ /* 0x000fc600078e00ff */
[----:B------:R-:W-:Y:S01]  /*4b20*/  ISETP.GT.U32.AND P3, PT, R4, R81, PT ;  /* 0x000000510400720c */ /* 0x000fe20003f64070 */
[----:B------:R-:W-:Y:S02]  /*4b30*/  IMAD.MOV R83, RZ, RZ, -R83 ;  /* 0x000000ffff537224 */ /* 0x000fe400078e0a53 */
[--C-:B------:R-:W-:Y:S02]  /*4b40*/  @!P2 IMAD.IADD R82, R82, 0x1, -R4.reuse ;  /* 0x000000015252a824 */ /* 0x100fe400078e0a04 */
[----:B------:R-:W-:Y:S02]  /*4b50*/  IMAD R83, R4, R83, R87 ;  /* 0x0000005304537224 */ /* 0x000fe400078e0257 */
[----:B------:R-:W-:Y:S01]  /*4b60*/  @!P4 IMAD.IADD R80, R80, 0x1, -R4 ;  /* 0x000000015050c824 */ /* 0x000fe200078e0a04 */
[C---:B------:R-:W-:Y:S01]  /*4b70*/  ISETP.GT.U32.AND P2, PT, R4.reuse, R82, PT ;  /* 0x000000520400720c */ /* 0x040fe20003f44070 */
[----:B------:R-:W-:Y:S01]  /*4b80*/  @!P6 IMAD.MOV R78, RZ, RZ, -R78 ;  /* 0x000000ffff4ee224 */ /* 0x000fe200078e0a4e */
[----:B------:R-:W-:Y:S01]  /*4b90*/  ISETP.GT.U32.AND P4, PT, R4, R83, PT ;  /* 0x000000530400720c */ /* 0x000fe20003f84070 */
[----:B------:R-:W-:Y:S01]  /*4ba0*/  IMAD.MOV R85, RZ, RZ, -R85 ;  /* 0x000000ffff557224 */ /* 0x000fe200078e0a55 */
[----:B------:R-:W-:Y:S01]  /*4bb0*/  ISETP.GE.AND P6, PT, R86, RZ, PT ;  /* 0x000000ff5600720c */ /* 0x000fe20003fc6270 */
[----:B------:R-:W-:Y:S01]  /*4bc0*/  @!P0 IMAD.MOV R80, RZ, RZ, -R80 ;  /* 0x000000ffff508224 */ /* 0x000fe200078e0a50 */
[----:B------:R-:W-:Y:S01]  /*4bd0*/  LOP3.LUT R86, R7, 0x164, RZ, 0xfc, !PT ;  /* 0x0000016407567812 */ /* 0x000fe200078efcff */
[----:B------:R-:W-:-:S02]  /*4be0*/  IMAD R85, R4, R85, R89 ;  /* 0x0000005504557224 */ /* 0x000fc400078e0259 */
[--C-:B------:R-:W-:Y:S01]  /*4bf0*/  @!P3 IMAD.IADD R81, R81, 0x1, -R4.reuse ;  /* 0x000000015151b824 */ /* 0x100fe200078e0a04 */
[----:B------:R-:W-:Y:S02]  /*4c00*/  IABS R87, R86 ;  /* 0x0000005600577213 */ /* 0x000fe40000000000 */
[----:B------:R-:W-:Y:S01]  /*4c10*/  ISETP.GE.AND P0, PT, R86, RZ, PT ;  /* 0x000000ff5600720c */ /* 0x000fe20003f06270 */
[--C-:B------:R-:W-:Y:S01]  /*4c20*/  @!P2 IMAD.IADD R82, R82, 0x1, -R4.reuse ;  /* 0x000000015252a824 */ /* 0x100fe200078e0a04 */
[C---:B------:R-:W-:Y:S01]  /*4c30*/  ISETP.GT.U32.AND P3, PT, R4.reuse, R81, PT ;  /* 0x000000510400720c */ /* 0x040fe20003f64070 */
[----:B------:R-:W-:Y:S02]  /*4c40*/  @!P4 IMAD.IADD R83, R83, 0x1, -R4 ;  /* 0x000000015353c824 */ /* 0x000fe400078e0a04 */
[----:B------:R-:W-:Y:S01]  /*4c50*/  @!P1 IMAD.MOV R82, RZ, RZ, -R82 ;  /* 0x000000ffff529224 */ /* 0x000fe200078e0a52 */
[----:B------:R-:W-:Y:S01]  /*4c60*/  ISETP.GT.U32.AND P1, PT, R4, R85, PT ;  /* 0x000000550400720c */ /* 0x000fe20003f24070 */
[----:B------:R-:W-:Y:S01]  /*4c70*/  IMAD.HI.U32 R84, R6, R87, RZ ;  /* 0x0000005706547227 */ /* 0x000fe200078e00ff */
[----:B------:R-:W-:-:S03]  /*4c80*/  ISETP.GT.U32.AND P4, PT, R4, R83, PT ;  /* 0x000000530400720c */ /* 0x000fc60003f84070 */
[----:B------:R-:W-:Y:S02]  /*4c90*/  IMAD.MOV R84, RZ, RZ, -R84 ;  /* 0x000000ffff547224 */ /* 0x000fe400078e0a54 */
[----:B------:R-:W-:-:S04]  /*4ca0*/  IMAD.HI.U32 R86, R6, R91, RZ ;  /* 0x0000005b06567227 */ /* 0x000fc800078e00ff */
[C---:B------:R-:W-:Y:S01]  /*4cb0*/  IMAD R84, R4.reuse, R84, R87 ;  /* 0x0000005404547224 */ /* 0x040fe200078e0257 */
[----:B------:R-:W-:Y:S01]  /*4cc0*/  LOP3.LUT R87, R7, 0x170, RZ, 0xfc, !PT ;  /* 0x0000017007577812 */ /* 0x000fe200078efcff */
[--C-:B------:R-:W-:Y:S02]  /*4cd0*/  @!P1 IMAD.IADD R85, R85, 0x1, -R4.reuse ;  /* 0x0000000155559824 */ /* 0x100fe400078e0a04 */
[----:B------:R-:W-:Y:S01]  /*4ce0*/  @!P4 IMAD.IADD R83, R83, 0x1, -R4 ;  /* 0x000000015353c824 */ /* 0x000fe200078e0a04 */
[----:B------:R-:W-:Y:S01]  /*4cf0*/  IABS R89, R87 ;  /* 0x0000005700597213 */ /* 0x000fe20000000000 */
[----:B------:R-:W-:Y:S01]  /*4d00*/  IMAD.MOV R86, RZ, RZ, -R86 ;  /* 0x000000ffff567224 */ /* 0x000fe200078e0a56 */
[----:B------:R-:W-:Y:S01]  /*4d10*/  ISETP.GE.AND P4, PT, R87, RZ, PT ;  /* 0x000000ff5700720c */ /* 0x000fe20003f86270 */
[----:B------:R-:W-:Y:S01]  /*4d20*/  @!P6 IMAD.MOV R83, RZ, RZ, -R83 ;  /* 0x000000ffff53e224 */ /* 0x000fe200078e0a53 */
[----:B------:R-:W-:Y:S01]  /*4d30*/  ISETP.GT.U32.AND P1, PT, R4, R85, PT ;  /* 0x000000550400720c */ /* 0x000fe20003f24070 */
[----:B------:R-:W-:Y:S01]  /*4d40*/  IMAD.HI.U32 R87, R6, R89, RZ ;  /* 0x0000005906577227 */ /* 0x000fe200078e00ff */
[----:B------:R-:W-:-:S03]  /*4d50*/  ISETP.GT.U32.AND P2, PT, R4, R84, PT ;  /* 0x000000540400720c */ /* 0x000fc60003f44070 */
[----:B------:R-:W-:Y:S02]  /*4d60*/  IMAD.MOV R87, RZ, RZ, -R87 ;  /* 0x000000ffff577224 */ /* 0x000fe400078e0a57 */
[C---:B------:R-:W-:Y:S01]  /*4d70*/  IMAD R86, R4.reuse, R86, R91 ;  /* 0x0000005604567224 */ /* 0x040fe200078e025b */
[----:B------:R-:W-:Y:S01]  /*4d80*/  IABS R91, R95 ;  /* 0x0000005f005b7213 */ /* 0x000fe20000000000 */
[C---:B------:R-:W-:Y:S02]  /*4d90*/  IMAD R87, R4.reuse, R87, R89 ;  /* 0x0000005704577224 */ /* 0x040fe400078e0259 */
[--C-:B------:R-:W-:Y:S01]  /*4da0*/  @!P3 IMAD.IADD R81, R81, 0x1, -R4.reuse ;  /* 0x000000015151b824 */ /* 0x100fe200078e0a04 */
[C---:B------:R-:W-:Y:S01]  /*4db0*/  ISETP.GT.U32.AND P6, PT, R4.reuse, R86, PT ;  /* 0x000000560400720c */ /* 0x040fe20003fc4070 */
[----:B------:R-:W-:Y:S01]  /*4dc0*/  @!P1 IMAD.IADD R85, R85, 0x1, -R4 ;  /* 0x0000000155559824 */ /* 0x000fe200078e0a04 */
[----:B------:R-:W-:Y:S01]  /*4dd0*/  ISETP.GT.U32.AND P1, PT, R4, R87, PT ;  /* 0x000000570400720c */ /* 0x000fe20003f24070 */
[----:B------:R-:W-:Y:S01]  /*4de0*/  @!P5 IMAD.MOV R81, RZ, RZ, -R81 ;  /* 0x000000ffff51d224 */ /* 0x000fe200078e0a51 */
[----:B------:R-:W-:Y:S01]  /*4df0*/  ISETP.GE.AND P3, PT, R88, RZ, PT ;  /* 0x000000ff5800720c */ /* 0x000fe20003f66270 */
[----:B------:R-:W-:Y:S01]  /*4e00*/  IMAD.HI.U32 R88, R6, R91, RZ ;  /* 0x0000005b06587227 */ /* 0x000fe200078e00ff */
[----:B------:R-:W-:-:S02]  /*4e10*/  ISETP.GE.AND P5, PT, R90, RZ, PT ;  /* 0x000000ff5a00720c */ /* 0x000fc40003fa6270 */
[----:B------:R-:W-:Y:S01]  /*4e20*/  IABS R90, R92 ;  /* 0x0000005c005a7213 */ /* 0x000fe20000000000 */
[----:B------:R-:W-:Y:S02]  /*4e30*/  IMAD.MOV R88, RZ, RZ, -R88 ;  /* 0x000000ffff587224 */ /* 0x000fe400078e0a58 */
[----:B------:R-:W-:-:S04]  /*4e40*/  IMAD.HI.U32 R89, R6, R93, RZ ;  /* 0x0000005d06597227 */ /* 0x000fc800078e00ff */
[--C-:B------:R-:W-:Y:S02]  /*4e50*/  @!P6 IMAD.IADD R86, R86, 0x1, -R4.reuse ;  /* 0x000000015656e824 */ /* 0x100fe400078e0a04 */
[----:B------:R-:W-:Y:S02]  /*4e60*/  @!P1 IMAD.IADD R87, R87, 0x1, -R4 ;  /* 0x0000000157579824 */ /* 0x000fe400078e0a04 */
[C---:B------:R-:W-:Y:S01]  /*4e70*/  IMAD R88, R4.reuse, R88, R91 ;  /* 0x0000005804587224 */ /* 0x040fe200078e025b */
[C---:B------:R-:W-:Y:S01]  /*4e80*/  ISETP.GT.U32.AND P6, PT, R4.reuse, R86, PT ;  /* 0x000000560400720c */ /* 0x040fe20003fc4070 */
[----:B------:R-:W-:Y:S01]  /*4e90*/  IMAD.MOV.U32 R91, RZ, RZ, R90 ;  /* 0x000000ffff5b7224 */ /* 0x000fe200078e005a */
[----:B------:R-:W-:Y:S01]  /*4ea0*/  ISETP.GT.U32.AND P1, PT, R4, R87, PT ;  /* 0x000000570400720c */ /* 0x000fe20003f24070 */
[----:B------:R-:W-:Y:S02]  /*4eb0*/  @!P2 IMAD.IADD R84, R84, 0x1, -R4 ;  /* 0x000000015454a824 */ /* 0x000fe400078e0a04 */
[----:B------:R-:W-:-:S03]  /*4ec0*/  IMAD.HI.U32 R90, R6, R91, RZ ;  /* 0x0000005b065a7227 */ /* 0x000fc600078e00ff */
[C---:B------:R-:W-:Y:S01]  /*4ed0*/  ISETP.GT.U32.AND P2, PT, R4.reuse, R84, PT ;  /* 0x000000540400720c */ /* 0x040fe20003f44070 */
[----:B------:R-:W-:Y:S02]  /*4ee0*/  IMAD.MOV R89, RZ, RZ, -R89 ;  /* 0x000000ffff597224 */ /* 0x000fe400078e0a59 */
[----:B------:R-:W-:Y:S02]  /*4ef0*/  IMAD.MOV R90, RZ, RZ, -R90 ;  /* 0x000000ffff5a7224 */ /* 0x000fe400078e0a5a */
[C---:B------:R-:W-:Y:S02]  /*4f00*/  IMAD R89, R4.reuse, R89, R93 ;  /* 0x0000005904597224 */ /* 0x040fe400078e025d */
[----:B------:R-:W-:Y:S02]  /*4f10*/  IMAD R90, R4, R90, R91 ;  /* 0x0000005a045a7224 */ /* 0x000fe400078e025b */
[--C-:B------:R-:W-:Y:S01]  /*4f20*/  @!P6 IMAD.IADD R86, R86, 0x1, -R4.reuse ;  /* 0x000000015656e824 */ /* 0x100fe200078e0a04 */
[C---:B------:R-:W-:Y:S01]  /*4f30*/  ISETP.GT.U32.AND P6, PT, R4.reuse, R89, PT ;  /* 0x000000590400720c */ /* 0x040fe20003fc4070 */
[--C-:B------:R-:W-:Y:S01]  /*4f40*/  @!P1 IMAD.IADD R87, R87, 0x1, -R4.reuse ;  /* 0x0000000157579824 */ /* 0x100fe200078e0a04 */
[----:B------:R-:W-:Y:S01]  /*4f50*/  ISETP.GT.U32.AND P1, PT, R4, R90, PT ;  /* 0x0000005a0400720c */ /* 0x000fe20003f24070 */
[----:B------:R-:W-:Y:S01]  /*4f60*/  @!P3 IMAD.MOV R85, RZ, RZ, -R85 ;  /* 0x000000ffff55b224 */ /* 0x000fe200078e0a55 */
[----:B------:R-:W-:Y:S01]  /*4f70*/  ISETP.GE.AND P3, PT, R94, RZ, PT ;  /* 0x000000ff5e00720c */ /* 0x000fe20003f66270 */
[----:B------:R-:W-:Y:S01]  /*4f80*/  @!P2 IMAD.IADD R84, R84, 0x1, -R4 ;  /* 0x000000015454a824 */ /* 0x000fe200078e0a04 */
[----:B------:R-:W-:Y:S01]  /*4f90*/  LOP3.LUT R94, R7, 0x180, RZ, 0xfc, !PT ;  /* 0x00000180075e7812 */ /* 0x000fe200078efcff */
[----:B------:R-:W-:Y:S01]  /*4fa0*/  @!P5 IMAD.MOV R86, RZ, RZ, -R86 ;  /* 0x000000ffff56d224 */ /* 0x000fe200078e0a56 */
[----:B------:R-:W-:Y:S01]  /*4fb0*/  ISETP.GE.AND P2, PT, R95, RZ, PT ;  /* 0x000000ff5f00720c */ /* 0x000fe20003f46270 */
[----:B------:R-:W-:Y:S01]  /*4fc0*/  @!P0 IMAD.MOV R84, RZ, RZ, -R84 ;  /* 0x000000ffff548224 */ /* 0x000fe200078e0a54 */
[----:B------:R-:W-:Y:S01]  /*4fd0*/  ISETP.GT.U32.AND P0, PT, R4, R88, PT ;  /* 0x000000580400720c */ /* 0x000fe20003f04070 */
[----:B------:R-:W-:Y:S01]  /*4fe0*/  @!P4 IMAD.MOV R87, RZ, RZ, -R87 ;  /* 0x000000ffff57c224 */ /* 0x000fe200078e0a57 */
[----:B------:R-:W-:Y:S01]  /*4ff0*/  IABS R93, R94 ;  /* 0x0000005e005d7213 */ /* 0x000fe20000000000 */
[--C-:B------:R-:W-:Y:S01]  /*5000*/  @!P6 IMAD.IADD R89, R89, 0x1, -R4.reuse ;  /* 0x000000015959e824 */ /* 0x100fe200078e0a04 */
[----:B------:R-:W-:Y:S01]  /*5010*/  IABS R95, R96 ;  /* 0x00000060005f7213 */ /* 0x000fe20000000000 */
[----:B------:R-:W-:Y:S01]  /*5020*/  @!P1 IMAD.IADD R90, R90, 0x1, -R4 ;  /* 0x000000015a5a9824 */ /* 0x000fe200078e0a04 */
[----:B------:R-:W-:Y:S01]  /*5030*/  ISETP.GE.AND P5, PT, R92, RZ, PT ;  /* 0x000000ff5c00720c */ /* 0x000fe20003fa6270 */
[----:B------:R-:W-:Y:S01]  /*5040*/  IMAD.HI.U32 R91, R6, R93, RZ ;  /* 0x0000005d065b7227 */ /* 0x000fe200078e00ff */
[----:B------:R-:W-:-:S02]  /*5050*/  ISETP.GT.U32.AND P6, PT, R4, R89, PT ;  /* 0x000000590400720c */ /* 0x000fc40003fc4070 */
[----:B------:R-:W-:Y:S01]  /*5060*/  ISETP.GT.U32.AND P1, PT, R4, R90, PT ;  /* 0x0000005a0400720c */ /* 0x000fe20003f24070 */
[----:B------:R-:W-:Y:S01]  /*5070*/  IMAD.MOV R91, RZ, RZ, -R91 ;  /* 0x000000ffff5b7224 */ /* 0x000fe200078e0a5b */
[----:B------:R-:W-:Y:S01]  /*5080*/  ISETP.GE.AND P4, PT, R94, RZ, PT ;  /* 0x000000ff5e00720c */ /* 0x000fe20003f86270 */
[----:B------:R-:W-:Y:S01]  /*5090*/  IMAD.HI.U32 R92, R6, R95, RZ ;  /* 0x0000005f065c7227 */ /* 0x000fe200078e00ff */
[----:B------:R-:W-:-:S03]  /*50a0*/  LOP3.LUT R94, R7, 0x18c, RZ, 0xfc, !PT ;  /* 0x0000018c075e7812 */ /* 0x000fc600078efcff */
[----:B------:R-:W-:Y:S01]  /*50b0*/  @!P0 IMAD.IADD R88, R88, 0x1, -R4 ;  /* 0x0000000158588824 */ /* 0x000fe200078e0a04 */
[----:B------:R-:W-:Y:S01]  /*50c0*/  IABS R99, R94 ;  /* 0x0000005e00637213 */ /* 0x000fe20000000000 */
[C---:B------:R-:W-:Y:S01]  /*50d0*/  IMAD R91, R4.reuse, R91, R93 ;  /* 0x0000005b045b7224 */ /* 0x040fe200078e025d */
[----:B------:R-:W-:Y:S01]  /*50e0*/  LOP3.LUT R93, R7, 0x188, RZ, 0xfc, !PT ;  /* 0x00000188075d7812 */ /* 0x000fe200078efcff */
[----:B------:R-:W-:Y:S01]  /*50f0*/  IMAD.MOV R92, RZ, RZ, -R92 ;  /* 0x000000ffff5c7224 */ /* 0x000fe200078e0a5c */
[C---:B------:R-:W-:Y:S01]  /*5100*/  ISETP.GT.U32.AND P0, PT, R4.reuse, R88, PT ;  /* 0x000000580400720c */ /* 0x040fe20003f04070 */
[--C-:B------:R-:W-:Y:S01]  /*5110*/  @!P6 IMAD.IADD R89, R89, 0x1, -R4.reuse ;  /* 0x000000015959e824 */ /* 0x100fe200078e0a04 */
[C---:B------:R-:W-:Y:S01]  /*5120*/  ISETP.GT.U32.AND P6, PT, R4.reuse, R91, PT ;  /* 0x0000005b0400720c */ /* 0x040fe20003fc4070 */
[----:B------:R-:W-:Y:S01]  /*5130*/  IMAD R92, R4, R92, R95 ;  /* 0x0000005c045c7224 */ /* 0x000fe200078e025f */
[----:B------:R-:W-:Y:S01]  /*5140*/  IABS R97, R93 ;  /* 0x0000005d00617213 */ /* 0x000fe20000000000 */
[----:B------:R-:W-:Y:S01]  /*5150*/  @!P1 IMAD.IADD R90, R90, 0x1, -R4 ;  /* 0x000000015a5a9824 */ /* 0x000fe200078e0a04 */
[----:B------:R-:W-:Y:S01]  /*5160*/  LOP3.LUT R95, R7, 0x190, RZ, 0xfc, !PT ;  /* 0x00000190075f7812 */ /* 0x000fe200078efcff */
[----:B------:R-:W-:Y:S01]  /*5170*/  @!P3 IMAD.MOV R89, RZ, RZ, -R89 ;  /* 0x000000ffff59b224 */ /* 0x000fe200078e0a59 */
[----:B------:R-:W-:Y:S01]  /*5180*/  ISETP.GE.AND P3, PT, R94, RZ, PT ;  /* 0x000000ff5e00720c */ /* 0x000fe20003f66270 */
[----:B------:R-:W-:Y:S01]  /*5190*/  @!P5 IMAD.MOV R90, RZ, RZ, -R90 ;  /* 0x000000ffff5ad224 */ /* 0x000fe200078e0a5a */
[----:B------:R-:W-:Y:S01]  /*51a0*/  ISETP.GT.U32.AND P5, PT, R4, R92, PT ;  /* 0x0000005c0400720c */ /* 0x000fe20003fa4070 */
[----:B------:R-:W-:Y:S01]  /*51b0*/  IMAD.HI.U32 R94, R6, R99, RZ ;  /* 0x00000063065e7227 */ /* 0x000fe200078e00ff */
[----:B------:R-:W-:-:S02]  /*51c0*/  ISETP.GE.AND P1, PT, R95, RZ, PT ;  /* 0x000000ff5f00720c */ /* 0x000fc40003f26270 */
[----:B------:R-:W-:Y:S01]  /*51d0*/  IABS R95, R95 ;  /* 0x0000005f005f7213 */ /* 0x000fe20000000000 */
[--C-:B------:R-:W-:Y:S01]  /*51e0*/  @!P0 IMAD.IADD R88, R88, 0x1, -R4.reuse ;  /* 0x0000000158588824 */ /* 0x100fe200078e0a04 */
[----:B------:R-:W-:Y:S01]  /*51f0*/  ISETP.GE.AND P0, PT, R96, RZ, PT ;  /* 0x000000ff6000720c */ /* 0x000fe20003f06270 */
[----:B------:R-:W-:Y:S02]  /*5200*/  @!P6 IMAD.IADD R91, R91, 0x1, -R4 ;  /* 0x000000015b5be824 */ /* 0x000fe400078e0a04 */
[----:B------:R-:W-:Y:S01]  /*5210*/  @!P2 IMAD.MOV R88, RZ, RZ, -R88 ;  /* 0x000000ffff58a224 */ /* 0x000fe200078e0a58 */
[----:B------:R-:W-:Y:S01]  /*5220*/  ISETP.GE.AND P2, PT, R93, RZ, PT ;  /* 0x000000ff5d00720c */ /* 0x000fe20003f46270 */
[----:B------:R-:W-:Y:S01]  /*5230*/  IMAD.HI.U32 R93, R6, R97, RZ ;  /* 0x00000061065d7227 */ /* 0x000fe200078e00ff */
[----:B------:R-:W-:-:S03]  /*5240*/  ISETP.GT.U32.AND P6, PT, R4, R91, PT ;  /* 0x0000005b0400720c */ /* 0x000fc60003fc4070 */
[----:B------:R-:W-:Y:S02]  /*5250*/  @!P5 IMAD.IADD R92, R92, 0x1, -R4 ;  /* 0x000000015c5cd824 */ /* 0x000fe400078e0a04 */
[----:B------:R-:W-:Y:S02]  /*5260*/  IMAD.MOV R93, RZ, RZ, -R93 ;  /* 0x000000ffff5d7224 */ /* 0x000fe400078e0a5d */
[----:B------:R-:W-:Y:S01]  /*5270*/  IMAD.MOV R94, RZ, RZ, -R94 ;  /* 0x000000ffff5e7224 */ /* 0x000fe200078e0a5e */
[C---:B------:R-:W-:Y:S01]  /*5280*/  ISETP.GT.U32.AND P5, PT, R4.reuse, R92, PT ;  /* 0x0000005c0400720c */ /* 0x040fe20003fa4070 */
[C---:B------:R-:W-:Y:S01]  /*5290*/  IMAD R93, R4.reuse, R93, R97 ;  /* 0x0000005d045d7224 */ /* 0x040fe200078e0261 */
[----:B------:R-:W-:Y:S01]  /*52a0*/  IABS R97, R101 ;  /* 0x0000006500617213 */ /* 0x000fe20000000000 */
[C---:B------:R-:W-:Y:S02]  /*52b0*/  IMAD R94, R4.reuse, R94, R99 ;  /* 0x0000005e045e7224 */ /* 0x040fe400078e0263 */
[----:B------:R-:W-:Y:S01]  /*52c0*/  @!P6 IMAD.IADD R91, R91, 0x1, -R4 ;  /* 0x000000015b5be824 */ /* 0x000fe200078e0a04 */
[----:B------:R-:W-:Y:S01]  /*52d0*/  ISETP.GT.U32.AND P6, PT, R4, R93, PT ;  /* 0x0000005d0400720c */ /* 0x000fe20003fc4070 */
[----:B------:R-:W-:-:S04]  /*52e0*/  IMAD.HI.U32 R96, R6, R95, RZ ;  /* 0x0000005f06607227 */ /* 0x000fc800078e00ff */
[----:B------:R-:W-:-:S04]  /*52f0*/  IMAD.HI.U32 R99, R6, R97, RZ ;  /* 0x0000006106637227 */ /* 0x000fc800078e00ff */
[----:B------:R-:W-:Y:S01]  /*5300*/  @!P5 IMAD.IADD R92, R92, 0x1, -R4 ;  /* 0x000000015c5cd824 */ /* 0x000fe200078e0a04 */
[C---:B------:R-:W-:Y:S01]  /*5310*/  ISETP.GT.U32.AND P5, PT, R4.reuse, R94, PT ;  /* 0x0000005e0400720c */ /* 0x040fe20003fa4070 */
[----:B------:R-:W-:Y:S02]  /*5320*/  IMAD.MOV R96, RZ, RZ, -R96 ;  /* 0x000000ffff607224 */ /* 0x000fe400078e0a60 */
[----:B------:R-:W-:Y:S02]  /*5330*/  IMAD.MOV R102, RZ, RZ, -R99 ;  /* 0x000000ffff667224 */ /* 0x000fe400078e0a63 */
[----:B------:R-:W-:Y:S02]  /*5340*/  @!P6 IMAD.IADD R93, R93, 0x1, -R4 ;  /* 0x000000015d5de824 */ /* 0x000fe400078e0a04 */
[----:B------:R-:W-:Y:S02]  /*5350*/  IMAD R95, R4, R96, R95 ;  /* 0x00000060045f7224 */ /* 0x000fe400078e025f */
[----:B------:R-:W-:Y:S01]  /*5360*/  IMAD.HI.U32 R96, R6, R107, RZ ;  /* 0x0000006b06607227 */ /* 0x000fe200078e00ff */
[----:B------:R-:W-:-:S03]  /*5370*/  ISETP.GT.U32.AND P6, PT, R4, R93, PT ;  /* 0x0000005d0400720c */ /* 0x000fc60003fc4070 */
[C---:B------:R-:W-:Y:S02]  /*5380*/  IMAD R97, R4.reuse, R102, R97 ;  /* 0x0000006604617224 */ /* 0x040fe400078e0261 */
[----:B------:R-:W-:Y:S02]  /*5390*/  IMAD.MOV R96, RZ, RZ, -R96 ;  /* 0x000000ffff607224 */ /* 0x000fe400078e0a60 */
[----:B------:R-:W-:Y:S01]  /*53a0*/  @!P4 IMAD.MOV R91, RZ, RZ, -R91 ;  /* 0x000000ffff5bc224 */ /* 0x000fe200078e0a5b */
[----:B------:R-:W-:Y:S01]  /*53b0*/  ISETP.GT.U32.AND P4, PT, R4, R95, PT ;  /* 0x0000005f0400720c */ /* 0x000fe20003f84070 */
[----:B------:R-:W-:Y:S01]  /*53c0*/  @!P5 IMAD.IADD R94, R94, 0x1, -R4 ;  /* 0x000000015e5ed824 */ /* 0x000fe200078e0a04 */
[C---:B------:R-:W-:Y:S01]  /*53d0*/  ISETP.GT.U32.AND P5, PT, R4.reuse, R97, PT ;  /* 0x000000610400720c */ /* 0x040fe20003fa4070 */
[----:B------:R-:W-:Y:S01]  /*53e0*/  IMAD.MOV.U32 R99, RZ, RZ, R104 ;  /* 0x000000ffff637224 */ /* 0x000fe200078e0068 */
[----:B------:R-:W-:Y:S01]  /*53f0*/  LOP3.LUT R104, R7, 0x1a4, RZ, 0xfc, !PT ;  /* 0x000001a407687812 */ /* 0x000fe200078efcff */
[----:B------:R-:W-:-:S02]  /*5400*/  IMAD R96, R4, R96, R107 ;  /* 0x0000006004607224 */ /* 0x000fc400078e026b */
[----:B------:R-:W-:Y:S02]  /*5410*/  IMAD.MOV.U32 R107, RZ, RZ, R100 ;  /* 0x000000ffff6b7224 */ /* 0x000fe400078e0064 */
[----:B------:R-:W-:-:S04]  /*5420*/  IMAD.HI.U32 R100, R6, R99, RZ ;  /* 0x0000006306647227 */ /* 0x000fc800078e00ff */
[----:B------:R-:W-:Y:S02]  /*5430*/  IMAD.MOV R100, RZ, RZ, -R100 ;  /* 0x000000ffff647224 */ /* 0x000fe400078e0a64 */
[----:B------:R-:W-:Y:S01]  /*5440*/  @!P6 IMAD.IADD R93, R93, 0x1, -R4 ;  /* 0x000000015d5de824 */ /* 0x000fe200078e0a04 */
[----:B------:R-:W-:Y:S01]  /*5450*/  ISETP.GE.AND P6, PT, R98, RZ, PT ;  /* 0x000000ff6200720c */ /* 0x000fe20003fc6270 */
[----:B------:R-:W-:Y:S01]  /*5460*/  @!P0 IMAD.MOV R92, RZ, RZ, -R92 ;  /* 0x000000ffff5c8224 */ /* 0x000fe200078e0a5c */
[C---:B------:R-:W-:Y:S01]  /*5470*/  ISETP.GT.U32.AND P0, PT, R4.reuse, R96, PT ;  /* 0x000000600400720c */ /* 0x040fe20003f04070 */
[C---:B------:R-:W-:Y:S01]  /*5480*/  IMAD R98, R4.reuse, R100, R99 ;  /* 0x0000006404627224 */ /* 0x040fe200078e0263 */
[----:B------:R-:W-:Y:S01]  /*5490*/  IABS R100, R104 ;  /* 0x0000006800647213 */ /* 0x000fe20000000000 */
[--C-:B------:R-:W-:Y:S01]  /*54a0*/  @!P4 IMAD.IADD R95, R95, 0x1, -R4.reuse ;  /* 0x000000015f5fc824 */ /* 0x100fe200078e0a04 */
[----:B------:R-:W-:Y:S01]  /*54b0*/  ISETP.GT.U32.AND P4, PT, R4, R94, PT ;  /* 0x0000005e0400720c */ /* 0x000fe20003f84070 */
[----:B------:R-:W-:-:S02]  /*54c0*/  @!P5 IMAD.IADD R97, R97, 0x1, -R4 ;  /* 0x000000016161d824 */ /* 0x000fc400078e0a04 */
[----:B------:R-:W-:-:S03]  /*54d0*/  IMAD.HI.U32 R110, R6, R100, RZ ;  /* 0x00000064066e7227 */ /* 0x000fc600078e00ff */
[----:B------:R-:W-:Y:S01]  /*54e0*/  ISETP.GT.U32.AND P5, PT, R4, R97, PT ;  /* 0x000000610400720c */ /* 0x000fe20003fa4070 */
[----:B------:R-:W-:Y:S02]  /*54f0*/  IMAD.MOV R110, RZ, RZ, -R110 ;  /* 0x000000ffff6e7224 */ /* 0x000fe400078e0a6e */
[----:B------:R-:W-:Y:S01]  /*5500*/  @!P0 IMAD.IADD R96, R96, 0x1, -R4 ;  /* 0x0000000160608824 */ /* 0x000fe200078e0a04 */
[C---:B------:R-:W-:Y:S01]  /*5510*/  ISETP.GT.U32.AND P0, PT, R4.reuse, R95, PT ;  /* 0x0000005f0400720c */ /* 0x040fe20003f04070 */
[----:B------:R-:W-:Y:S01]  /*5520*/  IMAD R100, R4, R110, R100 ;  /* 0x0000006e04647224 */ /* 0x000fe200078e0264 */
[----:B------:R-:W-:Y:S01]  /*5530*/  LOP3.LUT R110, R7, 0x1b8, RZ, 0xfc, !PT ;  /* 0x000001b8076e7812 */ /* 0x000fe200078efcff */
[----:B------:R-:W-:Y:S01]  /*5540*/  @!P4 IMAD.IADD R94, R94, 0x1, -R4 ;  /* 0x000000015e5ec824 */ /* 0x000fe200078e0a04 */
[----:B------:R-:W-:Y:S01]  /*5550*/  ISETP.GT.U32.AND P4, PT, R4, R98, PT ;  /* 0x000000620400720c */ /* 0x000fe20003f84070 */
[----:B------:R-:W-:-:S04]  /*5560*/  IMAD.HI.U32 R102, R6, R107, RZ ;  /* 0x0000006b06667227 */ /* 0x000fc800078e00ff */
[----:B------:R-:W-:Y:S01]  /*5570*/  @!P2 IMAD.MOV R93, RZ, RZ, -R93 ;  /* 0x000000ffff5da224 */ /* 0x000fe200078e0a5d */
[C---:B------:R-:W-:Y:S01]  /*5580*/  ISETP.GT.U32.AND P2, PT, R4.reuse, R96, PT ;  /* 0x000000600400720c */ /* 0x040fe20003f44070 */
[----:B------:R-:W-:Y:S01]  /*5590*/  @!P5 IMAD.IADD R97, R97, 0x1, -R4 ;  /* 0x000000016161d824 */ /* 0x000fe200078e0a04 */
[C---:B------:R-:W-:Y:S01]  /*55a0*/  ISETP.GT.U32.AND P5, PT, R4.reuse, R100, PT ;  /* 0x000000640400720c */ /* 0x040fe20003fa4070 */
[----:B------:R-:W-:Y:S02]  /*55b0*/  IMAD.MOV R102, RZ, RZ, -R102 ;  /* 0x000000ffff667224 */ /* 0x000fe400078e0a66 */
[--C-:B------:R-:W-:Y:S02]  /*55c0*/  @!P0 IMAD.IADD R95, R95, 0x1, -R4.reuse ;  /* 0x000000015f5f8824 */ /* 0x100fe400078e0a04 */
[----:B------:R-:W-:Y:S01]  /*55d0*/  IMAD R99, R4, R102, R107 ;  /* 0x0000006604637224 */ /* 0x000fe200078e026b */
[----:B------:R-:W-:Y:S01]  /*55e0*/  LOP3.LUT R107, R7, 0x1ac, RZ, 0xfc, !PT ;  /* 0x000001ac076b7812 */ /* 0x000fe200078efcff */
[----:B------:R-:W-:Y:S01]  /*55f0*/  @!P4 IMAD.IADD R98, R98, 0x1, -R4 ;  /* 0x000000016262c824 */ /* 0x000fe200078e0a04 */
[----:B------:R-:W-:Y:S01]  /*5600*/  ISETP.GE.AND P4, PT, R105, RZ, PT ;  /* 0x000000ff6900720c */ /* 0x000fe20003f86270 */
[----:B------:R-:W-:Y:S01]  /*5610*/  @!P3 IMAD.MOV R94, RZ, RZ, -R94 ;  /* 0x000000ffff5eb224 */ /* 0x000fe200078e0a5e */
[----:B------:R-:W-:Y:S01]  /*5620*/  IABS R102, R107 ;  /* 0x0000006b00667213 */ /* 0x000fe20000000000 */
[--C-:B------:R-:W-:Y:S01]  /*5630*/  @!P2 IMAD.IADD R96, R96, 0x1, -R4.reuse ;  /* 0x000000016060a824 */ /* 0x100fe200078e0a04 */
[----:B------:R-:W-:Y:S01]  /*5640*/  ISETP.GT.U32.AND P0, PT, R4, R99, PT ;  /* 0x000000630400720c */ /* 0x000fe20003f04070 */
[----:B------:R-:W-:Y:S01]  /*5650*/  @!P5 IMAD.IADD R100, R100, 0x1, -R4 ;  /* 0x000000016464d824 */ /* 0x000fe200078e0a04 */
[----:B------:R-:W-:Y:S01]  /*5660*/  ISETP.GE.AND P2, PT, R101, RZ, PT ;  /* 0x000000ff6500720c */ /* 0x000fe20003f46270 */
[----:B------:R-:W-:Y:S01]  /*5670*/  IMAD.HI.U32 R101, R6, R102, RZ ;  /* 0x0000006606657227 */ /* 0x000fe200078e00ff */
[----:B------:R-:W-:-:S02]  /*5680*/  ISETP.GT.U32.AND P5, PT, R4, R98, PT ;  /* 0x000000620400720c */ /* 0x000fc40003fa4070 */
[C---:B------:R-:W-:Y:S01]  /*5690*/  ISETP.GT.U32.AND P3, PT, R4.reuse, R100, PT ;  /* 0x000000640400720c */ /* 0x040fe20003f64070 */
[----:B------:R-:W-:Y:S02]  /*56a0*/  IMAD.MOV R105, RZ, RZ, -R101 ;  /* 0x000000ffff697224 */ /* 0x000fe400078e0a65 */
[C---:B------:R-:W-:Y:S01]  /*56b0*/  IMAD R101, R4.reuse, R109, R108 ;  /* 0x0000006d04657224 */ /* 0x040fe200078e026c */
[----:B------:R-:W-:Y:S01]  /*56c0*/  LOP3.LUT R108, R7, 0x1b0, RZ, 0xfc, !PT ;  /* 0x000001b0076c7812 */ /* 0x000fe200078efcff */
[----:B------:R-:W-:Y:S02]  /*56d0*/  IMAD R102, R4, R105, R102 ;  /* 0x0000006904667224 */ /* 0x000fe400078e0266 */
[--C-:B------:R-:W-:Y:S01]  /*56e0*/  @!P0 IMAD.IADD R99, R99, 0x1, -R4.reuse ;  /* 0x0000000163638824 */ /* 0x100fe200078e0a04 */
[----:B------:R-:W-:Y:S01]  /*56f0*/  ISETP.GE.AND P0, PT, R103, RZ, PT ;  /* 0x000000ff6700720c */ /* 0x000fe20003f06270 */
[----:B------:R-:W-:Y:S01]  /*5700*/  @!P2 IMAD.MOV R97, RZ, RZ, -R97 ;  /* 0x000000ffff61a224 */ /* 0x000fe200078e0a61 */
[----:B------:R-:W-:Y:S01]  /*5710*/  LOP3.LUT R103, R7, 0x1b4, RZ, 0xfc, !PT ;  /* 0x000001b407677812 */ /* 0x000fe200078efcff */
[----:B------:R-:W-:Y:S01]  /*5720*/  @!P5 IMAD.IADD R98, R98, 0x1, -R4 ;  /* 0x000000016262d824 */ /* 0x000fe200078e0a04 */
[----:B------:R-:W-:Y:S01]  /*5730*/  ISETP.GT.U32.AND P5, PT, R4, R102, PT ;  /* 0x000000660400720c */ /* 0x000fe20003fa4070 */
[----:B------:R-:W-:Y:S01]  /*5740*/  @!P1 IMAD.MOV R95, RZ, RZ, -R95 ;  /* 0x000000ffff5f9224 */ /* 0x000fe200078e0a5f */
[----:B------:R-:W-:Y:S01]  /*5750*/  IABS R109, R103 ;  /* 0x00000067006d7213 */ /* 0x000fe20000000000 */
[----:B------:R-:W-:Y:S01]  /*5760*/  @!P6 IMAD.MOV R96, RZ, RZ, -R96 ;  /* 0x000000ffff60e224 */ /* 0x000fe200078e0a60 */
[----:B------:R-:W-:Y:S01]  /*5770*/  IABS R105, R108 ;  /* 0x0000006c00697213 */ /* 0x000fe20000000000 */
[----:B------:R-:W-:Y:S01]  /*5780*/  @!P3 IMAD.IADD R100, R100, 0x1, -R4 ;  /* 0x000000016464b824 */ /* 0x000fe200078e0a04 */
[----:B------:R-:W-:Y:S01]  /*5790*/  ISETP.GE.AND P2, PT, R104, RZ, PT ;  /* 0x000000ff6800720c */ /* 0x000fe20003f46270 */
[----:B------:R-:W-:Y:S01]  /*57a0*/  IMAD.MOV.U32 R104, RZ, RZ, R109 ;  /* 0x000000ffff687224 */ /* 0x000fe200078e006d */
[----:B------:R-:W-:Y:S01]  /*57b0*/  ISETP.GT.U32.AND P1, PT, R4, R99, PT ;  /* 0x000000630400720c */ /* 0x000fe20003f24070 */
[----:B------:R-:W-:Y:S01]  /*57c0*/  IMAD.HI.U32 R109, R6, R105, RZ ;  /* 0x00000069066d7227 */ /* 0x000fe200078e00ff */
[----:B------:R-:W-:-:S02]  /*57d0*/  ISETP.GT.U32.AND P6, PT, R4, R101, PT ;  /* 0x000000650400720c */ /* 0x000fc40003fc4070 */
[----:B------:R-:W-:Y:S01]  /*57e0*/  ISETP.GE.AND P3, PT, R107, RZ, PT ;  /* 0x000000ff6b00720c */ /* 0x000fe20003f66270 */
[----:B------:R-:W-:Y:S02]  /*57f0*/  IMAD.MOV R107, RZ, RZ, -R109 ;  /* 0x000000ffff6b7224 */ /* 0x000fe400078e0a6d */
[----:B------:R-:W-:Y:S01]  /*5800*/  @!P5 IMAD.IADD R102, R102, 0x1, -R4 ;  /* 0x000000016666d824 */ /* 0x000fe200078e0a04 */
[----:B------:R-:W-:Y:S01]  /*5810*/  ISETP.GE.AND P5, PT, R103, RZ, PT ;  /* 0x000000ff6700720c */ /* 0x000fe20003fa6270 */
[----:B------:R-:W-:Y:S01]  /*5820*/  IMAD R103, R4, R107, R105 ;  /* 0x0000006b04677224 */ /* 0x000fe200078e0269 */
[----:B------:R-:W-:Y:S01]  /*5830*/  LOP3.LUT R105, R7, 0x1c0, RZ, 0xfc, !PT ;  /* 0x000001c007697812 */ /* 0x000fe200078efcff */
[----:B------:R-:W-:Y:S02]  /*5840*/  @!P2 IMAD.MOV R100, RZ, RZ, -R100 ;  /* 0x000000ffff64a224 */ /* 0x000fe400078e0a64 */
[----:B------:R-:W-:Y:S01]  /*5850*/  @!P1 IMAD.IADD R99, R99, 0x1, -R4 ;  /* 0x0000000163639824 */ /* 0x000fe200078e0a04 */
[----:B------:R-:W-:Y:S01]  /*5860*/  ISETP.GE.AND P1, PT, R106, RZ, PT ;  /* 0x000000ff6a00720c */ /* 0x000fe20003f26270 */
[----:B------:R-:W-:Y:S01]  /*5870*/  IMAD.HI.U32 R106, R6, R104, RZ ;  /* 0x00000068066a7227 */ /* 0x000fe200078e00ff */
[----:B------:R-:W-:-:S02]  /*5880*/  ISETP.GT.U32.AND P2, PT, R4, R103, PT ;  /* 0x000000670400720c */ /* 0x000fc40003f44070 */
[----:B------:R-:W-:Y:S01]  /*5890*/  IABS R107, R105 ;  /* 0x00000069006b7213 */ /* 0x000fe20000000000 */
[----:B------:R-:W-:Y:S01]  /*58a0*/  @!P6 IMAD.IADD R101, R101, 0x1, -R4 ;  /* 0x000000016565e824 */ /* 0x000fe200078e0a04 */
[----:B------:R-:W-:Y:S01]  /*58b0*/  ISETP.GE.AND P6, PT, R108, RZ, PT ;  /* 0x000000ff6c00720c */ /* 0x000fe20003fc6270 */
[----:B------:R-:W-:Y:S01]  /*58c0*/  IMAD.MOV R106, RZ, RZ, -R106 ;  /* 0x000000ffff6a7224 */ /* 0x000fe200078e0a6a */
[----:B------:R-:W-:Y:S01]  /*58d0*/  IABS R108, R113 ;  /* 0x00000071006c7213 */ /* 0x000fe20000000000 */
[----:B------:R-:W-:Y:S01]  /*58e0*/  @!P4 IMAD.MOV R98, RZ, RZ, -R98 ;  /* 0x000000ffff62c224 */ /* 0x000fe200078e0a62 */
[C---:B------:R-:W-:Y:S01]  /*58f0*/  ISETP.GT.U32.AND P4, PT, R4.reuse, R101, PT ;  /* 0x000000650400720c */ /* 0x040fe20003f84070 */
[C---:B------:R-:W-:Y:S01]  /*5900*/  IMAD R104, R4.reuse, R106, R104 ;  /* 0x0000006a04687224 */ /* 0x040fe200078e0268 */
[----:B------:R-:W-:Y:S01]  /*5910*/  LOP3.LUT R106, R7, 0x1bc, RZ, 0xfc, !PT ;  /* 0x000001bc076a7812 */ /* 0x000fe200078efcff */
[----:B------:R-:W-:Y:S01]  /*5920*/  @!P0 IMAD.MOV R99, RZ, RZ, -R99 ;  /* 0x000000ffff638224 */ /* 0x000fe200078e0a63 */
[C---:B------:R-:W-:Y:S01]  /*5930*/  ISETP.GT.U32.AND P0, PT, R4.reuse, R102, PT ;  /* 0x000000660400720c */ /* 0x040fe20003f04070 */
[----:B------:R-:W-:Y:S01]  /*5940*/  @!P2 IMAD.IADD R103, R103, 0x1, -R4 ;  /* 0x000000016767a824 */ /* 0x000fe200078e0a04 */
[----:B------:R-:W-:-:S07]  /*5950*/  ISETP.GT.U32.AND P2, PT, R4, R104, PT ;  /* 0x000000680400720c */ /* 0x000fce0003f44070 */
[--C-:B------:R-:W-:Y:S01]  /*5960*/  @!P4 IMAD.IADD R101, R101, 0x1, -R4.reuse ;  /* 0x000000016565c824 */ /* 0x100fe200078e0a04 */
[----:B------:R-:W-:Y:S02]  /*5970*/  ISETP.GE.AND P4, PT, R110, RZ, PT ;  /* 0x000000ff6e00720c */ /* 0x000fe40003f86270 */
[----:B------:R-:W-:Y:S01]  /*5980*/  IABS R110, R110 ;  /* 0x0000006e006e7213 */ /* 0x000fe20000000000 */
[----:B------:R-:W-:Y:S01]  /*5990*/  @!P1 IMAD.MOV R101, RZ, RZ, -R101 ;  /* 0x000000ffff659224 */ /* 0x000fe200078e0a65 */
[----:B------:R-:W-:Y:S01]  /*59a0*/  ISETP.GT.U32.AND P1, PT, R4, R103, PT ;  /* 0x000000670400720c */ /* 0x000fe20003f24070 */
[----:B------:R-:W-:Y:S02]  /*59b0*/  @!P2 IMAD.IADD R104, R104, 0x1, -R4 ;  /* 0x000000016868a824 */ /* 0x000fe400078e0a04 */
[----:B------:R-:W-:-:S03]  /*59c0*/  IMAD.HI.U32 R109, R6, R110, RZ ;  /* 0x0000006e066d7227 */ /* 0x000fc600078e00ff */
[----:B------:R-:W-:Y:S01]  /*59d0*/  ISETP.GT.U32.AND P2, PT, R4, R104, PT ;  /* 0x000000680400720c */ /* 0x000fe20003f44070 */
[----:B------:R-:W-:Y:S01]  /*59e0*/  @!P0 IMAD.IADD R102, R102, 0x1, -R4 ;  /* 0x0000000166668824 */ /* 0x000fe200078e0a04 */
[----:B------:R-:W-:Y:S01]  /*59f0*/  ISETP.GE.AND P0, PT, R106, RZ, PT ;  /* 0x000000ff6a00720c */ /* 0x000fe20003f06270 */
[----:B------:R-:W-:Y:S01]  /*5a00*/  IMAD.MOV R109, RZ, RZ, -R109 ;  /* 0x000000ffff6d7224 */ /* 0x000fe200078e0a6d */
[----:B------:R-:W-:Y:S01]  /*5a10*/  IABS R106, R106 ;  /* 0x0000006a006a7213 */ /* 0x000fe20000000000 */
[----:B------:R-:W-:Y:S01]  /*5a20*/  @!P3 IMAD.MOV R102, RZ, RZ, -R102 ;  /* 0x000000ffff66b224 */ /* 0x000fe200078e0a66 */
[----:B------:R-:W-:Y:S01]  /*5a30*/  ISETP.GE.AND P3, PT, R105, RZ, PT ;  /* 0x000000ff6900720c */ /* 0x000fe20003f66270 */
[----:B------:R-:W-:Y:S02]  /*5a40*/  IMAD R105, R4, R109, R110 ;  /* 0x0000006d04697224 */ /* 0x000fe400078e026e */
[----:B------:R-:W-:-:S04]  /*5a50*/  IMAD.HI.U32 R109, R6, R108, RZ ;  /* 0x0000006c066d7227 */ /* 0x000fc800078e00ff */
[--C-:B------:R-:W-:Y:S01]  /*5a60*/  @!P1 IMAD.IADD R103, R103, 0x1, -R4.reuse ;  /* 0x0000000167679824 */ /* 0x100fe200078e0a04 */
[----:B------:R-:W-:Y:S01]  /*5a70*/  ISETP.GT.U32.AND P1, PT, R4, R105, PT ;  /* 0x000000690400720c */ /* 0x000fe20003f24070 */
[----:B------:R-:W-:Y:S02]  /*5a80*/  IMAD.MOV R109, RZ, RZ, -R109 ;  /* 0x000000ffff6d7224 */ /* 0x000fe400078e0a6d */
[----:B------:R-:W-:Y:S02]  /*5a90*/  @!P2 IMAD.IADD R104, R104, 0x1, -R4 ;  /* 0x000000016868a824 */ /* 0x000fe400078e0a04 */
[----:B------:R-:W-:Y:S01]  /*5aa0*/  IMAD R108, R4, R109, R108 ;  /* 0x0000006d046c7224 */ /* 0x000fe200078e026c */
[----:B------:R-:W-:Y:S01]  /*5ab0*/  IABS R109, R116 ;  /* 0x00000074006d7213 */ /* 0x000fe20000000000 */
[----:B------:R-:W-:Y:S02]  /*5ac0*/  @!P5 IMAD.MOV R104, RZ, RZ, -R104 ;  /* 0x000000ffff68d224 */ /* 0x000fe400078e0a68 */
[----:B------:R-:W-:Y:S01]  /*5ad0*/  IMAD.HI.U32 R111, R6, R106, RZ ;  /* 0x0000006a066f7227 */ /* 0x000fe200078e00ff */
[----:B------:R-:W-:-:S03]  /*5ae0*/  ISETP.GT.U32.AND P5, PT, R4, R108, PT ;  /* 0x0000006c0400720c */ /* 0x000fc60003fa4070 */
[----:B------:R-:W-:Y:S02]  /*5af0*/  @!P1 IMAD.IADD R105, R105, 0x1, -R4 ;  /* 0x0000000169699824 */ /* 0x000fe400078e0a04 */
[----:B------:R-:W-:Y:S02]  /*5b00*/  IMAD.MOV R111, RZ, RZ, -R111 ;  /* 0x000000ffff6f7224 */ /* 0x000fe400078e0a6f */
[----:B------:R-:W-:Y:S01]  /*5b10*/  IMAD.HI.U32 R110, R6, R107, RZ ;  /* 0x0000006b066e7227 */ /* 0x000fe200078e00ff */
[----:B------:R-:W-:-:S03]  /*5b20*/  ISETP.GT.U32.AND P1, PT, R4, R105, PT ;  /* 0x000000690400720c */ /* 0x000fc60003f24070 */
[----:B------:R-:W-:Y:S01]  /*5b30*/  IMAD R106, R4, R111, R106 ;  /* 0x0000006f046a7224 */ /* 0x000fe200078e026a */
[----:B------:R-:W-:Y:S01]  /*5b40*/  IABS R111, R114 ;  /* 0x00000072006f7213 */ /* 0x000fe20000000000 */
[----:B------:R-:W-:Y:S02]  /*5b50*/  IMAD.MOV R110, RZ, RZ, -R110 ;  /* 0x000000ffff6e7224 */ /* 0x000fe400078e0a6e */
[----:B------:R-:W-:Y:S02]  /*5b60*/  @!P5 IMAD.IADD R108, R108, 0x1, -R4 ;  /* 0x000000016c6cd824 */ /* 0x000fe400078e0a04 */
[----:B------:R-:W-:-:S03]  /*5b70*/  IMAD.HI.U32 R112, R6, R109, RZ ;  /* 0x0000006d06707227 */ /* 0x000fc600078e00ff */
[C---:B------:R-:W-:Y:S01]  /*5b80*/  ISETP.GT.U32.AND P5, PT, R4.reuse, R108, PT ;  /* 0x0000006c0400720c */ /* 0x040fe20003fa4070 */
[----:B------:R-:W-:Y:S01]  /*5b90*/  @!P6 IMAD.MOV R103, RZ, RZ, -R103 ;  /* 0x000000ffff67e224 */ /* 0x000fe200078e0a67 */
[C---:B------:R-:W-:Y:S01]  /*5ba0*/  ISETP.GT.U32.AND P6, PT, R4.reuse, R106, PT ;  /* 0x0000006a0400720c */ /* 0x040fe20003fc4070 */
[C---:B------:R-:W-:Y:S01]  /*5bb0*/  IMAD R107, R4.reuse, R110, R107 ;  /* 0x0000006e046b7224 */ /* 0x040fe200078e026b */
[----:B------:R-:W-:Y:S01]  /*5bc0*/  IABS R110, R115 ;  /* 0x00000073006e7213 */ /* 0x000fe20000000000 */
[----:B------:R-:W-:Y:S02]  /*5bd0*/  IMAD.MOV R112, RZ, RZ, -R112 ;  /* 0x000000ffff707224 */ /* 0x000fe400078e0a70 */
[----:B------:R-:W-:Y:S01]  /*5be0*/  @!P1 IMAD.IADD R105, R105, 0x1, -R4 ;  /* 0x0000000169699824 */ /* 0x000fe200078e0a04 */
[----:B------:R-:W-:Y:S01]  /*5bf0*/  ISETP.GE.AND P1, PT, R113, RZ, PT ;  /* 0x000000ff7100720c */ /* 0x000fe20003f26270 */
[C---:B------:R-:W-:Y:S01]  /*5c00*/  IMAD R109, R4.reuse, R112, R109 ;  /* 0x00000070046d7224 */ /* 0x040fe200078e026d */
[----:B------:R-:W-:Y:S01]  /*5c10*/  ISETP.GT.U32.AND P2, PT, R4, R107, PT ;  /* 0x0000006b0400720c */ /* 0x000fe20003f44070 */
[----:B------:R-:W-:-:S04]  /*5c20*/  IMAD.HI.U32 R112, R6, R110, RZ ;  /* 0x0000006e06707227 */ /* 0x000fc800078e00ff */
[----:B------:R-:W-:Y:S01]  /*5c30*/  @!P4 IMAD.MOV R105, RZ, RZ, -R105 ;  /* 0x000000ffff69c224 */ /* 0x000fe200078e0a69 */
[----:B------:R-:W-:Y:S01]  /*5c40*/  ISETP.GT.U32.AND P4, PT, R4, R109, PT ;  /* 0x0000006d0400720c */ /* 0x000fe20003f84070 */
[----:B------:R-:W-:Y:S02]  /*5c50*/  IMAD.MOV R112, RZ, RZ, -R112 ;  /* 0x000000ffff707224 */ /* 0x000fe400078e0a70 */
[----:B------:R-:W-:Y:S02]  /*5c60*/  @!P6 IMAD.IADD R106, R106, 0x1, -R4 ;  /* 0x000000016a6ae824 */ /* 0x000fe400078e0a04 */
[----:B------:R-:W-:Y:S01]  /*5c70*/  IMAD R110, R4, R112, R110 ;  /* 0x00000070046e7224 */ /* 0x000fe200078e026e */
[----:B------:R-:W-:Y:S01]  /*5c80*/  LOP3.LUT R112, R7, 0x1d4, RZ, 0xfc, !PT ;  /* 0x000001d407707812 */ /* 0x000fe200078efcff */
[--C-:B------:R-:W-:Y:S01]  /*5c90*/  @!P5 IMAD.IADD R108, R108, 0x1, -R4.reuse ;  /* 0x000000016c6cd824 */ /* 0x100fe200078e0a04 */
[----:B------:R-:W-:Y:S01]  /*5ca0*/  ISETP.GT.U32.AND P6, PT, R4, R106, PT ;  /* 0x0000006a0400720c */ /* 0x000fe20003fc4070 */
[----:B------:R-:W-:Y:S01]  /*5cb0*/  @!P2 IMAD.IADD R107, R107, 0x1, -R4 ;  /* 0x000000016b6ba824 */ /* 0x000fe200078e0a04 */
[----:B------:R-:W-:Y:S01]  /*5cc0*/  ISETP.GE.AND P5, PT, R112, RZ, PT ;  /* 0x000000ff7000720c */ /* 0x000fe20003fa6270 */
[----:B------:R-:W-:Y:S01]  /*5cd0*/  @!P1 IMAD.MOV R108, RZ, RZ, -R108 ;  /* 0x000000ffff6c9224 */ /* 0x000fe200078e0a6c */
[C---:B------:R-:W-:Y:S01]  /*5ce0*/  ISETP.GT.U32.AND P1, PT, R4.reuse, R110, PT ;  /* 0x0000006e0400720c */ /* 0x040fe20003f24070 */
[----:B------:R-:W-:Y:S01]  /*5cf0*/  @!P4 IMAD.IADD R109, R109, 0x1, -R4 ;  /* 0x000000016d6dc824 */ /* 0x000fe200078e0a04 */
[----:B------:R-:W-:Y:S01]  /*5d00*/  ISETP.GT.U32.AND P2, PT, R4, R107, PT ;  /* 0x0000006b0400720c */ /* 0x000fe20003f44070 */
[----:B------:R-:W-:Y:S01]  /*5d10*/  IMAD.HI.U32 R113, R6, R111, RZ ;  /* 0x0000006f06717227 */ /* 0x000fe200078e00ff */
[----:B------:R-:W-:-:S02]  /*5d20*/  IABS R112, R112 ;  /* 0x0000007000707213 */ /* 0x000fc40000000000 */
[----:B------:R-:W-:Y:S01]  /*5d30*/  ISETP.GT.U32.AND P4, PT, R4, R109, PT ;  /* 0x0000006d0400720c */ /* 0x000fe20003f84070 */
[----:B------:R-:W-:Y:S02]  /*5d40*/  IMAD.MOV R113, RZ, RZ, -R113 ;  /* 0x000000ffff717224 */ /* 0x000fe400078e0a71 */
[----:B------:R-:W-:Y:S01]  /*5d50*/  @!P6 IMAD.IADD R106, R106, 0x1, -R4 ;  /* 0x000000016a6ae824 */ /* 0x000fe200078e0a04 */
[----:B------:R-:W-:Y:S01]  /*5d60*/  ISETP.GE.AND P6, PT, R116, RZ, PT ;  /* 0x000000ff7400720c */ /* 0x000fe20003fc6270 */
[----:B------:R-:W-:Y:S01]  /*5d70*/  IMAD.HI.U32 R120, R6, R112, RZ ;  /* 0x0000007006787227 */ /* 0x000fe200078e00ff */
[----:B------:R-:W-:-:S03]  /*5d80*/  IABS R116, R9 ;  /* 0x0000000900747213 */ /* 0x000fc60000000000 */
[--C-:B------:R-:W-:Y:S02]  /*5d90*/  @!P1 IMAD.IADD R110, R110, 0x1, -R4.reuse ;  /* 0x000000016e6e9824 */ /* 0x100fe400078e0a04 */
[C---:B------:R-:W-:Y:S01]  /*5da0*/  IMAD R111, R4.reuse, R113, R111 ;  /* 0x00000071046f7224 */ /* 0x040fe200078e026f */
[----:B------:R-:W-:Y:S01]  /*5db0*/  LOP3.LUT R113, R7, 0x1dc, RZ, 0xfc, !PT ;  /* 0x000001dc07717812 */ /* 0x000fe200078efcff */
[----:B------:R-:W-:Y:S01]  /*5dc0*/  @!P4 IMAD.IADD R109, R109, 0x1, -R4 ;  /* 0x000000016d6dc824 */ /* 0x000fe200078e0a04 */
[----:B------:R-:W-:Y:S01]  /*5dd0*/  ISETP.GT.U32.AND P1, PT, R4, R110, PT ;  /* 0x0000006e0400720c */ /* 0x000fe20003f24070 */
[----:B------:R-:W-:Y:S01]  /*5de0*/  IMAD.MOV R120, RZ, RZ, -R120 ;  /* 0x000000ffff787224 */ /* 0x000fe200078e0a78 */
[----:B------:R-:W-:Y:S01]  /*5df0*/  ISETP.GE.AND P4, PT, R113, RZ, PT ;  /* 0x000000ff7100720c */ /* 0x000fe20003f86270 */
[----:B------:R-:W-:Y:S01]  /*5e00*/  @!P2 IMAD.IADD R107, R107, 0x1, -R4 ;  /* 0x000000016b6ba824 */ /* 0x000fe200078e0a04 */
[----:B------:R-:W-:Y:S01]  /*5e10*/  ISETP.GE.AND P2, PT, R114, RZ, PT ;  /* 0x000000ff7200720c */ /* 0x000fe20003f46270 */
[----:B------:R-:W-:Y:S01]  /*5e20*/  @!P6 IMAD.MOV R109, RZ, RZ, -R109 ;  /* 0x000000ffff6de224 */ /* 0x000fe200078e0a6d */
[C---:B------:R-:W-:Y:S01]  /*5e30*/  ISETP.GT.U32.AND P6, PT, R4.reuse, R111, PT ;  /* 0x0000006f0400720c */ /* 0x040fe20003fc4070 */
[----:B------:R-:W-:Y:S01]  /*5e40*/  IMAD R112, R4, R120, R112 ;  /* 0x0000007804707224 */ /* 0x000fe200078e0270 */
[----:B------:R-:W-:Y:S01]  /*5e50*/  LOP3.LUT R114, R7, 0x1d8, RZ, 0xfc, !PT ;  /* 0x000001d807727812 */ /* 0x000fe200078efcff */
[----:B------:R-:W-:Y:S01]  /*5e60*/  @!P0 IMAD.MOV R106, RZ, RZ, -R106 ;  /* 0x000000ffff6a8224 */ /* 0x000fe200078e0a6a */
[----:B------:R-:W-:Y:S01]  /*5e70*/  ISETP.GE.AND P0, PT, R115, RZ, PT ;  /* 0x000000ff7300720c */ /* 0x000fe20003f06270 */
[----:B------:R-:W-:Y:S01]  /*5e80*/  @!P3 IMAD.MOV R107, RZ, RZ, -R107 ;  /* 0x000000ffff6bb224 */ /* 0x000fe200078e0a6b */
[----:B------:R-:W-:Y:S01]  /*5e90*/  IABS R115, R114 ;  /* 0x0000007200737213 */ /* 0x000fe20000000000 */
[----:B------:R-:W-:Y:S01]  /*5ea0*/  @!P1 IMAD.IADD R110, R110, 0x1, -R4 ;  /* 0x000000016e6e9824 */ /* 0x000fe200078e0a04 */
[----:B------:R-:W-:-:S02]  /*5eb0*/  ISETP.GT.U32.AND P1, PT, R4, R112, PT ;  /* 0x000000700400720c */ /* 0x000fc40003f24070 */
[----:B------:R-:W-:Y:S02]  /*5ec0*/  ISETP.GE.AND P3, PT, R114, RZ, PT ;  /* 0x000000ff7200720c */ /* 0x000fe40003f66270 */
[----:B------:R-:W-:Y:S01]  /*5ed0*/  IABS R114, R113 ;  /* 0x0000007100727213 */ /* 0x000fe20000000000 */
[----:B------:R-:W-:Y:S01]  /*5ee0*/  IMAD.MOV.U32 R113, RZ, RZ, R115 ;  /* 0x000000ffff717224 */ /* 0x000fe200078e0073 */
[----:B------:R-:W-:Y:S01]  /*5ef0*/  IABS R120, R5 ;  /* 0x0000000500787213 */ /* 0x000fe20000000000 */
[----:B------:R-:W-:Y:S02]  /*5f00*/  IMAD.MOV.U32 R115, RZ, RZ, R116 ;  /* 0x000000ffff737224 */ /* 0x000fe400078e0074 */
[----:B------:R-:W-:Y:S02]  /*5f10*/  IMAD.MOV.U32 R116, RZ, RZ, R117 ;  /* 0x000000ffff747224 */ /* 0x000fe400078e0075 */
[----:B------:R-:W-:Y:S02]  /*5f20*/  @!P6 IMAD.IADD R111, R111, 0x1, -R4 ;  /* 0x000000016f6fe824 */ /* 0x000fe400078e0a04 */
[----:B------:R-:W-:-:S03]  /*5f30*/  IMAD.HI.U32 R117, R6, R113, RZ ;  /* 0x0000007106757227 */ /* 0x000fc600078e00ff */
[----:B------:R-:W-:Y:S01]  /*5f40*/  ISETP.GT.U32.AND P6, PT, R4, R111, PT ;  /* 0x0000006f0400720c */ /* 0x000fe20003fc4070 */
[----:B------:R-:W-:Y:S02]  /*5f50*/  @!P1 IMAD.IADD R112, R112, 0x1, -R4 ;  /* 0x0000000170709824 */ /* 0x000fe400078e0a04 */
[----:B------:R-:W-:Y:S02]  /*5f60*/  IMAD.MOV R117, RZ, RZ, -R117 ;  /* 0x000000ffff757224 */ /* 0x000fe400078e0a75 */
[----:B------:R-:W-:Y:S01]  /*5f70*/  IMAD.HI.U32 R121, R6, R114, RZ ;  /* 0x0000007206797227 */ /* 0x000fe200078e00ff */
[----:B------:R-:W-:-:S03]  /*5f80*/  ISETP.GT.U32.AND P1, PT, R4, R112, PT ;  /* 0x000000700400720c */ /* 0x000fc60003f24070 */
[----:B------:R-:W-:-:S04]  /*5f90*/  IMAD.HI.U32 R123, R6, R116, RZ ;  /* 0x00000074067b7227 */ /* 0x000fc800078e00ff */
[----:B------:R-:W-:Y:S02]  /*5fa0*/  IMAD R113, R4, R117, R113 ;  /* 0x0000007504717224 */ /* 0x000fe400078e0271 */
[----:B------:R-:W-:-:S04]  /*5fb0*/  IMAD.HI.U32 R122, R6, R115, RZ ;  /* 0x00000073067a7227 */ /* 0x000fc800078e00ff */
[----:B------:R-:W-:Y:S02]  /*5fc0*/  IMAD.MOV R121, RZ, RZ, -R121 ;  /* 0x000000ffff797224 */ /* 0x000fe400078e0a79 */
[----:B------:R-:W-:Y:S02]  /*5fd0*/  IMAD.MOV R117, RZ, RZ, -R123 ;  /* 0x000000ffff757224 */ /* 0x000fe400078e0a7b */
[----:B------:R-:W-:Y:S02]  /*5fe0*/  IMAD.MOV R122, RZ, RZ, -R122 ;  /* 0x000000ffff7a7224 */ /* 0x000fe400078e0a7a */
[C---:B------:R-:W-:Y:S01]  /*5ff0*/  IMAD R114, R4.reuse, R121, R114 ;  /* 0x0000007904727224 */ /* 0x040fe200078e0272 */
[----:B------:R-:W-:Y:S01]  /*6000*/  IABS R121, R3 ;  /* 0x0000000300797213 */ /* 0x000fe20000000000 */
[C---:B------:R-:W-:Y:S01]  /*6010*/  IMAD R116, R4.reuse, R117, R116 ;  /* 0x0000007504747224 */ /* 0x040fe200078e0274 */
[----:B------:R-:W-:Y:S01]  /*6020*/  IABS R117, R0 ;  /* 0x0000000000757213 */ /* 0x000fe20000000000 */
[----:B------:R-:W-:Y:S01]  /*6030*/  @!P0 IMAD.MOV R110, RZ, RZ, -R110 ;  /* 0x000000ffff6e8224 */ /* 0x000fe200078e0a6e */
[C---:B------:R-:W-:Y:S01]  /*6040*/  ISETP.GT.U32.AND P0, PT, R4.reuse, R113, PT ;  /* 0x000000710400720c */ /* 0x040fe20003f04070 */
[C---:B------:R-:W-:Y:S01]  /*6050*/  IMAD R115, R4.reuse, R122, R115 ;  /* 0x0000007a04737224 */ /* 0x040fe200078e0273 */
[----:B------:R-:W-:Y:S01]  /*6060*/  IABS R122, R125 ;  /* 0x0000007d007a7213 */ /* 0x000fe20000000000 */
[----:B------:R-:W-:Y:S01]  /*6070*/  @!P6 IMAD.IADD R111, R111, 0x1, -R4 ;  /* 0x000000016f6fe824 */ /* 0x000fe200078e0a04 */
[----:B------:R-:W-:Y:S01]  /*6080*/  ISETP.GT.U32.AND P6, PT, R4, R114, PT ;  /* 0x000000720400720c */ /* 0x000fe20003fc4070 */
[----:B------:R-:W-:-:S04]  /*6090*/  IMAD.HI.U32 R123, R6, R117, RZ ;  /* 0x00000075067b7227 */ /* 0x000fc800078e00ff */
[--C-:B------:R-:W-:Y:S01]  /*60a0*/  @!P1 IMAD.IADD R112, R112, 0x1, -R4.reuse ;  /* 0x0000000170709824 */ /* 0x100fe200078e0a04 */
[C---:B------:R-:W-:Y:S01]  /*60b0*/  ISETP.GT.U32.AND P1, PT, R4.reuse, R115, PT ;  /* 0x000000730400720c */ /* 0x040fe20003f24070 */
[----:B------:R-:W-:Y:S02]  /*60c0*/  IMAD.MOV R123, RZ, RZ, -R123 ;  /* 0x000000ffff7b7224 */ /* 0x000fe400078e0a7b */
[--C-:B------:R-:W-:Y:S01]  /*60d0*/  @!P0 IMAD.IADD R113, R113, 0x1, -R4.reuse ;  /* 0x0000000171718824 */ /* 0x100fe200078e0a04 */
[C---:B------:R-:W-:Y:S01]  /*60e0*/  ISETP.GT.U32.AND P0, PT, R4.reuse, R116, PT ;  /* 0x000000740400720c */ /* 0x040fe20003f04070 */
[----:B------:R-:W-:Y:S02]  /*60f0*/  IMAD R117, R4, R123, R117 ;  /* 0x0000007b04757224 */ /* 0x000fe400078e0275 */
[----:B------:R-:W-:Y:S02]  /*6100*/  @!P6 IMAD.IADD R114, R114, 0x1, -R4 ;  /* 0x000000017272e824 */ /* 0x000fe400078e0a04 */
[----:B------:R-:W-:Y:S01]  /*6110*/  IMAD.HI.U32 R7, R6, R120, RZ ;  /* 0x0000007806077227 */ /* 0x000fe200078e00ff */
[----:B------:R-:W-:-:S03]  /*6120*/  ISETP.GT.U32.AND P6, PT, R4, R117, PT ;  /* 0x000000750400720c */ /* 0x000fc60003fc4070 */
[----:B------:R-:W-:Y:S01]  /*6130*/  @!P1 IMAD.IADD R115, R115, 0x1, -R4 ;  /* 0x0000000173739824 */ /* 0x000fe200078e0a04 */
[----:B------:R-:W-:Y:S01]  /*6140*/  ISETP.GT.U32.AND P1, PT, R4, R113, PT ;  /* 0x000000710400720c */ /* 0x000fe20003f24070 */
[----:B------:R-:W-:-:S04]  /*6150*/  IMAD.HI.U32 R124, R6, R122, RZ ;  /* 0x0000007a067c7227 */ /* 0x000fc800078e00ff */
[----:B------:R-:W-:Y:S02]  /*6160*/  IMAD.MOV R7, RZ, RZ, -R7 ;  /* 0x000000ffff077224 */ /* 0x000fe400078e0a07 */
[----:B------:R-:W-:Y:S01]  /*6170*/  @!P0 IMAD.IADD R116, R116, 0x1, -R4 ;  /* 0x0000000174748824 */ /* 0x000fe200078e0a04 */
[----:B------:R-:W-:Y:S01]  /*6180*/  ISETP.GT.U32.AND P0, PT, R4, R114, PT ;  /* 0x000000720400720c */ /* 0x000fe20003f04070 */
[----:B------:R-:W-:-:S04]  /*6190*/  IMAD.HI.U32 R123, R6, R121, RZ ;  /* 0x00000079067b7227 */ /* 0x000fc800078e00ff */
[----:B------:R-:W-:Y:S02]  /*61a0*/  IMAD.MOV R124, RZ, RZ, -R124 ;  /* 0x000000ffff7c7224 */ /* 0x000fe400078e0a7c */
[C---:B------:R-:W-:Y:S02]  /*61b0*/  IMAD R120, R4.reuse, R7, R120 ;  /* 0x0000000704787224 */ /* 0x040fe400078e0278 */
[----:B------:R-:W-:Y:S01]  /*61c0*/  @!P6 IMAD.IADD R117, R117, 0x1, -R4 ;  /* 0x000000017575e824 */ /* 0x000fe200078e0a04 */
[C---:B------:R-:W-:Y:S01]  /*61d0*/  ISETP.GT.U32.AND P6, PT, R4.reuse, R116, PT ;  /* 0x000000740400720c */ /* 0x040fe20003fc4070 */
[----:B------:R-:W-:Y:S02]  /*61e0*/  IMAD.MOV R123, RZ, RZ, -R123 ;  /* 0x000000ffff7b7224 */ /* 0x000fe400078e0a7b */
[C---:B------:R-:W-:Y:S02]  /*61f0*/  IMAD R122, R4.reuse, R124, R122 ;  /* 0x0000007c047a7224 */ /* 0x040fe400078e027a */
[----:B------:R-:W-:Y:S01]  /*6200*/  @!P5 IMAD.MOV R112, RZ, RZ, -R112 ;  /* 0x000000ffff70d224 */ /* 0x000fe200078e0a70 */
[C---:B------:R-:W-:Y:S01]  /*6210*/  ISETP.GT.U32.AND P5, PT, R4.reuse, R117, PT ;  /* 0x000000750400720c */ /* 0x040fe20003fa4070 */
[----:B------:R-:W-:Y:S01]  /*6220*/  @!P1 IMAD.IADD R113, R113, 0x1, -R4 ;  /* 0x0000000171719824 */ /* 0x000fe200078e0a04 */
[----:B------:R-:W-:Y:S01]  /*6230*/  ISETP.GT.U32.AND P1, PT, R4, R120, PT ;  /* 0x000000780400720c */ /* 0x000fe20003f24070 */
[----:B------:R-:W-:-:S02]  /*6240*/  IMAD.MOV.U32 R124, RZ, RZ, R10 ;  /* 0x000000ffff7c7224 */ /* 0x000fc400078e000a */
[----:B------:R-:W-:Y:S01]  /*6250*/  @!P2 IMAD.MOV R111, RZ, RZ, -R111 ;  /* 0x000000ffff6fa224 */ /* 0x000fe200078e0a6f */
[C---:B------:R-:W-:Y:S01]  /*6260*/  ISETP.GT.U32.AND P2, PT, R4.reuse, R115, PT ;  /* 0x000000730400720c */ /* 0x040fe20003f44070 */
[----:B------:R-:W-:Y:S01]  /*6270*/  IMAD R121, R4, R123, R121 ;  /* 0x0000007b04797224 */ /* 0x000fe200078e0279 */
[----:B------:R-:W1:Y:S01]  /*6280*/  S2R R10, SR_TID.X ;  /* 0x00000000000a7919 */ /* 0x000e620000002100 */
[----:B------:R-:W-:-:S04]  /*6290*/  IMAD.HI.U32 R6, R6, R124, RZ ;  /* 0x0000007c06067227 */ /* 0x000fc800078e00ff */
[----:B------:R-:W-:Y:S01]  /*62a0*/  @!P0 IMAD.IADD R114, R114, 0x1, -R4 ;  /* 0x0000000172728824 */ /* 0x000fe200078e0a04 */
[C---:B------:R-:W-:Y:S01]  /*62b0*/  ISETP.GT.U32.AND P0, PT, R4.reuse, R121, PT ;  /* 0x000000790400720c */ /* 0x040fe20003f04070 */
[----:B------:R-:W-:Y:S02]  /*62c0*/  IMAD.MOV R6, RZ, RZ, -R6 ;  /* 0x000000ffff067224 */ /* 0x000fe400078e0a06 */
[----:B------:R-:W-:Y:S01]  /*62d0*/  @!P5 IMAD.IADD R117, R117, 0x1, -R4 ;  /* 0x000000017575d824 */ /* 0x000fe200078e0a04 */
[----:B------:R-:W-:Y:S01]  /*62e0*/  ISETP.GE.AND P5, PT, R9, RZ, PT ;  /* 0x000000ff0900720c */ /* 0x000fe20003fa6270 */
[----:B------:R-:W-:Y:S02]  /*62f0*/  IMAD R124, R4, R6, R124 ;  /* 0x00000006047c7224 */ /* 0x000fe400078e027c */
[--C-:B------:R-:W-:Y:S01]  /*6300*/  @!P1 IMAD.IADD R120, R120, 0x1, -R4.reuse ;  /* 0x0000000178789824 */ /* 0x100fe200078e0a04 */
[----:B------:R-:W-:Y:S01]  /*6310*/  ISETP.GE.AND P1, PT, R8, RZ, PT ;  /* 0x000000ff0800720c */ /* 0x000fe20003f26270 */
[--C-:B------:R-:W-:Y:S01]  /*6320*/  @!P2 IMAD.IADD R115, R115, 0x1, -R4.reuse ;  /* 0x000000017373a824 */ /* 0x100fe200078e0a04 */
[----:B------:R-:W-:Y:S01]  /*6330*/  ISETP.GT.U32.AND P2, PT, R4, R122, PT ;  /* 0x0000007a0400720c */ /* 0x000fe20003f44070 */
[----:B------:R-:W2:Y:S01]  /*6340*/  LDC.64 R8, c[0x0][0x3a0] ;  /* 0x0000e800ff087b82 */ /* 0x000ea20000000a00 */
[--C-:B------:R-:W-:Y:S01]  /*6350*/  @!P6 IMAD.IADD R116, R116, 0x1, -R4.reuse ;  /* 0x000000017474e824 */ /* 0x100fe200078e0a04 */
[----:B------:R-:W-:Y:S01]  /*6360*/  ISETP.GT.U32.AND P6, PT, R4, R124, PT ;  /* 0x0000007c0400720c */ /* 0x000fe20003fc4070 */
[----:B------:R-:W-:Y:S01]  /*6370*/  @!P0 IMAD.IADD R121, R121, 0x1, -R4 ;  /* 0x0000000179798824 */ /* 0x000fe200078e0a04 */
[----:B------:R-:W-:Y:S01]  /*6380*/  ISETP.GE.AND P0, PT, R0, RZ, PT ;  /* 0x000000ff0000720c */ /* 0x000fe20003f06270 */
[----:B------:R-:W-:-:S02]  /*6390*/  @!P4 IMAD.MOV R114, RZ, RZ, -R114 ;  /* 0x000000ffff72c224 */ /* 0x000fc400078e0a72 */
[----:B------:R-:W-:Y:S01]  /*63a0*/  @!P3 IMAD.MOV R113, RZ, RZ, -R113 ;  /* 0x000000ffff71b224 */ /* 0x000fe200078e0a71 */
[C---:B------:R-:W-:Y:S01]  /*63b0*/  ISETP.GT.U32.AND P4, PT, R4.reuse, R121, PT ;  /* 0x000000790400720c */ /* 0x040fe20003f84070 */
[----:B------:R-:W-:Y:S01]  /*63c0*/  @!P5 IMAD.MOV R115, RZ, RZ, -R115 ;  /* 0x000000ffff73d224 */ /* 0x000fe200078e0a73 */
[----:B------:R-:W-:Y:S01]  /*63d0*/  ISETP.GT.U32.AND P3, PT, R4, R120, PT ;  /* 0x000000780400720c */ /* 0x000fe20003f64070 */
[----:B------:R-:W-:Y:S02]  /*63e0*/  @!P1 IMAD.MOV R116, RZ, RZ, -R116 ;  /* 0x000000ffff749224 */ /* 0x000fe400078e0a74 */
[--C-:B------:R-:W-:Y:S02]  /*63f0*/  @!P2 IMAD.IADD R122, R122, 0x1, -R4.reuse ;  /* 0x000000017a7aa824 */ /* 0x100fe400078e0a04 */
[----:B------:R-:W-:Y:S01]  /*6400*/  @!P6 IMAD.IADD R124, R124, 0x1, -R4 ;  /* 0x000000017c7ce824 */ /* 0x000fe200078e0a04 */
[----:B-1----:R-:W-:Y:S01]  /*6410*/  SHF.R.U32.HI R6, RZ, 0x6, R10 ;  /* 0x00000006ff067819 */ /* 0x002fe2000001160a */
[----:B------:R-:W-:Y:S01]  /*6420*/  @!P0 IMAD.MOV R117, RZ, RZ, -R117 ;  /* 0x000000ffff758224 */ /* 0x000fe200078e0a75 */
[----:B------:R-:W-:-:S02]  /*6430*/  ISETP.GT.U32.AND P5, PT, R4, R122, PT ;  /* 0x0000007a0400720c */ /* 0x000fc40003fa4070 */
[----:B------:R-:W-:Y:S01]  /*6440*/  ISETP.GT.U32.AND P6, PT, R4, R124, PT ;  /* 0x0000007c0400720c */ /* 0x000fe20003fc4070 */
[--C-:B------:R-:W-:Y:S01]  /*6450*/  @!P4 IMAD.IADD R121, R121, 0x1, -R4.reuse ;  /* 0x000000017979c824 */ /* 0x100fe200078e0a04 */
[----:B------:R-:W-:Y:S01]  /*6460*/  ISETP.GE.AND P4, PT, R125, RZ, PT ;  /* 0x000000ff7d00720c */ /* 0x000fe20003f86270 */
[----:B------:R-:W-:Y:S01]  /*6470*/  @!P3 IMAD.IADD R120, R120, 0x1, -R4 ;  /* 0x000000017878b824 */ /* 0x000fe200078e0a04 */
[----:B--2---:R1:W-:Y:S01]  /*6480*/  STL [R1+0x2c], R9 ;  /* 0x00002c0901007387 */ /* 0x0043e20000100800 */
[----:B------:R-:W-:Y:S01]  /*6490*/  IMAD.MOV.U32 R0, RZ, RZ, R8 ;  /* 0x000000ffff007224 */ /* 0x000fe200078e0008 */
[----:B------:R-:W-:Y:S02]  /*64a0*/  ISETP.GE.AND P0, PT, R5, RZ, PT ;  /* 0x000000ff0500720c */ /* 0x000fe40003f06270 */
[----:B------:R-:W2:Y:S01]  /*64b0*/  LDL R125, [R1+0x56c] ;  /* 0x00056c00017d7983 */ /* 0x000ea20000100800 */
[----:B------:R-:W-:Y:S01]  /*64c0*/  VIADD R0, R0, 0x7f ;  /* 0x0000007f00007836 */ /* 0x000fe20000000000 */
[----:B------:R-:W-:-:S02]  /*64d0*/  ISETP.GE.AND P3, PT, R3, RZ, PT ;  /* 0x000000ff0300720c */ /* 0x000fc40003f66270 */
[----:B----4-:R-:W4:Y:S01]  /*64e0*/  LDL.LU R12, [R1+0x20] ;  /* 0x00002000010c7983 */ /* 0x010f220000300800 */
[----:B------:R-:W-:Y:S02]  /*64f0*/  LOP3.LUT R123, RZ, R119, RZ, 0x33, !PT ;  /* 0x00000077ff7b7212 */ /* 0x000fe400078e33ff */
[----:B------:R-:W-:Y:S01]  /*6500*/  SGXT.U32 R6, R6, 0x3 ;  /* 0x000000030606781a */ /* 0x000fe20000000000 */
[----:B------:R-:W2:Y:S01]  /*6510*/  LDL.LU R11, [R1+0x1c] ;  /* 0x00001c00010b7983 */ /* 0x000ea20000300800 */
[--C-:B------:R-:W-:Y:S02]  /*6520*/  @!P5 IMAD.IADD R122, R122, 0x1, -R4.reuse ;  /* 0x000000017a7ad824 */ /* 0x100fe400078e0a04 */
[----:B------:R-:W-:Y:S01]  /*6530*/  @!P6 IMAD.IADD R124, R124, 0x1, -R4 ;  /* 0x000000017c7ce824 */ /* 0x000fe200078e0a04 */
[----:B------:R-:W3:Y:S01]  /*6540*/  LDL.LU R10, [R1+0x18] ;  /* 0x00001800010a7983 */ /* 0x000ee20000300800 */
[----:B------:R-:W-:Y:S01]  /*6550*/  ISETP.GE.AND P5, PT, R2, RZ, PT ;  /* 0x000000ff0200720c */ /* 0x000fe20003fa6270 */
[----:B------:R-:W-:Y:S01]  /*6560*/  @!P0 IMAD.MOV R120, RZ, RZ, -R120 ;  /* 0x000000ffff788224 */ /* 0x000fe200078e0a78 */
[----:B------:R-:W-:Y:S01]  /*6570*/  LOP3.LUT R6, R6, 0x10, RZ, 0xfc, !PT ;  /* 0x0000001006067812 */ /* 0x000fe200078efcff */
[----:B-1----:R-:W5:Y:S01]  /*6580*/  LDL.LU R9, [R1+0x14] ;  /* 0x0000140001097983 */ /* 0x002f620000300800 */
[----:B------:R-:W-:-:S02]  /*6590*/  ISETP.GT.AND P6, PT, R0, 0x7f, PT ;  /* 0x0000007f0000780c */ /* 0x000fc40003fc4270 */
[----:B------:R-:W-:Y:S01]  /*65a0*/  ISETP.NE.AND P0, PT, R119, RZ, PT ;  /* 0x000000ff7700720c */ /* 0x000fe20003f05270 */
[----:B------:R-:W5:Y:S01]  /*65b0*/  LDL.LU R8, [R1+0x10] ;  /* 0x0000100001087983 */ /* 0x000f620000300800 */
[C---:B------:R-:W-:Y:S01]  /*65c0*/  ISETP.GE.AND P2, PT, R6.reuse, UR4, PT ;  /* 0x0000000406007c0c */ /* 0x040fe2000bf46270 */
[----:B------:R-:W1:Y:S01]  /*65d0*/  LDCU UR4, c[0x0][0x3a0] ;  /* 0x00007400ff0477ac */ /* 0x000e620008000800 */
[----:B------:R-:W-:Y:S01]  /*65e0*/  @!P3 IMAD.MOV R121, RZ, RZ, -R121 ;  /* 0x000000ffff79b224 */ /* 0x000fe200078e0a79 */
[----:B------:R-:W5:Y:S01]  /*65f0*/  LDL.LU R5, [R1+0xc] ;  /* 0x00000c0001057983 */ /* 0x000f620000300800 */
[----:B------:R-:W-:Y:S01]  /*6600*/  ISETP.GE.AND P1, PT, R6, UR6, PT ;  /* 0x0000000606007c0c */ /* 0x000fe2000bf26270 */
[----:B------:R-:W-:Y:S01]  /*6610*/  @!P5 IMAD.MOV R124, RZ, RZ, -R124 ;  /* 0x000000ffff7cd224 */ /* 0x000fe200078e0a7c */
[C---:B----4-:R-:W-:Y:S01]  /*6620*/  SEL R12, R123.reuse, R12, !P0 ;  /* 0x0000000c7b0c7207 */ /* 0x050fe20004000000 */
[----:B------:R-:W4:Y:S01]  /*6630*/  LDL.LU R3, [R1+0x8] ;  /* 0x0000080001037983 */ /* 0x000f220000300800 */
[----:B--2---:R-:W-:-:S03]  /*6640*/  SEL R11, R123, R11, !P0 ;  /* 0x0000000b7b0b7207 */ /* 0x004fc60004000000 */
[----:B------:R-:W2:Y:S01]  /*6650*/  LDL.LU R2, [R1+0x4] ;  /* 0x0000040001027983 */ /* 0x000ea20000300800 */
[----:B---3--:R-:W-:-:S03]  /*6660*/  SEL R10, R123, R10, !P0 ;  /* 0x0000000a7b0a7207 */ /* 0x008fc60004000000 */
[----:B------:R3:W-:Y:S01]  /*6670*/  STL [R1+0x2ac], R0 ;  /* 0x0002ac0001007387 */ /* 0x0007e20000100800 */
[C---:B-----5:R-:W-:Y:S01]  /*6680*/  SEL R9, R123.reuse, R9, !P0 ;  /* 0x000000097b097207 */ /* 0x060fe20004000000 */
[----:B------:R-:W5:Y:S01]  /*6690*/  S2R R4, SR_TID.X ;  /* 0x0000000000047919 */ /* 0x000f620000002100 */
[----:B------:R-:W-:Y:S01]  /*66a0*/  SEL R8, R123, R8, !P0 ;  /* 0x000000087b087207 */ /* 0x000fe20004000000 */
[----:B------:R-:W1:Y:S01]  /*66b0*/  LDC.64 R6, c[0x0][0x3a8] ;  /* 0x0000ea00ff067b82 */ /* 0x000e620000000a00 */
[----:B---3--:R-:W3:Y:S01]  /*66c0*/  LDL.LU R0, [R1+0x960] ;  /* 0x0009600001007983 */ /* 0x008ee20000300800 */
[----:B------:R-:W-:-:S03]  /*66d0*/  ISETP.GE.AND P5, PT, R125, RZ, PT ;  /* 0x000000ff7d00720c */ /* 0x000fc60003fa6270 */
[----:B------:R-:W2:Y:S01]  /*66e0*/  LDL.LU R125, [R1+0x95c] ;  /* 0x00095c00017d7983 */ /* 0x000ea20000300800 */
[----:B---3--:R-:W-:-:S05]  /*66f0*/  SEL R0, R123, R0, !P0 ;  /* 0x000000007b007207 */ /* 0x008fca0004000000 */
[----:B------:R3:W-:Y:S04]  /*6700*/  STL [R1+0x48], R0 ;  /* 0x0000480001007387 */ /* 0x0007e80000100800 */
[----:B---3--:R-:W3:Y:S01]  /*6710*/  LDL.LU R0, [R1+0x958] ;  /* 0x0009580001007983 */ /* 0x008ee20000300800 */
[C---:B------:R-:W-:Y:S02]  /*6720*/  SEL R5, R123.reuse, R5, !P0 ;  /* 0x000000057b057207 */ /* 0x040fe40004000000 */
[C---:B----4-:R-:W-:Y:S02]  /*6730*/  SEL R3, R123.reuse, R3, !P0 ;  /* 0x000000037b037207 */ /* 0x050fe40004000000 */
[C---:B--2---:R-:W-:Y:S02]  /*6740*/  SEL R2, R123.reuse, R2, !P0 ;  /* 0x000000027b027207 */ /* 0x044fe40004000000 */
[----:B---3--:R-:W-:-:S05]  /*6750*/  SEL R0, R123, R0, !P0 ;  /* 0x000000007b007207 */ /* 0x008fca0004000000 */
[----:B------:R2:W-:Y:S04]  /*6760*/  STL [R1+0x34], R0 ;  /* 0x0000340001007387 */ /* 0x0005e80000100800 */
[----:B--2---:R-:W2:Y:S04]  /*6770*/  LDL.LU R0, [R1] ;  /* 0x0000000001007983 */ /* 0x004ea80000300800 */
[----:B------:R3:W-:Y:S04]  /*6780*/  STL [R1+0x44], R12 ;  /* 0x0000440c01007387 */ /* 0x0007e80000100800 */
[----:B---3--:R-:W3:Y:S04]  /*6790*/  LDL.LU R12, [R1+0x954] ;  /* 0x00095400010c7983 */ /* 0x008ee80000300800 */
[----:B------:R4:W-:Y:S04]  /*67a0*/  STL [R1+0x40], R11 ;  /* 0x0000400b01007387 */ /* 0x0009e80000100800 */
[----:B----4-:R-:W4:Y:S04]  /*67b0*/  LDL.LU R11, [R1+0x950] ;  /* 0x00095000010b7983 */ /* 0x010f280000300800 */
[----:B------:R1:W-:Y:S04]  /*67c0*/  STL [R1+0x3c], R10 ;  /* 0x00003c0a01007387 */ /* 0x0003e80000100800 */
[----:B-1----:R-:W5:Y:S04]  /*67d0*/  LDL.LU R10, [R1+0x94c] ;  /* 0x00094c00010a7983 */ /* 0x002f680000300800 */
        /* <DEDUP_REMOVED lines=9> */
[----:B-1----:R-:W5:Y:S01]  /*6870*/  LDL.LU R2, [R1+0x938] ;  /* 0x0009380001027983 */ /* 0x002f620000300800 */
[----:B------:R-:W-:-:S02]  /*6880*/  SEL R13, R123, R13, !P0 ;  /* 0x0000000d7b0d7207 */ /* 0x000fc40004000000 */
[C---:B------:R-:W-:Y:S02]  /*6890*/  SEL R14, R123.reuse, R14, !P0 ;  /* 0x0000000e7b0e7207 */ /* 0x040fe40004000000 */
[C---:B------:R-:W-:Y:S02]  /*68a0*/  SEL R15, R123.reuse, R15, !P0 ;  /* 0x0000000f7b0f7207 */ /* 0x040fe40004000000 */
[C---:B------:R-:W-:Y:S02]  /*68b0*/  SEL R16, R123.reuse, R16, !P0 ;  /* 0x000000107b107207 */ /* 0x040fe40004000000 */
[C---:B------:R-:W-:Y:S02]  /*68c0*/  SEL R17, R123.reuse, R17, !P0 ;  /* 0x000000117b117207 */ /* 0x040fe40004000000 */
[C---:B------:R-:W-:Y:S02]  /*68d0*/  SEL R18, R123.reuse, R18, !P0 ;  /* 0x000000127b127207 */ /* 0x040fe40004000000 */
        /* <DEDUP_REMOVED lines=23> */
[----:B--2---:R-:W-:-:S05]  /*6a50*/  SEL R0, R123, R0, !P0 ;  /* 0x000000007b007207 */ /* 0x004fca0004000000 */
[----:B------:R1:W-:Y:S01]  /*6a60*/  STL [R1+0x18], R0 ;  /* 0x0000180001007387 */ /* 0x0003e20000100800 */
[C---:B---3--:R-:W-:Y:S02]  /*6a70*/  SEL R12, R123.reuse, R12, !P0 ;  /* 0x0000000c7b0c7207 */ /* 0x048fe40004000000 */
[C---:B----4-:R-:W-:Y:S02]  /*6a80*/  SEL R11, R123.reuse, R11, !P0 ;  /* 0x0000000b7b0b7207 */ /* 0x050fe40004000000 */
[C---:B-----5:R-:W-:Y:S02]  /*6a90*/  SEL R10, R123.reuse, R10, !P0 ;  /* 0x0000000a7b0a7207 */ /* 0x060fe40004000000 */
[C---:B------:R-:W-:Y:S02]  /*6aa0*/  SEL R9, R123.reuse, R9, !P0 ;  /* 0x000000097b097207 */ /* 0x040fe40004000000 */
[C---:B------:R-:W-:Y:S02]  /*6ab0*/  SEL R8, R123.reuse, R8, !P0 ;  /* 0x000000087b087207 */ /* 0x040fe40004000000 */
[----:B-1----:R-:W-:-:S02]  /*6ac0*/  SEL R0, R123, R3, !P0 ;  /* 0x000000037b007207 */ /* 0x002fc40004000000 */
[----:B------:R-:W-:-:S05]  /*6ad0*/  SEL R2, R123, R2, !P0 ;  /* 0x000000027b027207 */ /* 0x000fca0004000000 */
[----:B------:R-:W-:Y:S04]  /*6ae0*/  STL [R1+0x14], R2 ;  /* 0x0000140201007387 */ /* 0x000fe80000100800 */
[----:B------:R1:W-:Y:S04]  /*6af0*/  STL [R1+0x10], R0 ;  /* 0x0000100001007387 */ /* 0x0003e80000100800 */
[----:B------:R-:W-:Y:S04]  /*6b00*/  STL.64 [R1+0x908], R8 ;  /* 0x0009080801007387 */ /* 0x000fe80000100a00 */
[----:B------:R-:W-:Y:S04]  /*6b10*/  STL.64 [R1+0x910], R10 ;  /* 0x0009100a01007387 */ /* 0x000fe80000100a00 */
[----:B------:R-:W-:Y:S04]  /*6b20*/  STL.64 [R1+0x918], R12 ;  /* 0x0009180c01007387 */ /* 0x000fe80000100a00 */
[----:B------:R-:W-:Y:S04]  /*6b30*/  STL.64 [R1+0x920], R14 ;  /* 0x0009200e01007387 */ /* 0x000fe80000100a00 */
[----:B------:R-:W-:Y:S04]  /*6b40*/  STL.64 [R1+0x928], R16 ;  /* 0x0009281001007387 */ /* 0x000fe80000100a00 */
[----:B------:R-:W-:Y:S04]  /*6b50*/  STL.64 [R1+0x930], R18 ;  /* 0x0009301201007387 */ /* 0x000fe80000100a00 */
[----:B------:R-:W-:Y:S04]  /*6b60*/  STL [R1+0x8f0], R55 ;  /* 0x0008f03701007387 */ /* 0x000fe80000100800 */
[----:B------:R-:W-:Y:S04]  /*6b70*/  STL [R1+0x8e8], R56 ;  /* 0x0008e83801007387 */ /* 0x000fe80000100800 */
[----:B------:R-:W-:Y:S04]  /*6b80*/  STL [R1+0x8e0], R57 ;  /* 0x0008e03901007387 */ /* 0x000fe80000100800 */
[----:B------:R-:W-:Y:S04]  /*6b90*/  STL [R1+0x8d8], R58 ;  /* 0x0008d83a01007387 */ /* 0x000fe80000100800 */
[----:B------:R-:W-:Y:S04]  /*6ba0*/  STL [R1+0x8d0], R59 ;  /* 0x0008d03b01007387 */ /* 0x000fe80000100800 */
[----:B------:R-:W-:Y:S04]  /*6bb0*/  STL [R1+0x8c8], R60 ;  /* 0x0008c83c01007387 */ /* 0x000fe80000100800 */
[----:B------:R-:W-:Y:S04]  /*6bc0*/  STL [R1+0x8c0], R61 ;  /* 0x0008c03d01007387 */ /* 0x000fe80000100800 */
[----:B------:R-:W-:Y:S01]  /*6bd0*/  STL [R1+0x8b8], R62 ;  /* 0x0008b83e01007387 */ /* 0x000fe20000100800 */
[----:B-1----:R-:W-:-:S03]  /*6be0*/  SEL R0, R123, R70, !P0 ;  /* 0x000000467b007207 */ /* 0x002fc60004000000 */
[----:B------:R-:W-:Y:S04]  /*6bf0*/  STL [R1+0x8b4], R63 ;  /* 0x0008b43f01007387 */ /* 0x000fe80000100800 */
[----:B------:R-:W-:Y:S04]  /*6c00*/  STL [R1+0x8b0], R64 ;  /* 0x0008b04001007387 */ /* 0x000fe80000100800 */
[----:B------:R-:W-:Y:S04]  /*6c10*/  STL [R1+0x8bc], R65 ;  /* 0x0008bc4101007387 */ /* 0x000fe80000100800 */
[----:B------:R-:W-:Y:S04]  /*6c20*/  STL [R1+0x8c4], R66 ;  /* 0x0008c44201007387 */ /* 0x000fe80000100800 */
[----:B------:R-:W-:Y:S04]  /*6c30*/  STL [R1+0x8cc], R67 ;  /* 0x0008cc4301007387 */ /* 0x000fe80000100800 */
[----:B------:R-:W-:Y:S04]  /*6c40*/  STL [R1+0x8d4], R68 ;  /* 0x0008d44401007387 */ /* 0x000fe80000100800 */
[----:B------:R-:W-:Y:S04]  /*6c50*/  STL [R1+0x8dc], R69 ;  /* 0x0008dc4501007387 */ /* 0x000fe80000100800 */
[----:B------:R-:W-:Y:S04]  /*6c60*/  STL [R1+0x8e4], R71 ;  /* 0x0008e44701007387 */ /* 0x000fe80000100800 */
[----:B------:R1:W-:Y:S04]  /*6c70*/  STL [R1+0x38], R0 ;  /* 0x0000380001007387 */ /* 0x0003e80000100800 */
[----:B------:R-:W-:Y:S04]  /*6c80*/  STL [R1+0x8ec], R72 ;  /* 0x0008ec4801007387 */ /* 0x000fe80000100800 */
[----:B------:R-:W-:Y:S01]  /*6c90*/  STL [R1+0x8f4], R73 ;  /* 0x0008f44901007387 */ /* 0x000fe20000100800 */
[----:B-1----:R-:W-:-:S03]  /*6ca0*/  SEL R0, R123, R90, !P0 ;  /* 0x0000005a7b007207 */ /* 0x002fc60004000000 */
[----:B------:R-:W-:Y:S04]  /*6cb0*/  STL.64 [R1+0x8f8], R74 ;  /* 0x0008f84a01007387 */ /* 0x000fe80000100a00 */
[----:B------:R-:W-:Y:S04]  /*6cc0*/  STL.64 [R1+0x900], R76 ;  /* 0x0009004c01007387 */ /* 0x000fe80000100a00 */
[----:B------:R1:W-:Y:S04]  /*6cd0*/  STL [R1+0x2a0], R0 ;  /* 0x0002a00001007387 */ /* 0x0003e80000100800 */
[----:B------:R-:W2:Y:S01]  /*6ce0*/  LDL.LU R2, [R1+0x2c] ;  /* 0x00002c0001027983 */ /* 0x000ea20000300800 */
[----:B------:R-:W3:Y:S01]  /*6cf0*/  S2R R56, SR_TID.X ;  /* 0x0000000000387919 */ /* 0x000ee20000002100 */
[----:B------:R-:W-:-:S02]  /*6d00*/  ISETP.NE.AND P3, PT, R118, RZ, PT ;  /* 0x000000ff7600720c */ /* 0x000fc40003f65270 */
[----:B------:R-:W-:Y:S01]  /*6d10*/  SHF.R.U32.HI R4, RZ, 0x6, R4 ;  /* 0x00000006ff047819 */ /* 0x000fe20000011604 */
[----:B------:R-:W-:Y:S01]  /*6d20*/  @!P4 IMAD.MOV R122, RZ, RZ, -R122 ;  /* 0x000000ffff7ac224 */ /* 0x000fe200078e0a7a */
[----:B-1----:R-:W-:Y:S02]  /*6d30*/  SEL R0, R123, R96, !P0 ;  /* 0x000000607b007207 */ /* 0x002fe40004000000 */
[----:B------:R-:W-:Y:S01]  /*6d40*/  SGXT.U32 R4, R4, 0x3 ;  /* 0x000000030404781a */ /* 0x000fe20000000000 */
[----:B------:R-:W-:Y:S02]  /*6d50*/  @!P5 IMAD.MOV R125, RZ, RZ, -R125 ;  /* 0x000000ffff7dd224 */ /* 0x000fe400078e0a7d */
[----:B------:R1:W-:Y:S01]  /*6d60*/  STL [R1+0x2a4], R0 ;  /* 0x0002a40001007387 */ /* 0x0003e20000100800 */
[----:B------:R-:W-:Y:S01]  /*6d70*/  ISETP.GE.AND P4, PT, R4, UR4, PT ;  /* 0x0000000404007c0c */ /* 0x000fe2000bf86270 */
[----:B------:R-:W4:Y:S01]  /*6d80*/  LDCU UR4, c[0x0][0x3a0] ;  /* 0x00007400ff0477ac */ /* 0x000f220008000800 */
[----:B------:R-:W-:-:S02]  /*6d90*/  SEL R4, RZ, 0x4, !P6 ;  /* 0x00000004ff047807 */ /* 0x000fc40007000000 */
[----:B------:R-:W-:Y:S01]  /*6da0*/  @!P3 LOP3.LUT R125, RZ, R118, RZ, 0x33, !PT ;  /* 0x00000076ff7db212 */ /* 0x000fe200078e33ff */
[----:B------:R-:W-:Y:S01]  /*6db0*/  STL.64 [R1+0x7a8], R118 ;  /* 0x0007a87601007387 */ /* 0x000fe20000100a00 */
[C---:B-1----:R-:W-:Y:S02]  /*6dc0*/  SEL R0, R123.reuse, R122, !P0 ;  /* 0x0000007a7b007207 */ /* 0x042fe40004000000 */
[C---:B------:R-:W-:Y:S02]  /*6dd0*/  SEL R5, R123.reuse, R5, !P0 ;  /* 0x000000057b057207 */ /* 0x040fe40004000000 */
[C---:B------:R-:W-:Y:S01]  /*6de0*/  SEL R20, R123.reuse, R20, !P0 ;  /* 0x000000147b147207 */ /* 0x040fe20004000000 */
[----:B------:R1:W-:Y:S01]  /*6df0*/  STL [R1+0x2d8], R0 ;  /* 0x0002d80001007387 */ /* 0x0003e20000100800 */
[C---:B------:R-:W-:Y:S02]  /*6e00*/  SEL R21, R123.reuse, R21, !P0 ;  /* 0x000000157b157207 */ /* 0x040fe40004000000 */
[----:B------:R-:W-:-:S02]  /*6e10*/  SEL R22, R123, R22, !P0 ;  /* 0x000000167b167207 */ /* 0x000fc40004000000 */
[----:B---3--:R-:W-:Y:S02]  /*6e20*/  LEA.HI R55, R56, 0x8, RZ, 0x1a ;  /* 0x0000000838377811 */ /* 0x008fe400078fd0ff */
        /* <DEDUP_REMOVED lines=72> */
[----:B------:R-:W-:Y:S02]  /*72b0*/  SEL R3, R123, R124, !P0 ;  /* 0x0000007c7b037207 */ /* 0x000fe40004000000 */
[----:B-1----:R-:W-:Y:S02]  /*72c0*/  SEL R0, R4, RZ, !P4 ;  /* 0x000000ff04007207 */ /* 0x002fe40006000000 */
[----:B------:R-:W-:Y:S02]  /*72d0*/  LEA.HI R8, R56, 0x18, RZ, 0x1a ;  /* 0x0000001838087811 */ /* 0x000fe400078fd0ff */
[C---:B------:R-:W-:Y:S02]  /*72e0*/  ISETP.GE.AND P0, PT, R55.reuse, UR5, PT ;  /* 0x0000000537007c0c */ /* 0x040fe4000bf06270 */
[----:B------:R-:W-:Y:S01]  /*72f0*/  SHF.R.U32.HI R67, RZ, 0x6, R56 ;  /* 0x00000006ff437819 */ /* 0x000fe20000011638 */
[----:B------:R1:W-:Y:S01]  /*7300*/  STL [R1+0x358], R3 ;  /* 0x0003580301007387 */ /* 0x0003e20000100800 */
[----:B------:R-:W-:Y:S01]  /*7310*/  ISETP.NE.U32.AND P3, PT, R0, RZ, PT ;  /* 0x000000ff0000720c */ /* 0x000fe20003f65070 */
[----:B------:R-:W-:Y:S01]  /*7320*/  IMAD R11, R55, R6, RZ ;  /* 0x00000006370b7224 */ /* 0x000fe200078e02ff */
[----:B------:R-:W-:Y:S01]  /*7330*/  ISETP.GE.AND P4, PT, R8, UR7, PT ;  /* 0x0000000708007c0c */ /* 0x000fe2000bf86270 */
[----:B------:R-:W3:Y:S01]  /*7340*/  LDCU UR5, c[0x0][0x3b0] ;  /* 0x00007600ff0577ac */ /* 0x000ee20008000800 */
[----:B------:R-:W-:-:S02]  /*7350*/  SEL R0, R4, RZ, !P0 ;  /* 0x000000ff04007207 */ /* 0x000fc40004000000 */
[----:B------:R-:W-:-:S05]  /*7360*/  SGXT.U32 R67, R67, 0x3 ;  /* 0x000000034343781a */ /* 0x000fca0000000000 */
[-C--:B-1----:R-:W-:Y:S02]  /*7370*/  IMAD R3, R67, R6.reuse, RZ ;  /* 0x0000000643037224 */ /* 0x082fe400078e02ff */
[----:B------:R-:W-:Y:S01]  /*7380*/  IMAD R8, R8, R6, RZ ;  /* 0x0000000608087224 */ /* 0x000fe200078e02ff */
[C---:B------:R-:W-:Y:S02]  /*7390*/  LEA.HI R71, R56.reuse, 0x38, RZ, 0x1a ;  /* 0x0000003838477811 */ /* 0x040fe400078fd0ff */
[----:B------:R-:W-:-:S03]  /*73a0*/  LEA.HI R66, R56, 0x48, RZ, 0x1a ;  /* 0x0000004838427811 */ /* 0x000fc600078fd0ff */
[-C--:B------:R-:W-:Y:S02]  /*73b0*/  IMAD R19, R71, R6.reuse, RZ ;  /* 0x0000000647137224 */ /* 0x080fe400078e02ff */
[----:B------:R-:W-:Y:S01]  /*73c0*/  IMAD R64, R66, R6, RZ ;  /* 0x0000000642407224 */ /* 0x000fe200078e02ff */
[----:B------:R-:W-:-:S05]  /*73d0*/  LEA.HI R65, R56, 0x68, RZ, 0x1a ;  /* 0x0000006838417811 */ /* 0x000fca00078fd0ff */
[----:B------:R-:W-:Y:S02]  /*73e0*/  IMAD R122, R65, R6, RZ ;  /* 0x00000006417a7224 */ /* 0x000fe400078e02ff */
[----:B--2---:R-:W-:Y:S01]  /*73f0*/  IMAD R10, R125, R2, RZ ;  /* 0x000000027d0a7224 */ /* 0x004fe200078e02ff */
[----:B------:R-:W-:-:S03]  /*7400*/  SEL R2, R4, RZ, !P4 ;  /* 0x000000ff04027207 */ /* 0x000fc60006000000 */
[----:B------:R-:W-:Y:S01]  /*7410*/  IMAD.SHL.U32 R9, R10, 0x4, RZ ;  /* 0x000000040a097824 */ /* 0x000fe200078e00ff */
[----:B------:R-:W-:-:S04]  /*7420*/  ISETP.NE.U32.AND P4, PT, R0, RZ, PT ;  /* 0x000000ff0000720c */ /* 0x000fc80003f85070 */
[----:B------:R-:W-:Y:S01]  /*7430*/  IADD3 R0, P0, PT, R9, UR16, RZ ;  /* 0x0000001009007c10 */ /* 0x000fe2000ff1e0ff */
[----:B------:R1:W-:Y:S03]  /*7440*/  STL [R1+0x430], R10 ;  /* 0x0004300a01007387 */ /* 0x0003e60000100800 */
[----:B------:R-:W-:Y:S01]  /*7450*/  LEA.HI.X.SX32 R70, R10, UR17, 0x2, P0 ;  /* 0x000000110a467c11 */ /* 0x000fe200080f16ff */
[----:B------:R2:W-:Y:S01]  /*7460*/  STL [R1+0x434], R9 ;  /* 0x0004340901007387 */ /* 0x0005e20000100800 */
[-C--:B------:R-:W-:Y:S02]  /*7470*/  LEA R16, P0, R3, R0.reuse, 0x2 ;  /* 0x0000000003107211 */ /* 0x080fe400078010ff */
[----:B------:R-:W-:Y:S01]  /*7480*/  LEA R14, P6, R11, R0, 0x2 ;  /* 0x000000000b0e7211 */ /* 0x000fe200078c10ff */
[----:B-1----:R-:W-:Y:S01]  /*7490*/  IMAD R10, R6, 0x10, R3 ;  /* 0x00000010060a7824 */ /* 0x002fe200078e0203 */
[----:B------:R-:W-:-:S02]  /*74a0*/  ISETP.NE.U32.AND P5, PT, R2, RZ, PT ;  /* 0x000000ff0200720c */ /* 0x000fc40003fa5070 */
[----:B--2---:R-:W-:Y:S01]  /*74b0*/  LEA.HI R9, R56, 0x28, RZ, 0x1a ;  /* 0x0000002838097811 */ /* 0x004fe200078fd0ff */
[----:B------:R-:W-:Y:S01]  /*74c0*/  IMAD R18, R6, 0x10, R10 ;  /* 0x0000001006127824 */ /* 0x000fe200078e020a */
[-C--:B------:R-:W-:Y:S02]  /*74d0*/  LEA.HI.X.SX32 R17, R3, R70.reuse, 0x2, P0 ;  /* 0x0000004603117211 */ /* 0x080fe400000f16ff */
[----:B------:R-:W-:Y:S02]  /*74e0*/  LEA.HI.X.SX32 R15, R11, R70, 0x2, P6 ;  /* 0x000000460b0f7211 */ /* 0x000fe400030f16ff */
[----:B------:R-:W-:Y:S02]  /*74f0*/  LEA R2, P0, R10, R0, 0x2 ;  /* 0x000000000a027211 */ /* 0x000fe400078010ff */
[C---:B----4-:R-:W-:Y:S01]  /*7500*/  ISETP.GE.AND P6, PT, R9.reuse, UR4, PT ;  /* 0x0000000409007c0c */ /* 0x050fe2000bfc6270 */
[----:B------:R1:W-:Y:S01]  /*7510*/  STL [R1+0x450], R3 ;  /* 0x0004500301007387 */ /* 0x0003e20000100800 */
[----:B------:R-:W-:-:S02]  /*7520*/  IMAD R57, R9, R6, RZ ;  /* 0x0000000609397224 */ /* 0x000fc400078e02ff */
[----:B------:R-:W-:Y:S01]  /*7530*/  SEL R90, R4, RZ, !P6 ;  /* 0x000000ff045a7207 */ /* 0x000fe20007000000 */
[----:B------:R-:W-:Y:S04]  /*7540*/  STL [R1+0x460], R11 ;  /* 0x0004600b01007387 */ /* 0x000fe80000100800 */
[----:B------:R2:W-:Y:S01]  /*7550*/  STL [R1+0x40c], R10 ;  /* 0x00040c0a01007387 */ /* 0x0005e20000100800 */
[----:B-1----:R-:W-:Y:S02]  /*7560*/  LEA.HI.X.SX32 R3, R10, R70, 0x2, P0 ;  /* 0x000000460a037211 */ /* 0x002fe400000f16ff */
[-C--:B------:R-:W-:Y:S01]  /*7570*/  LEA R12, P0, R8, R0.reuse, 0x2 ;  /* 0x00000000080c7211 */ /* 0x080fe200078010ff */
[----:B------:R1:W-:Y:S01]  /*7580*/  STL [R1+0x45c], R8 ;  /* 0x00045c0801007387 */ /* 0x0003e20000100800 */
[----:B--2---:R-:W-:-:S03]  /*7590*/  LEA R10, P6, R18, R0, 0x2 ;  /* 0x00000000120a7211 */ /* 0x004fc600078c10ff */
[----:B------:R-:W-:Y:S01]  /*75a0*/  STL.64 [R1+0x8], R16 ;  /* 0x0000081001007387 */ /* 0x000fe20000100a00 */
[-C--:B------:R-:W-:Y:S02]  /*75b0*/  LEA.HI.X.SX32 R13, R8, R70.reuse, 0x2, P0 ;  /* 0x00000046080d7211 */ /* 0x080fe400000f16ff */
[----:B------:R-:W-:Y:S01]  /*75c0*/  LEA.HI.X.SX32 R11, R18, R70, 0x2, P6 ;  /* 0x00000046120b7211 */ /* 0x000fe200030f16ff */
[----:B------:R-:W-:Y:S01]  /*75d0*/  STL.64 [R1], R14 ;  /* 0x0000000e01007387 */ /* 0x000fe20000100a00 */
[----:B-1----:R-:W-:-:S03]  /*75e0*/  LEA R8, P6, R57, R0, 0x2 ;  /* 0x0000000039087211 */ /* 0x002fc600078c10ff */
[----:B------:R1:W-:Y:S01]  /*75f0*/  STL [R1+0x408], R18 ;  /* 0x0004081201007387 */ /* 0x0003e20000100800 */
[----:B------:R-:W-:-:S03]  /*7600*/  LEA.HI.X.SX32 R9, R57, R70, 0x2, P6 ;  /* 0x0000004639097211 */ /* 0x000fc600030f16ff */
[----:B------:R-:W-:Y:S01]  /*7610*/  STL [R1+0x458], R57 ;  /* 0x0004583901007387 */ /* 0x000fe20000100800 */
[----:B-1----:R-:W-:-:S03]  /*7620*/  IMAD R18, R6, 0x10, R18 ;  /* 0x0000001006127824 */ /* 0x002fc600078e0212 */
[----:B------:R-:W-:Y:S01]  /*7630*/  STL.64 [R1+0x288], R12 ;  /* 0x0002880c01007387 */ /* 0x000fe20000100a00 */
[----:B------:R-:W-:Y:S01]  /*7640*/  IMAD R60, R6, 0x10, R18 ;  /* 0x00000010063c7824 */ /* 0x000fe200078e0212 */
[C---:B------:R-:W-:Y:S02]  /*7650*/  LEA R72, P6, R18.reuse, R0, 0x2 ;  /* 0x0000000012487211 */ /* 0x040fe400078c10ff */
[----:B------:R-:W-:Y:S02]  /*7660*/  STL.64 [R1+0x280], R10 ;  /* 0x0002800a01007387 */ /* 0x000fe40000100a00 */
[----:B------:R-:W-:Y:S02]  /*7670*/  LEA.HI.X.SX32 R73, R18, R70, 0x2, P6 ;  /* 0x0000004612497211 */ /* 0x000fe400030f16ff */
[----:B------:R1:W-:Y:S01]  /*7680*/  STL [R1+0x404], R18 ;  /* 0x0004041201007387 */ /* 0x0003e20000100800 */
[----:B------:R-:W-:-:S03]  /*7690*/  LEA R62, P6, R19, R0, 0x2 ;  /* 0x00000000133e7211 */ /* 0x000fc600078c10ff */
[----:B------:R2:W-:Y:S01]  /*76a0*/  STL [R1+0x454], R19 ;  /* 0x0004541301007387 */ /* 0x0005e20000100800 */
[----:B------:R-:W-:-:S03]  /*76b0*/  LEA.HI.X.SX32 R63, R19, R70, 0x2, P6 ;  /* 0x00000046133f7211 */ /* 0x000fc600030f16ff */
[----:B------:R-:W-:Y:S01]  /*76c0*/  STL.64 [R1+0x278], R8 ;  /* 0x0002780801007387 */ /* 0x000fe20000100a00 */
[----:B-1----:R-:W-:-:S03]  /*76d0*/  IMAD.SHL.U32 R18, R60, 0x4, RZ ;  /* 0x000000043c127824 */ /* 0x002fc600078e00ff */
[----:B------:R-:W-:Y:S01]  /*76e0*/  STL [R1+0x2a8], R60 ;  /* 0x0002a83c01007387 */ /* 0x000fe20000100800 */
[----:B------:R-:W-:-:S03]  /*76f0*/  LEA.HI R57, R56, 0x58, RZ, 0x1a ;  /* 0x0000005838397811 */ /* 0x000fc600078fd0ff */
[----:B------:R-:W-:Y:S01]  /*7700*/  STL [R1+0x384], R64 ;  /* 0x0003844001007387 */ /* 0x000fe20000100800 */
[----:B------:R-:W-:-:S03]  /*7710*/  IADD3 R58, P6, PT, R18, R0, RZ ;  /* 0x00000000123a7210 */ /* 0x000fc60007fde0ff */
[----:B------:R-:W-:Y:S01]  /*7720*/  STL.64 [R1+0x270], R72 ;  /* 0x0002704801007387 */ /* 0x000fe20000100a00 */
[----:B--2---:R-:W-:-:S03]  /*7730*/  IMAD R19, R6, 0x10, R60 ;  /* 0x0000001006137824 */ /* 0x004fc600078e023c */
[----:B------:R1:W-:Y:S01]  /*7740*/  STL [R1+0x484], R18 ;  /* 0x0004841201007387 */ /* 0x0003e20000100800 */
[----:B------:R-:W-:Y:S01]  /*7750*/  IMAD R75, R57, R6, RZ ;  /* 0x00000006394b7224 */ /* 0x000fe200078e02ff */
[----:B------:R-:W-:Y:S02]  /*7760*/  LEA.HI.X.SX32 R59, R60, R70, 0x2, P6 ;  /* 0x000000463c3b7211 */ /* 0x000fe400030f16ff */
[----:B------:R-:W-:Y:S01]  /*7770*/  STL.64 [R1+0x268], R62 ;  /* 0x0002683e01007387 */ /* 0x000fe20000100a00 */
[----:B-1----:R-:W-:-:S05]  /*7780*/  IMAD.SHL.U32 R18, R64, 0x4, RZ ;  /* 0x0000000440127824 */ /* 0x002fca00078e00ff */
[----:B------:R1:W-:Y:S01]  /*7790*/  STL [R1+0x480], R18 ;  /* 0x0004801201007387 */ /* 0x0003e20000100800 */
[----:B------:R-:W-:-:S03]  /*77a0*/  IADD3 R60, P6, PT, R18, R0, RZ ;  /* 0x00000000123c7210 */ /* 0x000fc60007fde0ff */
[----:B------:R-:W-:Y:S01]  /*77b0*/  STL [R1+0x2b4], R19 ;  /* 0x0002b41301007387 */ /* 0x000fe20000100800 */
[----:B------:R-:W-:Y:S01]  /*77c0*/  LEA.HI.X.SX32 R61, R64, R70, 0x2, P6 ;  /* 0x00000046403d7211 */ /* 0x000fe200030f16ff */
[----:B-1----:R-:W-:Y:S02]  /*77d0*/  IMAD.SHL.U32 R18, R19, 0x4, RZ ;  /* 0x0000000413127824 */ /* 0x002fe400078e00ff */
[----:B------:R-:W-:Y:S04]  /*77e0*/  STL [R1+0x38c], R75 ;  /* 0x00038c4b01007387 */ /* 0x000fe80000100800 */
[----:B------:R-:W-:Y:S01]  /*77f0*/  STL.64 [R1+0x260], R58 ;  /* 0x0002603a01007387 */ /* 0x000fe20000100a00 */
[----:B------:R-:W-:-:S03]  /*7800*/  IADD3 R68, P6, PT, R18, R0, RZ ;  /* 0x0000000012447210 */ /* 0x000fc60007fde0ff */
[----:B------:R1:W-:Y:S01]  /*7810*/  STL [R1+0x470], R18 ;  /* 0x0004701201007387 */ /* 0x0003e20000100800 */
[----:B------:R-:W-:Y:S01]  /*7820*/  IMAD R74, R6, 0x10, R19 ;  /* 0x00000010064a7824 */ /* 0x000fe200078e0213 */
[----:B------:R-:W-:Y:S02]  /*7830*/  LEA.HI.X.SX32 R69, R19, R70, 0x2, P6 ;  /* 0x0000004613457211 */ /* 0x000fe400030f16ff */
[----:B------:R-:W-:Y:S01]  /*7840*/  STL.64 [R1+0x258], R60 ;  /* 0x0002583c01007387 */ /* 0x000fe20000100a00 */
[----:B-1----:R-:W-:-:S05]  /*7850*/  IMAD.SHL.U32 R18, R75, 0x4, RZ ;  /* 0x000000044b127824 */ /* 0x002fca00078e00ff */
[----:B------:R1:W-:Y:S01]  /*7860*/  STL [R1+0x47c], R18 ;  /* 0x00047c1201007387 */ /* 0x0003e20000100800 */
[----:B------:R-:W-:-:S03]  /*7870*/  IADD3 R118, P6, PT, R18, R0, RZ ;  /* 0x0000000012767210 */ /* 0x000fc60007fde0ff */
[----:B------:R-:W-:Y:S04]  /*7880*/  STL [R1+0x2b0], R74 ;  /* 0x0002b04a01007387 */ /* 0x000fe80000100800 */
[----:B------:R-:W3:Y:S01]  /*7890*/  LDL.LU R19, [R1+0x34] ;  /* 0x0000340001137983 */ /* 0x000ee20000300800 */
[----:B-1----:R-:W-:-:S03]  /*78a0*/  IMAD.SHL.U32 R18, R74, 0x4, RZ ;  /* 0x000000044a127824 */ /* 0x002fc600078e00ff */
[----:B------:R-:W-:Y:S04]  /*78b0*/  STL [R1+0x2c4], R122 ;  /* 0x0002c47a01007387 */ /* 0x000fe80000100800 */
[----:B------:R-:W-:Y:S04]  /*78c0*/  STL.64 [R1+0x250], R68 ;  /* 0x0002504401007387 */ /* 0x000fe80000100a00 */
[----:B------:R1:W-:Y:S04]  /*78d0*/  STL [R1+0x46c], R18 ;  /* 0x00046c1201007387 */ /* 0x0003e80000100800 */
[----:B------:R-:W2:Y:S01]  /*78e0*/  LDL R96, [R1+0x488] ;  /* 0x0004880001607983 */ /* 0x000ea20000100800 */
[----:B------:R-:W4:Y:S01]  /*78f0*/  S2UR UR7, SR_CgaCtaId ;  /* 0x00000000000779c3 */ /* 0x000f220000008800 */
[----:B------:R-:W-:-:S02]  /*7900*/  LEA.HI.X.SX32 R119, R75, R70, 0x2, P6 ;  /* 0x000000464b777211 */ /* 0x000fc400030f16ff */
[----:B------:R-:W-:Y:S02]  /*7910*/  LEA.HI R64, R56, 0x78, RZ, 0x1a ;  /* 0x0000007838407811 */ /* 0x000fe400078fd0ff */
[----:B------:R-:W-:Y:S01]  /*7920*/  IADD3 R76, P6, PT, R18, R0, RZ ;  /* 0x00000000124c7210 */ /* 0x000fe20007fde0ff */
[----:B-1----:R-:W-:Y:S02]  /*7930*/  IMAD.SHL.U32 R18, R122, 0x4, RZ ;  /* 0x000000047a127824 */ /* 0x002fe400078e00ff */
[----:B------:R-:W-:Y:S01]  /*7940*/  IMAD R124, R6, 0x10, R74 ;  /* 0x00000010067c7824 */ /* 0x000fe200078e024a */
[----:B------:R-:W-:Y:S01]  /*7950*/  ISETP.NE.U32.AND P0, PT, R90, RZ, PT ;  /* 0x000000ff5a00720c */ /* 0x000fe20003f05070 */
[----:B------:R-:W-:Y:S01]  /*7960*/  IMAD R90, R64, R6, RZ ;  /* 0x00000006405a7224 */ /* 0x000fe200078e02ff */
[----:B------:R-:W-:Y:S01]  /*7970*/  LEA.HI.X.SX32 R77, R74, R70, 0x2, P6 ;  /* 0x000000464a4d7211 */ /* 0x000fe200030f16ff */
[----:B------:R-:W-:Y:S01]  /*7980*/  IMAD.SHL.U32 R6, R124, 0x4, RZ ;  /* 0x000000047c067824 */ /* 0x000fe200078e00ff */
[----:B------:R-:W-:-:S02]  /*7990*/  IADD3 R74, P6, PT, R18, R0, RZ ;  /* 0x00000000124a7210 */ /* 0x000fc40007fde0ff */
[----:B------:R-:W-:Y:S01]  /*79a0*/  LOP3.LUT R56, R56, 0x7f, RZ, 0xc0, !PT ;  /* 0x0000007f38387812 */ /* 0x000fe200078ec0ff */
[----:B------:R1:W-:Y:S01]  /*79b0*/  STL [R1+0x478], R18 ;  /* 0x0004781201007387 */ /* 0x0003e20000100800 */
[----:B------:R-:W-:Y:S02]  /*79c0*/  LEA.HI.X.SX32 R75, R122, R70, 0x2, P6 ;  /* 0x000000467a4b7211 */ /* 0x000fe400030f16ff */
[----:B------:R-:W-:Y:S01]  /*79d0*/  IADD3 R122, P6, PT, R6, R0, RZ ;  /* 0x00000000067a7210 */ /* 0x000fe20007fde0ff */
[----:B------:R-:W-:Y:S04]  /*79e0*/  STL [R1+0x2c0], R124 ;  /* 0x0002c07c01007387 */ /* 0x000fe80000100800 */
[----:B------:R-:W-:Y:S01]  /*79f0*/  STL [R1+0x2bc], R90 ;  /* 0x0002bc5a01007387 */ /* 0x000fe20000100800 */
[----:B-1----:R-:W-:-:S03]  /*7a00*/  IMAD R18, R56, R7, RZ ;  /* 0x0000000738127224 */ /* 0x002fc600078e02ff */
[----:B------:R-:W-:Y:S01]  /*7a10*/  STL.64 [R1+0x298], R76 ;  /* 0x0002984c01007387 */ /* 0x000fe20000100a00 */
[----:B------:R-:W-:-:S03]  /*7a20*/  LEA.HI.X.SX32 R123, R124, R70, 0x2, P6 ;  /* 0x000000467c7b7211 */ /* 0x000fc600030f16ff */
[----:B------:R1:W-:Y:S01]  /*7a30*/  STL [R1+0x468], R6 ;  /* 0x0004680601007387 */ /* 0x0003e20000100800 */
[----:B------:R-:W-:-:S03]  /*7a40*/  UMOV UR4, 0x400 ;  /* 0x0000040000047882 */ /* 0x000fc60000000000 */
[----:B------:R-:W-:Y:S01]  /*7a50*/  STL [R1+0x2b8], R18 ;  /* 0x0002b81201007387 */ /* 0x000fe20000100800 */
[----:B-1----:R-:W-:-:S03]  /*7a60*/  IMAD.SHL.U32 R6, R90, 0x4, RZ ;  /* 0x000000045a067824 */ /* 0x002fc600078e00ff */
[----:B------:R-:W-:Y:S01]  /*7a70*/  STL.64 [R1+0x290], R74 ;  /* 0x0002904a01007387 */ /* 0x000fe20000100a00 */
[----:B----4-:R-:W-:Y:S01]  /*7a80*/  ULEA UR7, UR7, UR4, 0x18 ;  /* 0x0000000407077291 */ /* 0x010fe2000f8ec0ff */
[----:B------:R-:W1:Y:S02]  /*7a90*/  LDCU UR4, c[0x0][0x3a0] ;  /* 0x00007400ff0477ac */ /* 0x000e640008000800 */
[----:B------:R-:W-:Y:S04]  /*7aa0*/  STL [R1+0x474], R6 ;  /* 0x0004740601007387 */ /* 0x000fe80000100800 */
[----:B------:R4:W-:Y:S01]  /*7ab0*/  STL.64 [R1+0x240], R122 ;  /* 0x0002407a01007387 */ /* 0x0009e20000100a00 */
[----:B------:R-:W-:Y:S01]  /*7ac0*/  IMAD.U32 R124, RZ, RZ, UR7 ;  /* 0x00000007ff7c7e24 */ /* 0x000fe2000f8e00ff */
[----:B----4-:R-:W-:Y:S01]  /*7ad0*/  IADD3 R122, P6, PT, R6, R0, RZ ;  /* 0x00000000067a7210 */ /* 0x010fe20007fde0ff */
[----:B------:R-:W-:-:S03]  /*7ae0*/  IMAD.SHL.U32 R0, R18, 0x4, RZ ;  /* 0x0000000412007824 */ /* 0x000fc600078e00ff */
[----:B------:R-:W-:Y:S02]  /*7af0*/  LEA.HI.X.SX32 R123, R90, R70, 0x2, P6 ;  /* 0x000000465a7b7211 */ /* 0x000fe400030f16ff */
[----:B------:R-:W-:-:S03]  /*7b00*/  SEL R6, R4, RZ, !P2 ;  /* 0x000000ff04067207 */ /* 0x000fc60005000000 */
[----:B------:R4:W-:Y:S01]  /*7b10*/  STL.64 [R1+0x238], R122 ;  /* 0x0002387a01007387 */ /* 0x0009e20000100a00 */
[----:B------:R-:W-:Y:S02]  /*7b20*/  ISETP.NE.U32.AND P2, PT, R6, RZ, PT ;  /* 0x000000ff0600720c */ /* 0x000fe40003f45070 */
[----:B----4-:R-:W-:-:S04]  /*7b30*/  IADD3 R122, P6, PT, R0, UR18, RZ ;  /* 0x00000012007a7c10 */ /* 0x010fc8000ffde0ff */
[----:B------:R-:W-:Y:S02]  /*7b40*/  LEA.HI.X.SX32 R123, R18, UR19, 0x2, P6 ;  /* 0x00000013127b7c11 */ /* 0x000fe4000b0f16ff */
[----:B------:R-:W-:Y:S01]  /*7b50*/  SEL R125, RZ, 0x4, P1 ;  /* 0x00000004ff7d7807 */ /* 0x000fe20000800000 */
[----:B---3--:R-:W-:-:S05]  /*7b60*/  IMAD R7, R19, UR5, RZ ;  /* 0x0000000513077c24 */ /* 0x008fca000f8e02ff */
[C---:B------:R-:W-:Y:S01]  /*7b70*/  LEA R18, P6, R7.reuse, R122, 0x2 ;  /* 0x0000007a07127211 */ /* 0x040fe200078c10ff */
[----:B------:R3:W-:Y:S01]  /*7b80*/  STL [R1+0x3a4], R7 ;  /* 0x0003a40701007387 */ /* 0x0007e20000100800 */
[----:B--2---:R-:W-:Y:S02]  /*7b90*/  IADD3 R124, PT, PT, R96, 0x100000, R124 ;  /* 0x00100000607c7810 */ /* 0x004fe40007ffe07c */
[----:B------:R-:W-:-:S03]  /*7ba0*/  LEA.HI.X.SX32 R19, R7, R123, 0x2, P6 ;  /* 0x0000007b07137211 */ /* 0x000fc600030f16ff */
[----:B------:R-:W-:Y:S01]  /*7bb0*/  @!PT LDS RZ, [RZ] ;  /* 0x00000000fffff984 */ /* 0x000fe20000000800 */
[----:B------:R-:W-:Y:S01]  /*7bc0*/  @!PT LDS RZ, [RZ] ;  /* 0x00000000fffff984 */ /* 0x000fe20000000800 */
[----:B------:R-:W-:Y:S01]  /*7bd0*/  @!PT LDS RZ, [RZ] ;  /* 0x00000000fffff984 */ /* 0x000fe20000000800 */
[----:B------:R-:W-:Y:S01]  /*7be0*/  LDGSTS.E [R124+-0x80000], desc[UR14][R16.64], P3 ;  /* 0x80000000107c7fae */ /* 0x000fe200099a100e */
[----:B------:R-:W-:Y:S01]  /*7bf0*/  ISETP.GE.AND P3, PT, R71, UR9, PT ;  /* 0x0000000947007c0c */ /* 0x000fe2000bf66270 */
[----:B------:R-:W2:Y:S02]  /*7c00*/  LDCU UR9, c[0x0][0x3a0] ;  /* 0x00007400ff0977ac */ /* 0x000ea40008000800 */
[----:B------:R4:W-:Y:S01]  /*7c10*/  STL.64 [R1+0x230], R18 ;  /* 0x0002301201007387 */ /* 0x0009e20000100a00 */
[----:B---3--:R-:W-:Y:S02]  /*7c20*/  SEL R7, R4, RZ, !P3 ;  /* 0x000000ff04077207 */ /* 0x008fe40005800000 */
[----:B------:R-:W-:Y:S01]  /*7c30*/  ISETP.GE.AND P3, PT, R57, UR13, PT ;  /* 0x0000000d39007c0c */ /* 0x000fe2000bf66270 */
[----:B------:R-:W-:Y:S01]  /*7c40*/  LDGSTS.E [R124+-0x7f800], desc[UR14][R14.64], P4 ;  /* 0x808000000e7c7fae */ /* 0x000fe2000a1a100e */
[----:B------:R-:W-:-:S03]  /*7c50*/  LOP3.LUT R57, R67, 0x30, RZ, 0xfc, !PT ;  /* 0x0000003043397812 */ /* 0x000fc600078efcff */
[----:B------:R-:W-:Y:S01]  /*7c60*/  LDGSTS.E [R124+-0x7f000], desc[UR14][R2.64], P2 ;  /* 0x81000000027c7fae */ /* 0x000fe200091a100e */
[----:B-1----:R-:W-:Y:S01]  /*7c70*/  ISETP.GE.AND P1, PT, R57, UR4, PT ;  /* 0x0000000439007c0c */ /* 0x002fe2000bf26270 */
[----:B------:R-:W1:Y:S02]  /*7c80*/  LDCU UR4, c[0x0][0x3a0] ;  /* 0x00007400ff0477ac */ /* 0x000e640008000800 */
[----:B----4-:R-:W3:Y:S04]  /*7c90*/  LDL.LU.64 R18, [R1+0x930] ;  /* 0x0009300001127983 */ /* 0x010ee80000300a00 */
[----:B------:R-:W4:Y:S04]  /*7ca0*/  LDL.LU.64 R16, [R1+0x928] ;  /* 0x0009280001107983 */ /* 0x000f280000300a00 */
[----:B------:R-:W5:Y:S04]  /*7cb0*/  LDL.LU.64 R14, [R1+0x920] ;  /* 0x00092000010e7983 */ /* 0x000f680000300a00 */
[----:B------:R-:W-:Y:S04]  /*7cc0*/  LDGSTS.E [R124+-0x7e800], desc[UR14][R12.64], P5 ;  /* 0x818000000c7c7fae */ /* 0x000fe8000a9a100e */
[----:B------:R-:W3:Y:S04]  /*7cd0*/  LDL.LU.64 R12, [R1+0x918] ;  /* 0x00091800010c7983 */ /* 0x000ee80000300a00 */
[----:B------:R-:W3:Y:S01]  /*7ce0*/  LDL R57, [R1+0x2ac] ;  /* 0x0002ac0001397983 */ /* 0x000ee20000100800 */
[----:B------:R-:W-:-:S04]  /*7cf0*/  LOP3.LUT R6, R67, 0x20, RZ, 0xfc, !PT ;  /* 0x0000002043067812 */ /* 0x000fc800078efcff */
[----:B------:R-:W-:Y:S01]  /*7d00*/  ISETP.GE.AND P6, PT, R6, UR8, PT ;  /* 0x0000000806007c0c */ /* 0x000fe2000bfc6270 */
[----:B------:R-:W1:Y:S03]  /*7d10*/  LDCU UR8, c[0x0][0x3a0] ;  /* 0x00007400ff0877ac */ /* 0x000e660008000800 */
[----:B------:R-:W-:Y:S02]  /*7d20*/  SEL R6, R4, RZ, !P6 ;  /* 0x000000ff04067207 */ /* 0x000fe40007000000 */
[----:B------:R-:W-:Y:S01]  /*7d30*/  ISETP.GE.AND P6, PT, R66, UR11, PT ;  /* 0x0000000b42007c0c */ /* 0x000fe2000bfc6270 */
[----:B------:R-:W2:Y:S01]  /*7d40*/  LDCU UR11, c[0x0][0x3a0] ;  /* 0x00007400ff0b77ac */ /* 0x000ea20008000800 */
[----:B------:R-:W-:Y:S02]  /*7d50*/  LOP3.LUT R66, R67, 0x50, RZ, 0xfc, !PT ;  /* 0x0000005043427812 */ /* 0x000fe400078efcff */
[----:B------:R-:W-:-:S02]  /*7d60*/  SEL R70, R4, RZ, !P6 ;  /* 0x000000ff04467207 */ /* 0x000fc40007000000 */
[----:B------:R-:W-:Y:S02]  /*7d70*/  LOP3.LUT R71, R67, 0x40, RZ, 0xfc, !PT ;  /* 0x0000004043477812 */ /* 0x000fe400078efcff */
[----:B------:R-:W-:Y:S02]  /*7d80*/  ISETP.NE.U32.AND P4, PT, R70, RZ, PT ;  /* 0x000000ff4600720c */ /* 0x000fe40003f85070 */
[----:B------:R-:W-:Y:S02]  /*7d90*/  SEL R70, R4, RZ, !P1 ;  /* 0x000000ff04467207 */ /* 0x000fe40004800000 */
[----:B------:R-:W-:Y:S02]  /*7da0*/  ISETP.NE.U32.AND P6, PT, R7, RZ, PT ;  /* 0x000000ff0700720c */ /* 0x000fe40003fc5070 */
[----:B-1----:R-:W-:Y:S01]  /*7db0*/  ISETP.GE.AND P1, PT, R66, UR8, PT ;  /* 0x0000000842007c0c */ /* 0x002fe2000bf26270 */
[----:B------:R-:W1:Y:S01]  /*7dc0*/  LDCU UR8, c[0x0][0x3a0] ;  /* 0x00007400ff0877ac */ /* 0x000e620008000800 */
[----:B------:R-:W-:-:S02]  /*7dd0*/  SEL R7, R4, RZ, !P3 ;  /* 0x000000ff04077207 */ /* 0x000fc40005800000 */
[----:B------:R-:W-:Y:S02]  /*7de0*/  ISETP.NE.U32.AND P3, PT, R6, RZ, PT ;  /* 0x000000ff0600720c */ /* 0x000fe40003f65070 */
[----:B------:R-:W-:Y:S01]  /*7df0*/  ISETP.GE.AND P5, PT, R71, UR10, PT ;  /* 0x0000000a47007c0c */ /* 0x000fe2000bfa6270 */
[----:B------:R-:W1:Y:S01]  /*7e00*/  LDCU UR10, c[0x0][0x3a0] ;  /* 0x00007400ff0a77ac */ /* 0x000e620008000800 */
[----:B------:R-:W-:Y:S02]  /*7e10*/  SEL R6, R4, RZ, !P1 ;  /* 0x000000ff04067207 */ /* 0x000fe40004800000 */
[----:B------:R-:W-:Y:S02]  /*7e20*/  ISETP.NE.U32.AND P1, PT, R70, RZ, PT ;  /* 0x000000ff4600720c */ /* 0x000fe40003f25070 */
[----:B------:R-:W-:Y:S02]  /*7e30*/  ISETP.NE.U32.AND P2, PT, R7, RZ, PT ;  /* 0x000000ff0700720c */ /* 0x000fe40003f45070 */
[----:B------:R-:W-:-:S02]  /*7e40*/  SEL R7, R4, RZ, !P5 ;  /* 0x000000ff04077207 */ /* 0x000fc40006800000 */
[----:B--2---:R-:W-:Y:S01]  /*7e50*/  ISETP.GE.AND P5, PT, R65, UR11, PT ;  /* 0x0000000b41007c0c */ /* 0x004fe2000bfa6270 */
[----:B------:R-:W-:Y:S03]  /*7e60*/  LDGSTS.E [R124+-0x7e000], desc[UR14][R10.64], P3 ;  /* 0x820000000a7c7fae */ /* 0x000fe600099a100e */
[----:B------:R-:W-:Y:S01]  /*7e70*/  SEL R70, R4, RZ, !P5 ;  /* 0x000000ff04467207 */ /* 0x000fe20006800000 */
[----:B------:R-:W-:Y:S01]  /*7e80*/  LDGSTS.E [R124+-0x7d800], desc[UR14][R8.64], P0 ;  /* 0x82800000087c7fae */ /* 0x000fe200081a100e */
[----:B------:R-:W-:Y:S02]  /*7e90*/  ISETP.NE.U32.AND P5, PT, R7, RZ, PT ;  /* 0x000000ff0700720c */ /* 0x000fe40003fa5070 */
[----:B------:R-:W-:Y:S01]  /*7ea0*/  LOP3.LUT R7, R67, 0x60, RZ, 0xfc, !PT ;  /* 0x0000006043077812 */ /* 0x000fe200078efcff */
[----:B------:R-:W-:Y:S04]  /*7eb0*/  LDGSTS.E [R124+-0x7d000], desc[UR14][R72.64], P1 ;  /* 0x83000000487c7fae */ /* 0x000fe800089a100e */
[----:B------:R-:W-:Y:S01]  /*7ec0*/  LDGSTS.E [R124+-0x7c800], desc[UR14][R62.64], P6 ;  /* 0x838000003e7c7fae */ /* 0x000fe2000b1a100e */
[----:B------:R-:W-:-:S02]  /*7ed0*/  ISETP.GE.AND P6, PT, R7, UR9, PT ;  /* 0x0000000907007c0c */ /* 0x000fc4000bfc6270 */
[----:B------:R-:W-:Y:S01]  /*7ee0*/  ISETP.NE.U32.AND P0, PT, R6, RZ, PT ;  /* 0x000000ff0600720c */ /* 0x000fe20003f05070 */
[----:B------:R-:W2:Y:S01]  /*7ef0*/  LDL.LU.64 R10, [R1+0x910] ;  /* 0x00091000010a7983 */ /* 0x000ea20000300a00 */
[----:B-1----:R-:W-:Y:S01]  /*7f00*/  ISETP.GE.AND P1, PT, R64, UR8, PT ;  /* 0x0000000840007c0c */ /* 0x002fe2000bf26270 */
[----:B------:R-:W-:Y:S01]  /*7f10*/  IMAD R20, R20, UR5, RZ ;  /* 0x0000000514147c24 */ /* 0x000fe2000f8e02ff */
[----:B------:R-:W-:Y:S01]  /*7f20*/  SEL R6, R4, RZ, !P6 ;  /* 0x000000ff04067207 */ /* 0x000fe20007000000 */
[----:B------:R-:W2:Y:S01]  /*7f30*/  LDL.LU.64 R8, [R1+0x908] ;  /* 0x0009080001087983 */ /* 0x000ea20000300a00 */
[----:B------:R-:W-:Y:S01]  /*7f40*/  ISETP.GE.AND P6, PT, R55, UR6, PT ;  /* 0x0000000637007c0c */ /* 0x000fe2000bfc6270 */
[----:B------:R-:W-:Y:S01]  /*7f50*/  IMAD R22, R22, UR5, RZ ;  /* 0x0000000516167c24 */ /* 0x000fe2000f8e02ff */
[----:B------:R-:W-:Y:S01]  /*7f60*/  ISETP.NE.U32.AND P3, PT, R70, RZ, PT ;  /* 0x000000ff4600720c */ /* 0x000fe20003f65070 */
[----:B------:R-:W2:Y:S01]  /*7f70*/  LDL.LU R66, [R1+0x48] ;  /* 0x0000480001427983 */ /* 0x000ea20000300800 */
[----:B------:R-:W-:Y:S01]  /*7f80*/  SEL R7, R4, RZ, !P1 ;  /* 0x000000ff04077207 */ /* 0x000fe20004800000 */
[----:B------:R-:W-:Y:S01]  /*7f90*/  IMAD R24, R24, UR5, RZ ;  /* 0x0000000518187c24 */ /* 0x000fe2000f8e02ff */
[----:B------:R-:W1:Y:S01]  /*7fa0*/  LDCU.64 UR8, c[0x0][0x3a8] ;  /* 0x00007500ff0877ac */ /* 0x000e620008000a00 */
[----:B------:R1:W-:Y:S01]  /*7fb0*/  LDGSTS.E [R124+-0x7c000], desc[UR14][R58.64], P5 ;  /* 0x840000003a7c7fae */ /* 0x0003e2000a9a100e */
[----:B------:R-:W-:-:S03]  /*7fc0*/  ISETP.GE.AND P5, PT, R56, UR10, PT ;  /* 0x0000000a38007c0c */ /* 0x000fc6000bfa6270 */
[----:B------:R-:W5:Y:S04]  /*7fd0*/  LDL.LU R55, [R1+0x44] ;  /* 0x0000440001377983 */ /* 0x000f680000300800 */
[----:B------:R-:W5:Y:S04]  /*7fe0*/  LDL.LU R65, [R1+0x40] ;  /* 0x0000400001417983 */ /* 0x000f680000300800 */
[----:B------:R-:W5:Y:S01]  /*7ff0*/  LDL.LU R56, [R1+0x3c] ;  /* 0x00003c0001387983 */ /* 0x000f620000300800 */
[----:B-1----:R-:W-:-:S03]  /*8000*/  LOP3.LUT R59, R67, 0x70, RZ, 0xfc, !PT ;  /* 0x00000070433b7812 */ /* 0x002fc600078efcff */
[----:B------:R-:W5:Y:S01]  /*8010*/  LDL.LU R64, [R1+0x30] ;  /* 0x0000300001407983 */ /* 0x000f620000300800 */
[----:B------:R-:W-:Y:S02]  /*8020*/  SEL R70, RZ, 0x4, P6 ;  /* 0x00000004ff467807 */ /* 0x000fe40003000000 */
[----:B------:R-:W-:Y:S01]  /*8030*/  ISETP.GE.AND P6, PT, R59, UR4, PT ;  /* 0x000000043b007c0c */ /* 0x000fe2000bfc6270 */
[----:B------:R-:W-:Y:S01]  /*8040*/  LDGSTS.E [R124+-0x7b800], desc[UR14][R60.64], P4 ;  /* 0x848000003c7c7fae */ /* 0x000fe2000a1a100e */
[----:B---3--:R-:W-:-:S03]  /*8050*/  ISETP.GT.AND P1, PT, R57, 0xff, PT ;  /* 0x000000ff3900780c */ /* 0x008fc60003f24270 */
[----:B------:R-:W-:Y:S04]  /*8060*/  LDGSTS.E [R124+-0x7b000], desc[UR14][R68.64], P0 ;  /* 0x85000000447c7fae */ /* 0x000fe800081a100e */
[----:B------:R-:W3:Y:S04]  /*8070*/  LDL.LU R57, [R1+0x28] ;  /* 0x0000280001397983 */ /* 0x000ee80000300800 */
[----:B------:R-:W3:Y:S04]  /*8080*/  LDL.LU R63, [R1+0x24] ;  /* 0x00002400013f7983 */ /* 0x000ee80000300800 */
[----:B------:R-:W3:Y:S04]  /*8090*/  LDL.LU R58, [R1+0x20] ;  /* 0x00002000013a7983 */ /* 0x000ee80000300800 */
[----:B------:R-:W3:Y:S04]  /*80a0*/  LDL.LU R62, [R1+0x1c] ;  /* 0x00001c00013e7983 */ /* 0x000ee80000300800 */
[----:B------:R-:W3:Y:S04]  /*80b0*/  LDL.LU R59, [R1+0x18] ;  /* 0x00001800013b7983 */ /* 0x000ee80000300800 */
[----:B------:R-:W3:Y:S04]  /*80c0*/  LDL.LU R61, [R1+0x14] ;  /* 0x00001400013d7983 */ /* 0x000ee80000300800 */
[----:B------:R-:W3:Y:S01]  /*80d0*/  LDL.LU R60, [R1+0x10] ;  /* 0x00001000013c7983 */ /* 0x000ee20000300800 */
[----:B------:R-:W-:-:S03]  /*80e0*/  ISETP.NE.U32.AND P4, PT, R7, RZ, PT ;  /* 0x000000ff0700720c */ /* 0x000fc60003f85070 */
[----:B------:R1:W-:Y:S01]  /*80f0*/  STL.64 [R1+0x7b0], R118 ;  /* 0x0007b07601007387 */ /* 0x0003e20000100a00 */
[----:B------:R-:W-:Y:S02]  /*8100*/  SEL R7, R4, RZ, !P5 ;  /* 0x000000ff04077207 */ /* 0x000fe40006800000 */
[----:B------:R-:W-:Y:S01]  /*8110*/  ISETP.GE.AND P5, PT, R67, UR6, PT ;  /* 0x0000000643007c0c */ /* 0x000fe2000bfa6270 */
[----:B----4-:R-:W-:Y:S02]  /*8120*/  IMAD R90, R17, UR5, RZ ;  /* 0x00000005115a7c24 */ /* 0x010fe4000f8e02ff */
[----:B------:R-:W-:Y:S02]  /*8130*/  IMAD R18, R18, UR5, RZ ;  /* 0x0000000512127c24 */ /* 0x000fe4000f8e02ff */
[----:B--2---:R-:W-:Y:S02]  /*8140*/  IMAD R73, R66, UR5, RZ ;  /* 0x0000000542497c24 */ /* 0x004fe4000f8e02ff */
[----:B-----5:R-:W-:-:S03]  /*8150*/  IMAD R55, R55, UR5, RZ ;  /* 0x0000000537377c24 */ /* 0x020fc6000f8e02ff */
[----:B------:R2:W-:Y:S01]  /*8160*/  STL [R1+0x564], R73 ;  /* 0x0005644901007387 */ /* 0x0005e20000100800 */
[----:B------:R-:W-:-:S03]  /*8170*/  IMAD R72, R65, UR5, RZ ;  /* 0x0000000541487c24 */ /* 0x000fc6000f8e02ff */
[----:B------:R4:W-:Y:S01]  /*8180*/  STL [R1+0x560], R55 ;  /* 0x0005603701007387 */ /* 0x0009e20000100800 */
[----:B------:R-:W-:-:S03]  /*8190*/  IMAD R56, R56, UR5, RZ ;  /* 0x0000000538387c24 */ /* 0x000fc6000f8e02ff */
[----:B------:R-:W-:Y:S01]  /*81a0*/  STL [R1+0x55c], R72 ;  /* 0x00055c4801007387 */ /* 0x000fe20000100800 */
[----:B------:R-:W-:-:S03]  /*81b0*/  IMAD R71, R64, UR5, RZ ;  /* 0x0000000540477c24 */ /* 0x000fc6000f8e02ff */
[----:B------:R-:W-:Y:S01]  /*81c0*/  STL [R1+0x558], R56 ;  /* 0x0005583801007387 */ /* 0x000fe20000100800 */
[----:B------:R-:W-:-:S03]  /*81d0*/  IMAD R66, R5, UR5, RZ ;  /* 0x0000000505427c24 */ /* 0x000fc6000f8e02ff */
[----:B------:R-:W-:Y:S01]  /*81e0*/  STL [R1+0x554], R71 ;  /* 0x0005544701007387 */ /* 0x000fe20000100800 */
[----:B------:R-:W-:Y:S02]  /*81f0*/  IMAD R65, R9, UR5, RZ ;  /* 0x0000000509417c24 */ /* 0x000fe4000f8e02ff */
[----:B------:R-:W-:Y:S01]  /*8200*/  IMAD R9, R12, UR5, RZ ;  /* 0x000000050c097c24 */ /* 0x000fe2000f8e02ff */
[----:B------:R-:W-:Y:S01]  /*8210*/  SEL R70, R70, RZ, P1 ;  /* 0x000000ff46467207 */ /* 0x000fe20000800000 */
[----:B------:R-:W-:Y:S01]  /*8220*/  IMAD R64, R13, UR5, RZ ;  /* 0x000000050d407c24 */ /* 0x000fe2000f8e02ff */
[----:B------:R1:W-:Y:S01]  /*8230*/  LDGSTS.E [R124+-0x7a800], desc[UR14][R118.64], P2 ;  /* 0x85800000767c7fae */ /* 0x0003e200091a100e */
[----:B------:R-:W-:Y:S01]  /*8240*/  IMAD R12, R15, UR5, RZ ;  /* 0x000000050f0c7c24 */ /* 0x000fe2000f8e02ff */
[----:B------:R-:W-:Y:S01]  /*8250*/  SEL R4, R4, RZ, !P6 ;  /* 0x000000ff04047207 */ /* 0x000fe20007000000 */
[----:B------:R-:W-:Y:S01]  /*8260*/  IMAD R26, R26, UR5, RZ ;  /* 0x000000051a1a7c24 */ /* 0x000fe2000f8e02ff */
[----:B------:R-:W-:Y:S01]  /*8270*/  ISETP.NE.U32.AND P6, PT, R70, RZ, PT ;  /* 0x000000ff4600720c */ /* 0x000fe20003fc5070 */
[----:B------:R-:W-:-:S02]  /*8280*/  IMAD R70, R27, UR5, RZ ;  /* 0x000000051b467c24 */ /* 0x000fc4000f8e02ff */
[----:B------:R-:W-:Y:S02]  /*8290*/  IMAD R28, R28, UR5, RZ ;  /* 0x000000051c1c7c24 */ /* 0x000fe4000f8e02ff */
[----:B-1----:R-:W-:Y:S02]  /*82a0*/  IMAD R119, R23, UR5, RZ ;  /* 0x0000000517777c24 */ /* 0x002fe4000f8e02ff */
[----:B------:R-:W-:Y:S02]  /*82b0*/  IMAD R118, R25, UR5, RZ ;  /* 0x0000000519767c24 */ /* 0x000fe4000f8e02ff */
[----:B------:R-:W-:Y:S02]  /*82c0*/  IMAD R29, R29, UR5, RZ ;  /* 0x000000051d1d7c24 */ /* 0x000fe4000f8e02ff */
[----:B------:R-:W-:Y:S02]  /*82d0*/  IMAD R30, R30, UR5, RZ ;  /* 0x000000051e1e7c24 */ /* 0x000fe4000f8e02ff */
[----:B------:R-:W-:-:S02]  /*82e0*/  IMAD R31, R31, UR5, RZ ;  /* 0x000000051f1f7c24 */ /* 0x000fc4000f8e02ff */
[----:B------:R-:W-:Y:S02]  /*82f0*/  IMAD R32, R32, UR5, RZ ;  /* 0x0000000520207c24 */ /* 0x000fe4000f8e02ff */
[----:B------:R-:W-:Y:S02]  /*8300*/  IMAD R33, R33, UR5, RZ ;  /* 0x0000000521217c24 */ /* 0x000fe4000f8e02ff */
[----:B------:R-:W-:Y:S01]  /*8310*/  IMAD R34, R34, UR5, RZ ;  /* 0x0000000522227c24 */ /* 0x000fe2000f8e02ff */
[----:B------:R-:W-:Y:S01]  /*8320*/  ISETP.NE.U32.AND P0, PT, R7, RZ, PT ;  /* 0x000000ff0700720c */ /* 0x000fe20003f05070 */
[----:B------:R-:W-:Y:S01]  /*8330*/  IMAD R35, R35, UR5, RZ ;  /* 0x0000000523237c24 */ /* 0x000fe2000f8e02ff */
[----:B------:R-:W-:Y:S01]  /*8340*/  SEL R7, RZ, 0x4, P5 ;  /* 0x00000004ff077807 */ /* 0x000fe20002800000 */
[----:B------:R-:W-:Y:S01]  /*8350*/  IMAD R36, R36, UR5, RZ ;  /* 0x0000000524247c24 */ /* 0x000fe2000f8e02ff */
[----:B------:R-:W-:Y:S01]  /*8360*/  ISETP.NE.U32.AND P5, PT, R6, RZ, PT ;  /* 0x000000ff0600720c */ /* 0x000fe20003fa5070 */
[----:B------:R-:W-:-:S02]  /*8370*/  IMAD R37, R37, UR5, RZ ;  /* 0x0000000525257c24 */ /* 0x000fc4000f8e02ff */
[----:B------:R-:W-:Y:S02]  /*8380*/  IMAD R38, R38, UR5, RZ ;  /* 0x0000000526267c24 */ /* 0x000fe4000f8e02ff */
[----:B------:R-:W-:Y:S02]  /*8390*/  IMAD R39, R39, UR5, RZ ;  /* 0x0000000527277c24 */ /* 0x000fe4000f8e02ff */
[----:B------:R-:W-:Y:S02]  /*83a0*/  IMAD R40, R40, UR5, RZ ;  /* 0x0000000528287c24 */ /* 0x000fe4000f8e02ff */
[----:B------:R-:W-:Y:S02]  /*83b0*/  IMAD R41, R41, UR5, RZ ;  /* 0x0000000529297c24 */ /* 0x000fe4000f8e02ff */
[----:B------:R-:W-:Y:S02]  /*83c0*/  IMAD R42, R42, UR5, RZ ;  /* 0x000000052a2a7c24 */ /* 0x000fe4000f8e02ff */
[----:B------:R-:W-:-:S02]  /*83d0*/  IMAD R43, R43, UR5, RZ ;  /* 0x000000052b2b7c24 */ /* 0x000fc4000f8e02ff */
[----:B------:R-:W-:Y:S02]  /*83e0*/  IMAD R44, R44, UR5, RZ ;  /* 0x000000052c2c7c24 */ /* 0x000fe4000f8e02ff */
[----:B------:R-:W-:Y:S02]  /*83f0*/  IMAD R45, R45, UR5, RZ ;  /* 0x000000052d2d7c24 */ /* 0x000fe4000f8e02ff */
[----:B------:R-:W-:Y:S02]  /*8400*/  IMAD R46, R46, UR5, RZ ;  /* 0x000000052e2e7c24 */ /* 0x000fe4000f8e02ff */
[----:B------:R-:W-:Y:S02]  /*8410*/  IMAD R47, R47, UR5, RZ ;  /* 0x000000052f2f7c24 */ /* 0x000fe4000f8e02ff */
[----:B------:R-:W-:Y:S02]  /*8420*/  IMAD R48, R48, UR5, RZ ;  /* 0x0000000530307c24 */ /* 0x000fe4000f8e02ff */
[----:B------:R-:W-:Y:S01]  /*8430*/  IMAD R49, R49, UR5, RZ ;  /* 0x0000000531317c24 */ /* 0x000fe2000f8e02ff */
[----:B------:R-:W-:Y:S01]  /*8440*/  ISETP.NE.U32.AND P2, PT, R4, RZ, PT ;  /* 0x000000ff0400720c */ /* 0x000fe20003f45070 */
[----:B------:R-:W-:Y:S01]  /*8450*/  IMAD R50, R50, UR5, RZ ;  /* 0x0000000532327c24 */ /* 0x000fe2000f8e02ff */
[----:B------:R1:W-:Y:S01]  /*8460*/  LDGSTS.E [R124+-0x7a000], desc[UR14][R76.64], P5 ;  /* 0x860000004c7c7fae */ /* 0x0003e2000a9a100e */
[----:B------:R-:W-:Y:S01]  /*8470*/  IMAD R51, R51, UR5, RZ ;  /* 0x0000000533337c24 */ /* 0x000fe2000f8e02ff */
[-C--:B------:R-:W-:Y:S01]  /*8480*/  LEA R4, P5, R73, R122.reuse, 0x2 ;  /* 0x0000007a49047211 */ /* 0x080fe200078a10ff */
[----:B------:R-:W-:Y:S01]  /*8490*/  IMAD R52, R52, UR5, RZ ;  /* 0x0000000534347c24 */ /* 0x000fe2000f8e02ff */
[----:B------:R5:W-:Y:S01]  /*84a0*/  LDGSTS.E [R124+-0x79800], desc[UR14][R74.64], P3 ;  /* 0x868000004a7c7fae */ /* 0x000be200099a100e */
[----:B------:R-:W-:-:S02]  /*84b0*/  LEA R6, P3, R55, R122, 0x2 ;  /* 0x0000007a37067211 */ /* 0x000fc400078610ff */
[-C--:B------:R-:W-:Y:S02]  /*84c0*/  LEA.HI.X.SX32 R5, R73, R123.reuse, 0x2, P5 ;  /* 0x0000007b49057211 */ /* 0x080fe400028f16ff */
[----:B------:R-:W-:Y:S02]  /*84d0*/  SEL R96, R7, RZ, P1 ;  /* 0x000000ff07607207 */ /* 0x000fe40000800000 */
[----:B------:R-:W-:Y:S01]  /*84e0*/  LEA.HI.X.SX32 R7, R55, R123, 0x2, P3 ;  /* 0x0000007b37077211 */ /* 0x000fe200018f16ff */
[----:B------:R-:W-:Y:S02]  /*84f0*/  IMAD R27, R53, UR5, RZ ;  /* 0x00000005351b7c24 */ /* 0x000fe4000f8e02ff */
[----:B------:R-:W-:Y:S02]  /*8500*/  IMAD R25, R54, UR5, RZ ;  /* 0x0000000536197c24 */ /* 0x000fe4000f8e02ff */
[----:B---3--:R-:W-:Y:S02]  /*8510*/  IMAD R57, R57, UR5, RZ ;  /* 0x0000000539397c24 */ /* 0x008fe4000f8e02ff */
[----:B------:R-:W-:-:S03]  /*8520*/  IMAD R69, R63, UR5, RZ ;  /* 0x000000053f457c24 */ /* 0x000fc6000f8e02ff */
[----:B------:R-:W-:Y:S01]  /*8530*/  STL [R1+0x550], R57 ;  /* 0x0005503901007387 */ /* 0x000fe20000100800 */
        /* <DEDUP_REMOVED lines=10> */
[----:B------:R-:W-:Y:S01]  /*85e0*/  STL [R1+0x53c], R67 ;  /* 0x00053c4301007387 */ /* 0x000fe20000100800 */
[----:B------:R-:W-:Y:S02]  /*85f0*/  IMAD R62, R10, UR5, RZ ;  /* 0x000000050a3e7c24 */ /* 0x000fe4000f8e02ff */
[----:B------:R-:W-:Y:S01]  /*8600*/  IMAD R63, R11, UR5, RZ ;  /* 0x000000050b3f7c24 */ /* 0x000fe2000f8e02ff */
[----:B------:R-:W-:Y:S01]  /*8610*/  STL [R1+0x538], R60 ;  /* 0x0005383c01007387 */ /* 0x000fe20000100800 */
[----:B------:R-:W-:-:S03]  /*8620*/  IMAD R8, R14, UR5, RZ ;  /* 0x000000050e087c24 */ /* 0x000fc6000f8e02ff */
[----:B------:R-:W-:Y:S01]  /*8630*/  STL [R1+0x534], R66 ;  /* 0x0005344201007387 */ /* 0x000fe20000100800 */
[----:B------:R-:W-:-:S03]  /*8640*/  IMAD R10, R16, UR5, RZ ;  /* 0x00000005100a7c24 */ /* 0x000fc6000f8e02ff */
[----:B------:R-:W-:Y:S04]  /*8650*/  STL [R1+0x530], R61 ;  /* 0x0005303d01007387 */ /* 0x000fe80000100800 */
[----:B------:R-:W-:Y:S04]  /*8660*/  STL [R1+0x52c], R65 ;  /* 0x00052c4101007387 */ /* 0x000fe80000100800 */
[----:B------:R-:W-:Y:S01]  /*8670*/  STL [R1+0x528], R62 ;  /* 0x0005283e01007387 */ /* 0x000fe20000100800 */
[----:B------:R-:W-:-:S03]  /*8680*/  IMAD R14, R19, UR5, RZ ;  /* 0x00000005130e7c24 */ /* 0x000fc6000f8e02ff */
[----:B------:R-:W-:Y:S04]  /*8690*/  STL [R1+0x524], R63 ;  /* 0x0005243f01007387 */ /* 0x000fe80000100800 */
[----:B------:R-:W-:Y:S01]  /*86a0*/  STL [R1+0x51c], R9 ;  /* 0x00051c0901007387 */ /* 0x000fe20000100800 */
[----:B------:R-:W-:-:S03]  /*86b0*/  IMAD R16, R21, UR5, RZ ;  /* 0x0000000515107c24 */ /* 0x000fc6000f8e02ff */
        /* <DEDUP_REMOVED lines=37> */
[----:B------:R-:W3:Y:S04]  /*8910*/  LDL.LU.64 R76, [R1+0x900] ;  /* 0x00090000014c7983 */ /* 0x000ee80000300a00 */
[----:B------:R-:W-:Y:S04]  /*8920*/  STL [R1+0x424], R50 ;  /* 0x0004243201007387 */ /* 0x000fe80000100800 */
[----:B------:R-:W-:Y:S04]  /*8930*/  STL [R1+0x420], R51 ;  /* 0x0004203301007387 */ /* 0x000fe80000100800 */
[----:B------:R-:W3:Y:S04]  /*8940*/  LDL.LU.64 R74, [R1+0x8f8] ;  /* 0x0008f800014a7983 */ /* 0x000ee80000300a00 */
[----:B------:R-:W-:Y:S04]  /*8950*/  STL [R1+0x41c], R52 ;  /* 0x00041c3401007387 */ /* 0x000fe80000100800 */
[----:B--2---:R-:W2:Y:S04]  /*8960*/  LDL.LU R73, [R1+0x8f4] ;  /* 0x0008f40001497983 */ /* 0x004ea80000300800 */
[----:B------:R1:W-:Y:S04]  /*8970*/  STL.64 [R1+0x228], R4 ;  /* 0x0002280401007387 */ /* 0x0003e80000100a00 */
[----:B----4-:R-:W4:Y:S04]  /*8980*/  LDL.LU R55, [R1+0x8f0] ;  /* 0x0008f00001377983 */ /* 0x010f280000300800 */
[----:B------:R-:W-:Y:S01]  /*8990*/  STL [R1+0x418], R27 ;  /* 0x0004181b01007387 */ /* 0x000fe20000100800 */
[----:B-1----:R-:W-:-:S03]  /*89a0*/  LEA R4, P5, R72, R122, 0x2 ;  /* 0x0000007a48047211 */ /* 0x002fc600078a10ff */
[----:B------:R1:W-:Y:S01]  /*89b0*/  STL.64 [R1+0x220], R6 ;  /* 0x0002200601007387 */ /* 0x0003e20000100a00 */
[----:B------:R-:W-:-:S03]  /*89c0*/  LEA.HI.X.SX32 R5, R72, R123, 0x2, P5 ;  /* 0x0000007b48057211 */ /* 0x000fc600028f16ff */
[----:B------:R-:W2:Y:S01]  /*89d0*/  LDL.LU R72, [R1+0x8ec] ;  /* 0x0008ec0001487983 */ /* 0x000ea20000300800 */
[----:B-1----:R-:W-:-:S03]  /*89e0*/  LEA R6, P3, R56, R122, 0x2 ;  /* 0x0000007a38067211 */ /* 0x002fc600078610ff */
[----:B------:R1:W-:Y:S01]  /*89f0*/  STL.64 [R1+0x218], R4 ;  /* 0x0002180401007387 */ /* 0x0003e20000100a00 */
[----:B------:R-:W-:-:S03]  /*8a00*/  LEA.HI.X.SX32 R7, R56, R123, 0x2, P3 ;  /* 0x0000007b38077211 */ /* 0x000fc600018f16ff */
[----:B------:R-:W2:Y:S04]  /*8a10*/  LDL.LU R56, [R1+0x8e8] ;  /* 0x0008e80001387983 */ /* 0x000ea80000300800 */
[----:B------:R-:W-:Y:S01]  /*8a20*/  STL [R1+0x414], R25 ;  /* 0x0004141901007387 */ /* 0x000fe20000100800 */
[----:B-1----:R-:W-:-:S03]  /*8a30*/  LEA R4, P5, R71, R122, 0x2 ;  /* 0x0000007a47047211 */ /* 0x002fc600078a10ff */
[----:B------:R1:W-:Y:S01]  /*8a40*/  STL.64 [R1+0x210], R6 ;  /* 0x0002100601007387 */ /* 0x0003e20000100a00 */
[----:B------:R-:W-:-:S03]  /*8a50*/  LEA.HI.X.SX32 R5, R71, R123, 0x2, P5 ;  /* 0x0000007b47057211 */ /* 0x000fc600028f16ff */
[----:B------:R-:W3:Y:S01]  /*8a60*/  LDL.LU R71, [R1+0x8e4] ;  /* 0x0008e40001477983 */ /* 0x000ee20000300800 */
[----:B-1----:R-:W-:-:S03]  /*8a70*/  LEA R6, P3, R57, R122, 0x2 ;  /* 0x0000007a39067211 */ /* 0x002fc600078610ff */
[----:B------:R1:W-:Y:S01]  /*8a80*/  STL.64 [R1+0x208], R4 ;  /* 0x0002080401007387 */ /* 0x0003e20000100a00 */
[----:B------:R-:W-:-:S03]  /*8a90*/  LEA.HI.X.SX32 R7, R57, R123, 0x2, P3 ;  /* 0x0000007b39077211 */ /* 0x000fc600018f16ff */
[----:B------:R-:W3:Y:S01]  /*8aa0*/  LDL.LU R57, [R1+0x8e0] ;  /* 0x0008e00001397983 */ /* 0x000ee20000300800 */
[----:B-1----:R-:W-:-:S04]  /*8ab0*/  LEA R4, P5, R69, R122, 0x2 ;  /* 0x0000007a45047211 */ /* 0x002fc800078a10ff */
[----:B------:R-:W-:Y:S01]  /*8ac0*/  LEA.HI.X.SX32 R5, R69, R123, 0x2, P5 ;  /* 0x0000007b45057211 */ /* 0x000fe200028f16ff */
[----:B----4-:R-:W-:-:S05]  /*8ad0*/  IMAD R23, R55, UR5, RZ ;  /* 0x0000000537177c24 */ /* 0x010fca000f8e02ff */
[----:B------:R-:W-:Y:S04]  /*8ae0*/  STL [R1+0x410], R23 ;  /* 0x0004101701007387 */ /* 0x000fe80000100800 */
[----:B------:R1:W-:Y:S04]  /*8af0*/  STL.64 [R1+0x200], R6 ;  /* 0x0002000601007387 */ /* 0x0003e80000100a00 */
[----:B------:R-:W4:Y:S04]  /*8b00*/  LDL.LU R69, [R1+0x8dc] ;  /* 0x0008dc0001457983 */ /* 0x000f280000300800 */
[----:B------:R2:W-:Y:S01]  /*8b10*/  STL.64 [R1+0x1f8], R4 ;  /* 0x0001f80401007387 */ /* 0x0005e20000100a00 */
[----:B-1----:R-:W-:-:S04]  /*8b20*/  LEA R6, P3, R58, R122, 0x2 ;  /* 0x0000007a3a067211 */ /* 0x002fc800078610ff */
[----:B------:R-:W-:Y:S02]  /*8b30*/  LEA.HI.X.SX32 R7, R58, R123, 0x2, P3 ;  /* 0x0000007b3a077211 */ /* 0x000fe400018f16ff */
[----:B------:R-:W4:Y:S01]  /*8b40*/  LDL.LU R58, [R1+0x8d8] ;  /* 0x0008d800013a7983 */ /* 0x000f220000300800 */
[----:B--2---:R-:W-:Y:S01]  /*8b50*/  IMAD R21, R56, UR5, RZ ;  /* 0x0000000538157c24 */ /* 0x004fe2000f8e02ff */
[----:B------:R-:W-:-:S04]  /*8b60*/  LEA R4, P5, R68, R122, 0x2 ;  /* 0x0000007a44047211 */ /* 0x000fc800078a10ff */
[----:B------:R-:W-:Y:S01]  /*8b70*/  STL [R1+0x3f4], R21 ;  /* 0x0003f41501007387 */ /* 0x000fe20000100800 */
[----:B------:R-:W-:-:S03]  /*8b80*/  LEA.HI.X.SX32 R5, R68, R123, 0x2, P5 ;  /* 0x0000007b44057211 */ /* 0x000fc600028f16ff */
[----:B------:R1:W-:Y:S04]  /*8b90*/  STL.64 [R1+0x1f0], R6 ;  /* 0x0001f00601007387 */ /* 0x0003e80000100a00 */
[----:B------:R-:W2:Y:S04]  /*8ba0*/  LDL.LU R68, [R1+0x8d4] ;  /* 0x0008d40001447983 */ /* 0x000ea80000300800 */
[----:B------:R3:W-:Y:S01]  /*8bb0*/  STL.64 [R1+0x1e8], R4 ;  /* 0x0001e80401007387 */ /* 0x0007e20000100a00 */
[----:B-1----:R-:W-:-:S04]  /*8bc0*/  LEA R6, P3, R59, R122, 0x2 ;  /* 0x0000007a3b067211 */ /* 0x002fc800078610ff */
[----:B------:R-:W-:Y:S02]  /*8bd0*/  LEA.HI.X.SX32 R7, R59, R123, 0x2, P3 ;  /* 0x0000007b3b077211 */ /* 0x000fe400018f16ff */
[----:B------:R-:W2:Y:S01]  /*8be0*/  LDL.LU R59, [R1+0x8d0] ;  /* 0x0008d000013b7983 */ /* 0x000ea20000300800 */
[----:B---3--:R-:W-:Y:S01]  /*8bf0*/  IMAD R19, R57, UR5, RZ ;  /* 0x0000000539137c24 */ /* 0x008fe2000f8e02ff */
[----:B------:R-:W-:-:S04]  /*8c00*/  LEA R4, P5, R67, R122, 0x2 ;  /* 0x0000007a43047211 */ /* 0x000fc800078a10ff */
[----:B------:R-:W-:Y:S01]  /*8c10*/  STL [R1+0x3f0], R19 ;  /* 0x0003f01301007387 */ /* 0x000fe20000100800 */
[----:B------:R-:W-:-:S03]  /*8c20*/  LEA.HI.X.SX32 R5, R67, R123, 0x2, P5 ;  /* 0x0000007b43057211 */ /* 0x000fc600028f16ff */
[----:B------:R1:W-:Y:S04]  /*8c30*/  STL.64 [R1+0x1e0], R6 ;  /* 0x0001e00601007387 */ /* 0x0003e80000100a00 */
[----:B------:R-:W3:Y:S04]  /*8c40*/  LDL.LU R67, [R1+0x8cc] ;  /* 0x0008cc0001437983 */ /* 0x000ee80000300800 */
[----:B------:R5:W-:Y:S01]  /*8c50*/  STL.64 [R1+0x1d8], R4 ;  /* 0x0001d80401007387 */ /* 0x000be20000100a00 */
[----:B-1----:R-:W-:-:S04]  /*8c60*/  LEA R6, P3, R60, R122, 0x2 ;  /* 0x0000007a3c067211 */ /* 0x002fc800078610ff */
[----:B------:R-:W-:Y:S02]  /*8c70*/  LEA.HI.X.SX32 R7, R60, R123, 0x2, P3 ;  /* 0x0000007b3c077211 */ /* 0x000fe400018f16ff */
[----:B------:R-:W3:Y:S01]  /*8c80*/  LDL.LU R60, [R1+0x8c8] ;  /* 0x0008c800013c7983 */ /* 0x000ee20000300800 */
[----:B-----5:R-:W-:-:S04]  /*8c90*/  LEA R4, P5, R66, R122, 0x2 ;  /* 0x0000007a42047211 */ /* 0x020fc800078a10ff */
        /* <DEDUP_REMOVED lines=10> */
[----:B-----5:R-:W-:-:S04]  /*8d40*/  LEA R4, P5, R65, R122, 0x2 ;  /* 0x0000007a41047211 */ /* 0x020fc800078a10ff */
        /* <DEDUP_REMOVED lines=9> */
[----:B-----5:R-:W-:-:S04]  /*8de0*/  LEA R4, P5, R63, R122, 0x2 ;  /* 0x0000007a3f047211 */ /* 0x020fc800078a10ff */
[----:B------:R-:W-:Y:S01]  /*8df0*/  STL [R1+0x3e4], R13 ;  /* 0x0003e40d01007387 */ /* 0x000fe20000100800 */
[----:B------:R-:W-:-:S03]  /*8e00*/  LEA.HI.X.SX32 R5, R63, R123, 0x2, P5 ;  /* 0x0000007b3f057211 */ /* 0x000fc600028f16ff */
[----:B------:R1:W-:Y:S04]  /*8e10*/  STL.64 [R1+0x1b0], R6 ;  /* 0x0001b00601007387 */ /* 0x0003e80000100a00 */
[----:B------:R-:W3:Y:S04]  /*8e20*/  LDL.LU R63, [R1+0x8b4] ;  /* 0x0008b400013f7983 */ /* 0x000ee80000300800 */
[----:B------:R5:W-:Y:S01]  /*8e30*/  STL.64 [R1+0x1a8], R4 ;  /* 0x0001a80401007387 */ /* 0x000be20000100a00 */
[----:B-1----:R-:W-:-:S04]  /*8e40*/  LEA R6, P3, R9, R122, 0x2 ;  /* 0x0000007a09067211 */ /* 0x002fc800078610ff */
[----:B------:R-:W-:Y:S02]  /*8e50*/  LEA.HI.X.SX32 R7, R9, R123, 0x2, P3 ;  /* 0x0000007b09077211 */ /* 0x000fe400018f16ff */
        /* <DEDUP_REMOVED lines=9> */
[----:B-----5:R-:W-:Y:S01]  /*8ef0*/  LEA R4, P5, R12, R122, 0x2 ;  /* 0x0000007a0c047211 */ /* 0x020fe200078a10ff */
[----:B--2---:R-:W-:-:S03]  /*8f00*/  IMAD R9, R62, UR5, RZ ;  /* 0x000000053e097c24 */ /* 0x004fc6000f8e02ff */
[----:B------:R-:W-:Y:S02]  /*8f10*/  LEA.HI.X.SX32 R5, R12, R123, 0x2, P5 ;  /* 0x0000007b0c057211 */ /* 0x000fe400028f16ff */
[----:B------:R-:W-:Y:S04]  /*8f20*/  STL [R1+0x3dc], R9 ;  /* 0x0003dc0901007387 */ /* 0x000fe80000100800 */
[----:B------:R1:W-:Y:S04]  /*8f30*/  STL.64 [R1+0x190], R6 ;  /* 0x0001900601007387 */ /* 0x0003e80000100a00 */
[----:B------:R2:W-:Y:S01]  /*8f40*/  STL.64 [R1+0x188], R4 ;  /* 0x0001880401007387 */ /* 0x0005e20000100a00 */
[----:B---3--:R-:W-:Y:S01]  /*8f50*/  IMAD R8, R63, UR5, RZ ;  /* 0x000000053f087c24 */ /* 0x008fe2000f8e02ff */
[----:B-1----:R-:W-:-:S02]  /*8f60*/  LEA R6, P3, R10, R122, 0x2 ;  /* 0x0000007a0a067211 */ /* 0x002fc400078610ff */
[-C--:B--2---:R-:W-:Y:S02]  /*8f70*/  LEA R4, P5, R90, R122.reuse, 0x2 ;  /* 0x0000007a5a047211 */ /* 0x084fe400078a10ff */
[-C--:B------:R-:W-:Y:S02]  /*8f80*/  LEA.HI.X.SX32 R7, R10, R123.reuse, 0x2, P3 ;  /* 0x0000007b0a077211 */ /* 0x080fe400018f16ff */
[----:B------:R-:W-:Y:S01]  /*8f90*/  LEA.HI.X.SX32 R5, R90, R123, 0x2, P5 ;  /* 0x0000007b5a057211 */ /* 0x000fe200028f16ff */
[----:B------:R-:W-:Y:S04]  /*8fa0*/  STL [R1+0x3d8], R8 ;  /* 0x0003d80801007387 */ /* 0x000fe80000100800 */
[----:B------:R1:W-:Y:S04]  /*8fb0*/  STL.64 [R1+0x180], R6 ;  /* 0x0001800601007387 */ /* 0x0003e80000100a00 */
[----:B------:R2:W-:Y:S04]  /*8fc0*/  STL.64 [R1+0x178], R4 ;  /* 0x0001780401007387 */ /* 0x0005e80000100a00 */
[----:B------:R-:W3:Y:S01]  /*8fd0*/  LDL.LU R90, [R1+0x38] ;  /* 0x00003800015a7983 */ /* 0x000ee20000300800 */
[----:B-1----:R-:W-:-:S02]  /*8fe0*/  LEA R6, P3, R18, R122, 0x2 ;  /* 0x0000007a12067211 */ /* 0x002fc400078610ff */
[----:B--2---:R-:W-:Y:S02]  /*8ff0*/  LEA R4, P5, R14, R122, 0x2 ;  /* 0x0000007a0e047211 */ /* 0x004fe400078a10ff */
[-C--:B------:R-:W-:Y:S02]  /*9000*/  LEA.HI.X.SX32 R7, R18, R123.reuse, 0x2, P3 ;  /* 0x0000007b12077211 */ /* 0x080fe400018f16ff */
[----:B------:R-:W-:Y:S01]  /*9010*/  LEA.HI.X.SX32 R5, R14, R123, 0x2, P5 ;  /* 0x0000007b0e057211 */ /* 0x000fe200028f16ff */
[----:B------:R-:W-:Y:S02]  /*9020*/  IMAD R12, R65, UR5, RZ ;  /* 0x00000005410c7c24 */ /* 0x000fe4000f8e02ff */
[----:B------:R-:W-:Y:S02]  /*9030*/  IMAD R14, R66, UR5, RZ ;  /* 0x00000005420e7c24 */ /* 0x000fe4000f8e02ff */
[----:B------:R-:W-:Y:S02]  /*9040*/  IMAD R18, R68, UR5, RZ ;  /* 0x0000000544127c24 */ /* 0x000fe4000f8e02ff */
[----:B----4-:R-:W-:-:S05]  /*9050*/  IMAD R10, R64, UR5, RZ ;  /* 0x00000005400a7c24 */ /* 0x010fca000f8e02ff */
[----:B------:R-:W-:Y:S04]  /*9060*/  STL [R1+0x3d4], R10 ;  /* 0x0003d40a01007387 */ /* 0x000fe80000100800 */
[----:B------:R1:W-:Y:S04]  /*9070*/  STL.64 [R1+0x170], R6 ;  /* 0x0001700601007387 */ /* 0x0003e80000100a00 */
[----:B------:R2:W-:Y:S01]  /*9080*/  STL.64 [R1+0x168], R4 ;  /* 0x0001680401007387 */ /* 0x0005e20000100a00 */
[-C--:B-1----:R-:W-:Y:S02]  /*9090*/  LEA R6, P3, R20, R122.reuse, 0x2 ;  /* 0x0000007a14067211 */ /* 0x082fe400078610ff */
[----:B--2---:R-:W-:-:S02]  /*90a0*/  LEA R4, P5, R16, R122, 0x2 ;  /* 0x0000007a10047211 */ /* 0x004fc400078a10ff */
[-C--:B------:R-:W-:Y:S02]  /*90b0*/  LEA.HI.X.SX32 R7, R20, R123.reuse, 0x2, P3 ;  /* 0x0000007b14077211 */ /* 0x080fe400018f16ff */
[----:B------:R-:W-:Y:S01]  /*90c0*/  LEA.HI.X.SX32 R5, R16, R123, 0x2, P5 ;  /* 0x0000007b10057211 */ /* 0x000fe200028f16ff */
[----:B------:R-:W-:Y:S04]  /*90d0*/  STL [R1+0x3d0], R12 ;  /* 0x0003d00c01007387 */ /* 0x000fe80000100800 */
[----:B------:R1:W-:Y:S04]  /*90e0*/  STL.64 [R1+0x160], R6 ;  /* 0x0001600601007387 */ /* 0x0003e80000100a00 */
[----:B------:R2:W-:Y:S01]  /*90f0*/  STL.64 [R1+0x158], R4 ;  /* 0x0001580401007387 */ /* 0x0005e20000100a00 */
[----:B-1----:R-:W-:-:S02]  /*9100*/  LEA R6, P3, R22, R122, 0x2 ;  /* 0x0000007a16067211 */ /* 0x002fc400078610ff */
[C---:B--2---:R-:W-:Y:S02]  /*9110*/  LEA R4, P5, R119.reuse, R122, 0x2 ;  /* 0x0000007a77047211 */ /* 0x044fe400078a10ff */
[-C--:B------:R-:W-:Y:S02]  /*9120*/  LEA.HI.X.SX32 R7, R22, R123.reuse, 0x2, P3 ;  /* 0x0000007b16077211 */ /* 0x080fe400018f16ff */
[----:B------:R-:W-:Y:S01]  /*9130*/  LEA.HI.X.SX32 R5, R119, R123, 0x2, P5 ;  /* 0x0000007b77057211 */ /* 0x000fe200028f16ff */
[----:B------:R-:W-:Y:S04]  /*9140*/  STL [R1+0x3cc], R14 ;  /* 0x0003cc0e01007387 */ /* 0x000fe80000100800 */
[----:B------:R1:W-:Y:S01]  /*9150*/  STL.64 [R1+0x150], R6 ;  /* 0x0001500601007387 */ /* 0x0003e20000100a00 */
[----:B------:R-:W-:-:S03]  /*9160*/  IMAD R16, R67, UR5, RZ ;  /* 0x0000000543107c24 */ /* 0x000fc6000f8e02ff */
[----:B------:R2:W-:Y:S01]  /*9170*/  STL.64 [R1+0x148], R4 ;  /* 0x0001480401007387 */ /* 0x0005e20000100a00 */
[-C--:B-1----:R-:W-:Y:S02]  /*9180*/  LEA R6, P3, R24, R122.reuse, 0x2 ;  /* 0x0000007a18067211 */ /* 0x082fe400078610ff */
[-C--:B--2---:R-:W-:Y:S02]  /*9190*/  LEA R4, P5, R118, R122.reuse, 0x2 ;  /* 0x0000007a76047211 */ /* 0x084fe400078a10ff */
[-C--:B------:R-:W-:Y:S02]  /*91a0*/  LEA.HI.X.SX32 R7, R24, R123.reuse, 0x2, P3 ;  /* 0x0000007b18077211 */ /* 0x080fe400018f16ff */
[----:B------:R-:W-:Y:S01]  /*91b0*/  LEA.HI.X.SX32 R5, R118, R123, 0x2, P5 ;  /* 0x0000007b76057211 */ /* 0x000fe200028f16ff */
[----:B------:R-:W-:Y:S04]  /*91c0*/  STL [R1+0x3c8], R16 ;  /* 0x0003c81001007387 */ /* 0x000fe80000100800 */
[----:B------:R1:W-:Y:S04]  /*91d0*/  STL.64 [R1+0x140], R6 ;  /* 0x0001400601007387 */ /* 0x0003e80000100a00 */
[----:B------:R2:W-:Y:S01]  /*91e0*/  STL.64 [R1+0x138], R4 ;  /* 0x0001380401007387 */ /* 0x0005e20000100a00 */
[----:B-1----:R-:W-:-:S02]  /*91f0*/  LEA R6, P3, R26, R122, 0x2 ;  /* 0x0000007a1a067211 */ /* 0x002fc400078610ff */
[----:B--2---:R-:W-:Y:S02]  /*9200*/  LEA R4, P5, R70, R122, 0x2 ;  /* 0x0000007a46047211 */ /* 0x004fe400078a10ff */
[-C--:B------:R-:W-:Y:S02]  /*9210*/  LEA.HI.X.SX32 R7, R26, R123.reuse, 0x2, P3 ;  /* 0x0000007b1a077211 */ /* 0x080fe400018f16ff */
[----:B------:R-:W-:Y:S01]  /*9220*/  LEA.HI.X.SX32 R5, R70, R123, 0x2, P5 ;  /* 0x0000007b46057211 */ /* 0x000fe200028f16ff */
[----:B------:R-:W-:Y:S04]  /*9230*/  STL [R1+0x3c4], R18 ;  /* 0x0003c41201007387 */ /* 0x000fe80000100800 */
[----:B------:R1:W-:Y:S01]  /*9240*/  STL.64 [R1+0x130], R6 ;  /* 0x0001300601007387 */ /* 0x0003e20000100a00 */
[----:B------:R-:W-:-:S03]  /*9250*/  IMAD R20, R69, UR5, RZ ;  /* 0x0000000545147c24 */ /* 0x000fc6000f8e02ff */
[----:B------:R2:W-:Y:S01]  /*9260*/  STL.64 [R1+0x128], R4 ;  /* 0x0001280401007387 */ /* 0x0005e20000100a00 */
[CC--:B-1----:R-:W-:Y:S02]  /*9270*/  LEA R6, P3, R28.reuse, R122.reuse, 0x2 ;  /* 0x0000007a1c067211 */ /* 0x0c2fe400078610ff */
[C---:B--2---:R-:W-:Y:S02]  /*9280*/  LEA R4, P5, R29.reuse, R122, 0x2 ;  /* 0x0000007a1d047211 */ /* 0x044fe400078a10ff */
[-C--:B------:R-:W-:Y:S02]  /*9290*/  LEA.HI.X.SX32 R7, R28, R123.reuse, 0x2, P3 ;  /* 0x0000007b1c077211 */ /* 0x080fe400018f16ff */
[----:B------:R-:W-:Y:S01]  /*92a0*/  LEA.HI.X.SX32 R5, R29, R123, 0x2, P5 ;  /* 0x0000007b1d057211 */ /* 0x000fe200028f16ff */
[----:B------:R-:W-:Y:S04]  /*92b0*/  STL [R1+0x3c0], R20 ;  /* 0x0003c01401007387 */ /* 0x000fe80000100800 */
[----:B------:R1:W-:Y:S01]  /*92c0*/  STL.64 [R1+0x120], R6 ;  /* 0x0001200601007387 */ /* 0x0003e20000100a00 */
[----:B---3--:R-:W-:-:S03]  /*92d0*/  IMAD R22, R90, UR5, RZ ;  /* 0x000000055a167c24 */ /* 0x008fc6000f8e02ff */
[----:B------:R2:W-:Y:S01]  /*92e0*/  STL.64 [R1+0x118], R4 ;  /* 0x0001180401007387 */ /* 0x0005e20000100a00 */
[CC--:B-1----:R-:W-:Y:S02]  /*92f0*/  LEA R6, P3, R30.reuse, R122.reuse, 0x2 ;  /* 0x0000007a1e067211 */ /* 0x0c2fe400078610ff */
[C---:B--2---:R-:W-:Y:S02]  /*9300*/  LEA R4, P5, R31.reuse, R122, 0x2 ;  /* 0x0000007a1f047211 */ /* 0x044fe400078a10ff */
        /* <DEDUP_REMOVED lines=95> */
[----:B--2---:R-:W-:Y:S02]  /*9900*/  LEA R4, P5, R23, R122, 0x2 ;  /* 0x0000007a17047211 */ /* 0x004fe400078a10ff */
        /* <DEDUP_REMOVED lines=20> */
[----:B------:R2:W-:Y:S04]  /*9a50*/  STL.64 [R1+0x28], R4 ;  /* 0x0000280401007387 */ /* 0x0005e80000100a00 */
[----:B------:R-:W3:Y:S01]  /*9a60*/  LDL.LU R90, [R1+0x2a0] ;  /* 0x0002a000015a7983 */ /* 0x000ee20000300800 */
[----:B------:R-:W-:Y:S01]  /*9a70*/  IMAD R52, R85, UR5, RZ ;  /* 0x0000000555347c24 */ /* 0x000fe2000f8e02ff */
[----:B-1----:R-:W-:-:S04]  /*9a80*/  LEA R6, P3, R13, R122, 0x2 ;  /* 0x0000007a0d067211 */ /* 0x002fc800078610ff */
[----:B------:R-:W-:Y:S01]  /*9a90*/  LEA.HI.X.SX32 R7, R13, R123, 0x2, P3 ;  /* 0x0000007b0d077211 */ /* 0x000fe200018f16ff */
[----:B------:R-:W-:Y:S01]  /*9aa0*/  STL [R1+0x374], R52 ;  /* 0x0003743401007387 */ /* 0x000fe20000100800 */
[----:B--2---:R-:W-:-:S03]  /*9ab0*/  LEA R4, P5, R11, R122, 0x2 ;  /* 0x0000007a0b047211 */ /* 0x004fc600078a10ff */
[----:B------:R1:W-:Y:S01]  /*9ac0*/  STL.64 [R1+0x20], R6 ;  /* 0x0000200601007387 */ /* 0x0003e20000100a00 */
[----:B------:R-:W-:Y:S01]  /*9ad0*/  LEA.HI.X.SX32 R5, R11, R123, 0x2, P5 ;  /* 0x0000007b0b057211 */ /* 0x000fe200028f16ff */
[----:B------:R-:W-:Y:S01]  /*9ae0*/  IMAD R54, R86, UR5, RZ ;  /* 0x0000000556367c24 */ /* 0x000fe2000f8e02ff */
[----:B-1----:R-:W-:-:S03]  /*9af0*/  LEA R6, P3, R9, R122, 0x2 ;  /* 0x0000007a09067211 */ /* 0x002fc600078610ff */
[----:B------:R1:W-:Y:S01]  /*9b00*/  STL.64 [R1+0x18], R4 ;  /* 0x0000180401007387 */ /* 0x0003e20000100a00 */
[----:B------:R-:W-:-:S03]  /*9b10*/  LEA.HI.X.SX32 R7, R9, R123, 0x2, P3 ;  /* 0x0000007b09077211 */ /* 0x000fc600018f16ff */
[----:B------:R-:W-:Y:S04]  /*9b20*/  STL [R1+0x370], R54 ;  /* 0x0003703601007387 */ /* 0x000fe80000100800 */
[----:B------:R2:W-:Y:S01]  /*9b30*/  STL.64 [R1+0x10], R6 ;  /* 0x0000100601007387 */ /* 0x0005e20000100a00 */
[----:B-1----:R-:W-:-:S04]  /*9b40*/  LEA R4, P5, R8, R122, 0x2 ;  /* 0x0000007a08047211 */ /* 0x002fc800078a10ff */
[-C--:B------:R-:W-:Y:S02]  /*9b50*/  LEA.HI.X.SX32 R5, R8, R123.reuse, 0x2, P5 ;  /* 0x0000007b08057211 */ /* 0x080fe400028f16ff */
[-C--:B--2---:R-:W-:Y:S02]  /*9b60*/  LEA R6, P3, R10, R122.reuse, 0x2 ;  /* 0x0000007a0a067211 */ /* 0x084fe400078610ff */
[-C--:B------:R-:W-:Y:S02]  /*9b70*/  LEA R8, P5, R12, R122.reuse, 0x2 ;  /* 0x0000007a0c087211 */ /* 0x080fe400078a10ff */
[-C--:B------:R-:W-:Y:S02]  /*9b80*/  LEA.HI.X.SX32 R7, R10, R123.reuse, 0x2, P3 ;  /* 0x0000007b0a077211 */ /* 0x080fe400018f16ff */
[----:B------:R-:W-:Y:S02]  /*9b90*/  LEA R10, P3, R14, R122, 0x2 ;  /* 0x0000007a0e0a7211 */ /* 0x000fe400078610ff */
[----:B------:R-:W-:-:S02]  /*9ba0*/  LEA.HI.X.SX32 R9, R12, R123, 0x2, P5 ;  /* 0x0000007b0c097211 */ /* 0x000fc400028f16ff */
[-C--:B------:R-:W-:Y:S01]  /*9bb0*/  LEA R12, P5, R16, R122.reuse, 0x2 ;  /* 0x0000007a100c7211 */ /* 0x080fe200078a10ff */
[----:B------:R-:W-:Y:S01]  /*9bc0*/  IMAD R56, R87, UR5, RZ ;  /* 0x0000000557387c24 */ /* 0x000fe2000f8e02ff */
[-C--:B------:R-:W-:Y:S02]  /*9bd0*/  LEA.HI.X.SX32 R11, R14, R123.reuse, 0x2, P3 ;  /* 0x0000007b0e0b7211 */ /* 0x080fe400018f16ff */
[-C--:B------:R-:W-:Y:S01]  /*9be0*/  LEA R14, P3, R18, R122.reuse, 0x2 ;  /* 0x0000007a120e7211 */ /* 0x080fe200078610ff */
[----:B------:R1:W-:Y:S01]  /*9bf0*/  STL.64 [R1+0x7d0], R4 ;  /* 0x0007d00401007387 */ /* 0x0003e20000100a00 */
[-C--:B------:R-:W-:Y:S02]  /*9c00*/  LEA.HI.X.SX32 R13, R16, R123.reuse, 0x2, P5 ;  /* 0x0000007b100d7211 */ /* 0x080fe400028f16ff */
[-C--:B------:R-:W-:Y:S01]  /*9c10*/  LEA R16, P5, R20, R122.reuse, 0x2 ;  /* 0x0000007a14107211 */ /* 0x080fe200078a10ff */
[----:B------:R-:W-:Y:S01]  /*9c20*/  STL [R1+0x36c], R56 ;  /* 0x00036c3801007387 */ /* 0x000fe20000100800 */
[----:B------:R-:W-:Y:S01]  /*9c30*/  LEA.HI.X.SX32 R15, R18, R123, 0x2, P3 ;  /* 0x0000007b120f7211 */ /* 0x000fe200018f16ff */
[----:B------:R-:W-:Y:S01]  /*9c40*/  IMAD R60, R89, UR5, RZ ;  /* 0x00000005593c7c24 */ /* 0x000fe2000f8e02ff */
[----:B------:R-:W-:Y:S01]  /*9c50*/  LEA R18, P3, R22, R122, 0x2 ;  /* 0x0000007a16127211 */ /* 0x000fe200078610ff */
[----:B------:R-:W-:Y:S01]  /*9c60*/  STL.64 [R1+0x7b8], R6 ;  /* 0x0007b80601007387 */ /* 0x000fe20000100a00 */
[----:B-1----:R-:W-:-:S03]  /*9c70*/  IMAD R5, R88, UR5, RZ ;  /* 0x0000000558057c24 */ /* 0x002fc6000f8e02ff */
[----:B------:R-:W-:Y:S01]  /*9c80*/  STL.64 [R1+0x7d8], R8 ;  /* 0x0007d80801007387 */ /* 0x000fe20000100a00 */
[-C--:B------:R-:W-:Y:S02]  /*9c90*/  LEA.HI.X.SX32 R17, R20, R123.reuse, 0x2, P5 ;  /* 0x0000007b14117211 */ /* 0x080fe400028f16ff */
[-C--:B------:R-:W-:Y:S01]  /*9ca0*/  LEA R20, P5, R24, R122.reuse, 0x2 ;  /* 0x0000007a18147211 */ /* 0x080fe200078a10ff */
[----:B------:R-:W-:Y:S01]  /*9cb0*/  STL [R1+0x368], R5 ;  /* 0x0003680501007387 */ /* 0x000fe20000100800 */
[-C--:B------:R-:W-:Y:S02]  /*9cc0*/  LEA.HI.X.SX32 R19, R22, R123.reuse, 0x2, P3 ;  /* 0x0000007b16137211 */ /* 0x080fe400018f16ff */
[----:B------:R-:W-:Y:S01]  /*9cd0*/  LEA R22, P3, R26, R122, 0x2 ;  /* 0x0000007a1a167211 */ /* 0x000fe200078610ff */
[----:B------:R-:W-:Y:S01]  /*9ce0*/  STL.64 [R1+0x7c0], R10 ;  /* 0x0007c00a01007387 */ /* 0x000fe20000100a00 */
[----:B------:R-:W-:-:S03]  /*9cf0*/  LEA.HI.X.SX32 R21, R24, R123, 0x2, P5 ;  /* 0x0000007b18157211 */ /* 0x000fc600028f16ff */
[----:B------:R-:W-:Y:S01]  /*9d00*/  STL.64 [R1+0x7e0], R12 ;  /* 0x0007e00c01007387 */ /* 0x000fe20000100a00 */
[----:B------:R-:W-:-:S03]  /*9d10*/  LEA.HI.X.SX32 R23, R26, R123, 0x2, P3 ;  /* 0x0000007b1a177211 */ /* 0x000fc600018f16ff */
[----:B------:R-:W-:Y:S04]  /*9d20*/  STL [R1+0x364], R60 ;  /* 0x0003643c01007387 */ /* 0x000fe80000100800 */
[----:B------:R1:W-:Y:S04]  /*9d30*/  STL.64 [R1+0x7c8], R14 ;  /* 0x0007c80e01007387 */ /* 0x0003e80000100a00 */
[----:B------:R-:W-:Y:S01]  /*9d40*/  STL.64 [R1+0x7e8], R16 ;  /* 0x0007e81001007387 */ /* 0x000fe20000100a00 */
[----:B-1----:R-:W-:Y:S02]  /*9d50*/  IMAD R14, R91, UR5, RZ ;  /* 0x000000055b0e7c24 */ /* 0x002fe4000f8e02ff */
[----:B---3--:R-:W-:-:S05]  /*9d60*/  IMAD R9, R90, UR5, RZ ;  /* 0x000000055a097c24 */ /* 0x008fca000f8e02ff */
[----:B------:R1:W-:Y:S04]  /*9d70*/  STL [R1+0x360], R9 ;  /* 0x0003600901007387 */ /* 0x0003e80000100800 */
[----:B------:R-:W-:Y:S04]  /*9d80*/  STL.64 [R1+0x7f0], R18 ;  /* 0x0007f01201007387 */ /* 0x000fe80000100a00 */
[----:B------:R-:W-:Y:S04]  /*9d90*/  STL.64 [R1+0x7f8], R20 ;  /* 0x0007f81401007387 */ /* 0x000fe80000100a00 */
[----:B------:R-:W-:Y:S04]  /*9da0*/  STL [R1+0x35c], R14 ;  /* 0x00035c0e01007387 */ /* 0x000fe80000100800 */
[----:B------:R-:W-:Y:S04]  /*9db0*/  STL.64 [R1+0x800], R22 ;  /* 0x0008001601007387 */ /* 0x000fe80000100a00 */
[----:B------:R-:W2:Y:S01]  /*9dc0*/  LDL.LU R90, [R1+0x2a4] ;  /* 0x0002a400015a7983 */ /* 0x000ea20000300800 */
[----:B------:R-:W-:-:S02]  /*9dd0*/  LEA R24, P5, R28, R122, 0x2 ;  /* 0x0000007a1c187211 */ /* 0x000fc400078a10ff */
[-C--:B------:R-:W-:Y:S02]  /*9de0*/  LEA R26, P3, R30, R122.reuse, 0x2 ;  /* 0x0000007a1e1a7211 */ /* 0x080fe400078610ff */
[-C--:B------:R-:W-:Y:S02]  /*9df0*/  LEA.HI.X.SX32 R25, R28, R123.reuse, 0x2, P5 ;  /* 0x0000007b1c197211 */ /* 0x080fe400028f16ff */
[-C--:B------:R-:W-:Y:S02]  /*9e00*/  LEA R28, P5, R32, R122.reuse, 0x2 ;  /* 0x0000007a201c7211 */ /* 0x080fe400078a10ff */
[-C--:B------:R-:W-:Y:S02]  /*9e10*/  LEA.HI.X.SX32 R27, R30, R123.reuse, 0x2, P3 ;  /* 0x0000007b1e1b7211 */ /* 0x080fe400018f16ff */
[----:B------:R-:W-:Y:S02]  /*9e20*/  LEA.HI.X.SX32 R29, R32, R123, 0x2, P5 ;  /* 0x0000007b201d7211 */ /* 0x000fe400028f16ff */
[----:B------:R-:W-:-:S02]  /*9e30*/  LEA R30, P3, R34, R122, 0x2 ;  /* 0x0000007a221e7211 */ /* 0x000fc400078610ff */
[-C--:B------:R-:W-:Y:S02]  /*9e40*/  LEA R32, P5, R36, R122.reuse, 0x2 ;  /* 0x0000007a24207211 */ /* 0x080fe400078a10ff */
[-C--:B------:R-:W-:Y:S02]  /*9e50*/  LEA.HI.X.SX32 R31, R34, R123.reuse, 0x2, P3 ;  /* 0x0000007b221f7211 */ /* 0x080fe400018f16ff */
[-C--:B------:R-:W-:Y:S02]  /*9e60*/  LEA.HI.X.SX32 R33, R36, R123.reuse, 0x2, P5 ;  /* 0x0000007b24217211 */ /* 0x080fe400028f16ff */
[-C--:B------:R-:W-:Y:S02]  /*9e70*/  LEA R34, P3, R38, R122.reuse, 0x2 ;  /* 0x0000007a26227211 */ /* 0x080fe400078610ff */
[----:B------:R-:W-:Y:S02]  /*9e80*/  LEA R36, P5, R40, R122, 0x2 ;  /* 0x0000007a28247211 */ /* 0x000fe400078a10ff */
[----:B------:R-:W-:-:S02]  /*9e90*/  LEA.HI.X.SX32 R35, R38, R123, 0x2, P3 ;  /* 0x0000007b26237211 */ /* 0x000fc400018f16ff */
[-C--:B------:R-:W-:Y:S02]  /*9ea0*/  LEA.HI.X.SX32 R37, R40, R123.reuse, 0x2, P5 ;  /* 0x0000007b28257211 */ /* 0x080fe400028f16ff */
[-C--:B------:R-:W-:Y:S02]  /*9eb0*/  LEA R38, P3, R42, R122.reuse, 0x2 ;  /* 0x0000007a2a267211 */ /* 0x080fe400078610ff */
        /* <DEDUP_REMOVED lines=16> */
[-C--:B------:R-:W-:Y:S01]  /*9fc0*/  LEA R56, P5, R60, R122.reuse, 0x2 ;  /* 0x0000007a3c387211 */ /* 0x080fe200078a10ff */
[----:B------:R-:W-:Y:S01]  /*9fd0*/  IMAD R4, R92, UR5, RZ ;  /* 0x000000055c047c24 */ /* 0x000fe2000f8e02ff */
[-C--:B------:R-:W-:Y:S01]  /*9fe0*/  LEA.HI.X.SX32 R55, R5, R123.reuse, 0x2, P3 ;  /* 0x0000007b05377211 */ /* 0x080fe200018f16ff */
[----:B------:R-:W-:Y:S01]  /*9ff0*/  IMAD R13, R93, UR5, RZ ;  /* 0x000000055d0d7c24 */ /* 0x000fe2000f8e02ff */
[-C--:B------:R-:W-:Y:S02]  /*a000*/  LEA.HI.X.SX32 R57, R60, R123.reuse, 0x2, P5 ;  /* 0x0000007b3c397211 */ /* 0x080fe400028f16ff */
[CC--:B------:R-:W-:Y:S02]  /*a010*/  LEA R58, P3, R9.reuse, R122.reuse, 0x2 ;  /* 0x0000007a093a7211 */ /* 0x0c0fe400078610ff */
[-C--:B------:R-:W-:Y:S01]  /*a020*/  LEA R60, P5, R14, R122.reuse, 0x2 ;  /* 0x0000007a0e3c7211 */ /* 0x080fe200078a10ff */
[----:B------:R-:W-:Y:S01]  /*a030*/  STL.64 [R1+0x808], R24 ;  /* 0x0008081801007387 */ /* 0x000fe20000100a00 */
[-C--:B------:R-:W-:Y:S01]  /*a040*/  LEA.HI.X.SX32 R59, R9, R123.reuse, 0x2, P3 ;  /* 0x0000007b093b7211 */ /* 0x080fe200018f16ff */
[----:B------:R-:W-:Y:S01]  /*a050*/  IMAD R8, R94, UR5, RZ ;  /* 0x000000055e087c24 */ /* 0x000fe2000f8e02ff */
[----:B------:R-:W-:Y:S01]  /*a060*/  LEA.HI.X.SX32 R61, R14, R123, 0x2, P5 ;  /* 0x0000007b0e3d7211 */ /* 0x000fe200028f16ff */
[----:B------:R3:W-:Y:S01]  /*a070*/  STL [R1+0x354], R4 ;  /* 0x0003540401007387 */ /* 0x0007e20000100800 */
[----:B------:R-:W-:Y:S01]  /*a080*/  IMAD R12, R95, UR5, RZ ;  /* 0x000000055f0c7c24 */ /* 0x000fe2000f8e02ff */
[----:B------:R-:W-:-:S02]  /*a090*/  LEA R62, P3, R4, R122, 0x2 ;  /* 0x0000007a043e7211 */ /* 0x000fc400078610ff */
[----:B------:R-:W-:Y:S01]  /*a0a0*/  STL.64 [R1+0x810], R26 ;  /* 0x0008101a01007387 */ /* 0x000fe20000100a00 */
[----:B------:R-:W-:-:S03]  /*a0b0*/  LEA R64, P5, R13, R122, 0x2 ;  /* 0x0000007a0d407211 */ /* 0x000fc600078a10ff */
[----:B------:R-:W-:Y:S01]  /*a0c0*/  STL.64 [R1+0x818], R28 ;  /* 0x0008181c01007387 */ /* 0x000fe20000100a00 */
[----:B------:R-:W-:-:S03]  /*a0d0*/  LEA.HI.X.SX32 R63, R4, R123, 0x2, P3 ;  /* 0x0000007b043f7211 */ /* 0x000fc600018f16ff */
[----:B------:R-:W-:Y:S01]  /*a0e0*/  STL [R1+0x350], R13 ;  /* 0x0003500d01007387 */ /* 0x000fe20000100800 */
[-C--:B------:R-:W-:Y:S01]  /*a0f0*/  LEA.HI.X.SX32 R65, R13, R123.reuse, 0x2, P5 ;  /* 0x0000007b0d417211 */ /* 0x080fe200028f16ff */
[----:B------:R-:W-:Y:S02]  /*a100*/  IMAD R11, R97, UR5, RZ ;  /* 0x00000005610b7c24 */ /* 0x000fe4000f8e02ff */
[----:B------:R-:W-:Y:S01]  /*a110*/  STL.64 [R1+0x820], R30 ;  /* 0x0008201e01007387 */ /* 0x000fe20000100a00 */
[-C--:B------:R-:W-:Y:S02]  /*a120*/  LEA R66, P3, R8, R122.reuse, 0x2 ;  /* 0x0000007a08427211 */ /* 0x080fe400078610ff */
[----:B------:R-:W-:Y:S01]  /*a130*/  LEA R68, P5, R12, R122, 0x2 ;  /* 0x0000007a0c447211 */ /* 0x000fe200078a10ff */
[----:B------:R-:W-:Y:S04]  /*a140*/  STL.64 [R1+0x828], R32 ;  /* 0x0008282001007387 */ /* 0x000fe80000100a00 */
[----:B------:R4:W-:Y:S01]  /*a150*/  STL [R1+0x34c], R8 ;  /* 0x00034c0801007387 */ /* 0x0009e20000100800 */
[----:B------:R-:W-:-:S03]  /*a160*/  LEA.HI.X.SX32 R67, R8, R123, 0x2, P3 ;  /* 0x0000007b08437211 */ /* 0x000fc600018f16ff */
[----:B------:R-:W-:Y:S01]  /*a170*/  STL.64 [R1+0x830], R34 ;  /* 0x0008302201007387 */ /* 0x000fe20000100a00 */
[----:B------:R-:W-:-:S03]  /*a180*/  LEA.HI.X.SX32 R69, R12, R123, 0x2, P5 ;  /* 0x0000007b0c457211 */ /* 0x000fc600028f16ff */
[----:B------:R-:W-:Y:S01]  /*a190*/  STL.64 [R1+0x838], R36 ;  /* 0x0008382401007387 */ /* 0x000fe20000100a00 */
[----:B------:R-:W-:Y:S01]  /*a1a0*/  IMAD R7, R98, UR5, RZ ;  /* 0x0000000562077c24 */ /* 0x000fe2000f8e02ff */
[----:B------:R-:W-:Y:S02]  /*a1b0*/  LEA R72, P5, R11, R122, 0x2 ;  /* 0x0000007a0b487211 */ /* 0x000fe400078a10ff */
[----:B------:R-:W-:Y:S01]  /*a1c0*/  STL [R1+0x348], R12 ;  /* 0x0003480c01007387 */ /* 0x000fe20000100800 */
[----:B------:R-:W-:-:S03]  /*a1d0*/  IMAD R10, R99, UR5, RZ ;  /* 0x00000005630a7c24 */ /* 0x000fc6000f8e02ff */
[----:B------:R-:W-:Y:S04]  /*a1e0*/  STL.64 [R1+0x840], R38 ;  /* 0x0008402601007387 */ /* 0x000fe80000100a00 */
[----:B------:R-:W-:Y:S01]  /*a1f0*/  STL.64 [R1+0x848], R40 ;  /* 0x0008482801007387 */ /* 0x000fe20000100a00 */
[-C--:B------:R-:W-:Y:S01]  /*a200*/  LEA.HI.X.SX32 R73, R11, R123.reuse, 0x2, P5 ;  /* 0x0000007b0b497211 */ /* 0x080fe200028f16ff */
[----:B------:R-:W-:Y:S01]  /*a210*/  IMAD R5, R100, UR5, RZ ;  /* 0x0000000564057c24 */ /* 0x000fe2000f8e02ff */
[-C--:B------:R-:W-:Y:S01]  /*a220*/  LEA R76, P5, R10, R122.reuse, 0x2 ;  /* 0x0000007a0a4c7211 */ /* 0x080fe200078a10ff */
[----:B-1----:R-:W-:Y:S02]  /*a230*/  IMAD R9, R101, UR5, RZ ;  /* 0x0000000565097c24 */ /* 0x002fe4000f8e02ff */
[----:B---3--:R-:W-:Y:S01]  /*a240*/  IMAD R4, R102, UR5, RZ ;  /* 0x0000000566047c24 */ /* 0x008fe2000f8e02ff */
[----:B------:R-:W-:Y:S01]  /*a250*/  LEA.HI.X.SX32 R77, R10, R123, 0x2, P5 ;  /* 0x0000007b0a4d7211 */ /* 0x000fe200028f16ff */
[----:B----4-:R-:W-:Y:S01]  /*a260*/  IMAD R8, R103, UR5, RZ ;  /* 0x0000000567087c24 */ /* 0x010fe2000f8e02ff */
[----:B------:R-:W-:-:S04]  /*a270*/  LEA R80, P5, R9, R122, 0x2 ;  /* 0x0000007a09507211 */ /* 0x000fc800078a10ff */
[----:B------:R-:W-:Y:S02]  /*a280*/  LEA.HI.X.SX32 R81, R9, R123, 0x2, P5 ;  /* 0x0000007b09517211 */ /* 0x000fe400028f16ff */
[----:B------:R-:W-:-:S04]  /*a290*/  LEA R84, P5, R8, R122, 0x2 ;  /* 0x0000007a08547211 */ /* 0x000fc800078a10ff */
[----:B------:R-:W-:Y:S01]  /*a2a0*/  LEA.HI.X.SX32 R85, R8, R123, 0x2, P5 ;  /* 0x0000007b08557211 */ /* 0x000fe200028f16ff */
[----:B------:R-:W-:Y:S02]  /*a2b0*/  IMAD R21, R117, UR5, RZ ;  /* 0x0000000575157c24 */ /* 0x000fe4000f8e02ff */
[----:B------:R-:W-:Y:S02]  /*a2c0*/  IMAD R20, R120, UR5, RZ ;  /* 0x0000000578147c24 */ /* 0x000fe4000f8e02ff */
[----:B--2---:R-:W-:-:S05]  /*a2d0*/  IMAD R6, R90, UR5, RZ ;  /* 0x000000055a067c24 */ /* 0x004fca000f8e02ff */
[C---:B------:R-:W-:Y:S01]  /*a2e0*/  LEA R70, P3, R6.reuse, R122, 0x2 ;  /* 0x0000007a06467211 */ /* 0x040fe200078610ff */
[----:B------:R1:W-:Y:S04]  /*a2f0*/  STL [R1+0x344], R6 ;  /* 0x0003440601007387 */ /* 0x0003e80000100800 */
[----:B------:R-:W-:Y:S01]  /*a300*/  STL.64 [R1+0x850], R42 ;  /* 0x0008502a01007387 */ /* 0x000fe20000100a00 */
[----:B------:R-:W-:-:S03]  /*a310*/  LEA.HI.X.SX32 R71, R6, R123, 0x2, P3 ;  /* 0x0000007b06477211 */ /* 0x000fc600018f16ff */
[----:B------:R-:W-:Y:S01]  /*a320*/  STL.64 [R1+0x858], R44 ;  /* 0x0008582c01007387 */ /* 0x000fe20000100a00 */
[----:B------:R-:W-:-:S03]  /*a330*/  LEA R74, P3, R7, R122, 0x2 ;  /* 0x0000007a074a7211 */ /* 0x000fc600078610ff */
[----:B------:R-:W-:Y:S04]  /*a340*/  STL [R1+0x340], R11 ;  /* 0x0003400b01007387 */ /* 0x000fe80000100800 */
[----:B------:R-:W-:Y:S01]  /*a350*/  STL.64 [R1+0x860], R46 ;  /* 0x0008602e01007387 */ /* 0x000fe20000100a00 */
[----:B------:R-:W-:-:S03]  /*a360*/  LEA.HI.X.SX32 R75, R7, R123, 0x2, P3 ;  /* 0x0000007b074b7211 */ /* 0x000fc600018f16ff */
[----:B------:R-:W-:Y:S01]  /*a370*/  STL.64 [R1+0x868], R48 ;  /* 0x0008683001007387 */ /* 0x000fe20000100a00 */
[----:B------:R-:W-:-:S03]  /*a380*/  LEA R78, P3, R5, R122, 0x2 ;  /* 0x0000007a054e7211 */ /* 0x000fc600078610ff */
[----:B------:R2:W-:Y:S04]  /*a390*/  STL [R1+0x33c], R7 ;  /* 0x00033c0701007387 */ /* 0x0005e80000100800 */
[----:B------:R-:W-:Y:S04]  /*a3a0*/  STL.64 [R1+0x870], R50 ;  /* 0x0008703201007387 */ /* 0x000fe80000100a00 */
[----:B------:R-:W-:Y:S04]  /*a3b0*/  STL.64 [R1+0x878], R52 ;  /* 0x0008783401007387 */ /* 0x000fe80000100a00 */
[----:B------:R-:W-:Y:S01]  /*a3c0*/  STL [R1+0x338], R10 ;  /* 0x0003380a01007387 */ /* 0x000fe20000100800 */
[----:B------:R-:W-:-:S03]  /*a3d0*/  LEA.HI.X.SX32 R79, R5, R123, 0x2, P3 ;  /* 0x0000007b054f7211 */ /* 0x000fc600018f16ff */
[----:B------:R-:W-:Y:S01]  /*a3e0*/  STL.64 [R1+0x880], R54 ;  /* 0x0008803601007387 */ /* 0x000fe20000100a00 */
[----:B-1----:R-:W-:-:S03]  /*a3f0*/  IMAD R6, R104, UR5, RZ ;  /* 0x0000000568067c24 */ /* 0x002fc6000f8e02ff */
[----:B------:R-:W-:Y:S01]  /*a400*/  STL.64 [R1+0x888], R56 ;  /* 0x0008883801007387 */ /* 0x000fe20000100a00 */
[----:B--2---:R-:W-:Y:S01]  /*a410*/  IMAD R7, R105, UR5, RZ ;  /* 0x0000000569077c24 */ /* 0x004fe2000f8e02ff */
[C---:B------:R-:W-:Y:S02]  /*a420*/  LEA R82, P3, R4.reuse, R122, 0x2 ;  /* 0x0000007a04527211 */ /* 0x040fe400078610ff */
[----:B------:R1:W-:Y:S04]  /*a430*/  STL [R1+0x334], R5 ;  /* 0x0003340501007387 */ /* 0x0003e80000100800 */
[----:B------:R-:W-:Y:S04]  /*a440*/  STL.64 [R1+0x890], R58 ;  /* 0x0008903a01007387 */ /* 0x000fe80000100a00 */
[----:B------:R-:W-:Y:S01]  /*a450*/  STL.64 [R1+0x898], R60 ;  /* 0x0008983c01007387 */ /* 0x000fe20000100a00 */
[----:B------:R-:W-:-:S03]  /*a460*/  LEA.HI.X.SX32 R83, R4, R123, 0x2, P3 ;  /* 0x0000007b04537211 */ /* 0x000fc600018f16ff */
[----:B------:R-:W-:Y:S01]  /*a470*/  STL [R1+0x330], R9 ;  /* 0x0003300901007387 */ /* 0x000fe20000100800 */
[----:B-1----:R-:W-:-:S03]  /*a480*/  IMAD R5, R106, UR5, RZ ;  /* 0x000000056a057c24 */ /* 0x002fc6000f8e02ff */
[----:B------:R-:W-:Y:S01]  /*a490*/  STL.64 [R1+0x8a0], R62 ;  /* 0x0008a03e01007387 */ /* 0x000fe20000100a00 */
[----:B------:R-:W-:-:S03]  /*a4a0*/  LEA R86, P3, R6, R122, 0x2 ;  /* 0x0000007a06567211 */ /* 0x000fc600078610ff */
[----:B------:R-:W-:Y:S01]  /*a4b0*/  STL.64 [R1+0x8a8], R64 ;  /* 0x0008a84001007387 */ /* 0x000fe20000100a00 */
[----:B------:R-:W-:-:S03]  /*a4c0*/  LEA R88, P5, R7, R122, 0x2 ;  /* 0x0000007a07587211 */ /* 0x000fc600078a10ff */
[----:B------:R1:W-:Y:S01]  /*a4d0*/  STL [R1+0x32c], R4 ;  /* 0x00032c0401007387 */ /* 0x0003e20000100800 */
[-C--:B------:R-:W-:Y:S02]  /*a4e0*/  LEA.HI.X.SX32 R87, R6, R123.reuse, 0x2, P3 ;  /* 0x0000007b06577211 */ /* 0x080fe400018f16ff */
[-C--:B------:R-:W-:Y:S01]  /*a4f0*/  LEA.HI.X.SX32 R89, R7, R123.reuse, 0x2, P5 ;  /* 0x0000007b07597211 */ /* 0x080fe200028f16ff */
[----:B------:R-:W-:Y:S01]  /*a500*/  STL [R1+0x328], R8 ;  /* 0x0003280801007387 */ /* 0x000fe20000100800 */
[-C--:B------:R-:W-:Y:S01]  /*a510*/  LEA R90, P3, R5, R122.reuse, 0x2 ;  /* 0x0000007a055a7211 */ /* 0x080fe200078610ff */
[----:B-1----:R-:W-:Y:S02]  /*a520*/  IMAD R4, R107, UR5, RZ ;  /* 0x000000056b047c24 */ /* 0x002fe4000f8e02ff */
[----:B------:R1:W-:Y:S03]  /*a530*/  STL [R1+0x324], R6 ;  /* 0x0003240601007387 */ /* 0x0003e60000100800 */
[----:B------:R-:W-:Y:S01]  /*a540*/  LEA R92, P5, R4, R122, 0x2 ;  /* 0x0000007a045c7211 */ /* 0x000fe200078a10ff */
[----:B------:R-:W-:Y:S01]  /*a550*/  STL [R1+0x320], R7 ;  /* 0x0003200701007387 */ /* 0x000fe20000100800 */
[----:B------:R-:W-:Y:S01]  /*a560*/  LEA.HI.X.SX32 R91, R5, R123, 0x2, P3 ;  /* 0x0000007b055b7211 */ /* 0x000fe200018f16ff */
[----:B-1----:R-:W-:-:S02]  /*a570*/  IMAD R6, R108, UR5, RZ ;  /* 0x000000056c067c24 */ /* 0x002fc4000f8e02ff */
[----:B------:R1:W-:Y:S01]  /*a580*/  STL [R1+0x31c], R5 ;  /* 0x00031c0501007387 */ /* 0x0003e20000100800 */
[-C--:B------:R-:W-:Y:S02]  /*a590*/  LEA.HI.X.SX32 R93, R4, R123.reuse, 0x2, P5 ;  /* 0x0000007b045d7211 */ /* 0x080fe400028f16ff */
[-C--:B------:R-:W-:Y:S02]  /*a5a0*/  LEA R94, P5, R6, R122.reuse, 0x2 ;  /* 0x0000007a065e7211 */ /* 0x080fe400078a10ff */
[----:B------:R-:W-:Y:S01]  /*a5b0*/  ISETP.NE.U32.AND P3, PT, R96, RZ, PT ;  /* 0x000000ff6000720c */ /* 0x000fe20003f65070 */
[----:B-1----:R-:W-:Y:S01]  /*a5c0*/  IMAD R5, R109, UR5, RZ ;  /* 0x000000056d057c24 */ /* 0x002fe2000f8e02ff */
[-C--:B------:R-:W-:Y:S01]  /*a5d0*/  LEA.HI.X.SX32 R95, R6, R123.reuse, 0x2, P5 ;  /* 0x0000007b065f7211 */ /* 0x080fe200028f16ff */
[----:B------:R1:W-:Y:S03]  /*a5e0*/  STL [R1+0x318], R4 ;  /* 0x0003180401007387 */ /* 0x0003e60000100800 */
[C---:B------:R-:W-:Y:S01]  /*a5f0*/  LEA R96, P5, R5.reuse, R122, 0x2 ;  /* 0x0000007a05607211 */ /* 0x040fe200078a10ff */
[----:B------:R2:W-:Y:S03]  /*a600*/  STL [R1+0x314], R6 ;  /* 0x0003140601007387 */ /* 0x0005e60000100800 */
[----:B------:R-:W-:Y:S01]  /*a610*/  LEA.HI.X.SX32 R97, R5, R123, 0x2, P5 ;  /* 0x0000007b05617211 */ /* 0x000fe200028f16ff */
[----:B------:R3:W-:Y:S01]  /*a620*/  STL [R1+0x310], R5 ;  /* 0x0003100501007387 */ /* 0x0007e20000100800 */
[----:B-1----:R-:W-:-:S02]  /*a630*/  IMAD R4, R110, UR5, RZ ;  /* 0x000000056e047c24 */ /* 0x002fc4000f8e02ff */
[----:B--2---:R-:W-:-:S03]  /*a640*/  IMAD R6, R111, UR5, RZ ;  /* 0x000000056f067c24 */ /* 0x004fc6000f8e02ff */
[----:B------:R1:W-:Y:S01]  /*a650*/  STL [R1+0x30c], R4 ;  /* 0x00030c0401007387 */ /* 0x0003e20000100800 */
[----:B---3--:R-:W-:-:S03]  /*a660*/  IMAD R5, R112, UR5, RZ ;  /* 0x0000000570057c24 */ /* 0x008fc6000f8e02ff */
[----:B------:R2:W-:Y:S01]  /*a670*/  STL [R1+0x308], R6 ;  /* 0x0003080601007387 */ /* 0x0005e20000100800 */
[----:B------:R-:W-:-:S03]  /*a680*/  LEA R98, P5, R4, R122, 0x2 ;  /* 0x0000007a04627211 */ /* 0x000fc600078a10ff */
[----:B------:R3:W-:Y:S01]  /*a690*/  STL [R1+0x304], R5 ;  /* 0x0003040501007387 */ /* 0x0007e20000100800 */
[----:B------:R-:W-:-:S03]  /*a6a0*/  LEA.HI.X.SX32 R99, R4, R123, 0x2, P5 ;  /* 0x0000007b04637211 */ /* 0x000fc600028f16ff */
[----:B------:R-:W4:Y:S01]  /*a6b0*/  LDL.LU R18, [R1+0x2d8] ;  /* 0x0002d80001127983 */ /* 0x000f220000300800 */
[----:B------:R-:W-:-:S03]  /*a6c0*/  LEA R100, P5, R6, R122, 0x2 ;  /* 0x0000007a06647211 */ /* 0x000fc600078a10ff */
[----:B------:R-:W5:Y:S01]  /*a6d0*/  LDL.LU R14, [R1+0x358] ;  /* 0x00035800010e7983 */ /* 0x000f620000300800 */
[----:B------:R-:W-:Y:S01]  /*a6e0*/  LEA.HI.X.SX32 R101, R6, R123, 0x2, P5 ;  /* 0x0000007b06657211 */ /* 0x000fe200028f16ff */
[----:B-1----:R-:W-:Y:S01]  /*a6f0*/  IMAD R4, R113, UR5, RZ ;  /* 0x0000000571047c24 */ /* 0x002fe2000f8e02ff */
[----:B------:R-:W-:Y:S01]  /*a700*/  LEA R102, P5, R5, R122, 0x2 ;  /* 0x0000007a05667211 */ /* 0x000fe200078a10ff */
[----:B--2---:R-:W-:-:S03]  /*a710*/  IMAD R6, R114, UR5, RZ ;  /* 0x0000000572067c24 */ /* 0x004fc6000f8e02ff */
[-C--:B------:R-:W-:Y:S01]  /*a720*/  LEA.HI.X.SX32 R103, R5, R123.reuse, 0x2, P5 ;  /* 0x0000007b05677211 */ /* 0x080fe200028f16ff */
[----:B---3--:R-:W-:Y:S01]  /*a730*/  IMAD R5, R115, UR5, RZ ;  /* 0x0000000573057c24 */ /* 0x008fe2000f8e02ff */
[C---:B------:R-:W-:Y:S01]  /*a740*/  LEA R104, P5, R4.reuse, R122, 0x2 ;  /* 0x0000007a04687211 */ /* 0x040fe200078a10ff */
[----:B------:R1:W-:Y:S03]  /*a750*/  STL [R1+0x300], R4 ;  /* 0x0003000401007387 */ /* 0x0003e60000100800 */
[----:B------:R-:W-:Y:S01]  /*a760*/  LEA.HI.X.SX32 R105, R4, R123, 0x2, P5 ;  /* 0x0000007b04697211 */ /* 0x000fe200028f16ff */
[----:B------:R2:W-:Y:S04]  /*a770*/  STL [R1+0x2fc], R6 ;  /* 0x0002fc0601007387 */ /* 0x0005e80000100800 */
[----:B------:R-:W-:Y:S01]  /*a780*/  STL [R1+0x2f8], R5 ;  /* 0x0002f80501007387 */ /* 0x000fe20000100800 */
[----:B-1----:R-:W-:-:S03]  /*a790*/  IMAD R4, R116, UR5, RZ ;  /* 0x0000000574047c24 */ /* 0x002fc6000f8e02ff */
[----:B------:R-:W3:Y:S04]  /*a7a0*/  LDL.LU.64 R16, [R1+0x8] ;  /* 0x0000080001107983 */ /* 0x000ee80000300a00 */
[----:B------:R1:W-:Y:S04]  /*a7b0*/  STL [R1+0x2f4], R4 ;  /* 0x0002f40401007387 */ /* 0x0003e80000100800 */
[----:B------:R-:W3:Y:S01]  /*a7c0*/  LDL.LU.64 R118, [R1] ;  /* 0x0000000001767983 */ /* 0x000ee20000300a00 */
[----:B------:R-:W-:-:S03]  /*a7d0*/  LEA R106, P5, R6, R122, 0x2 ;  /* 0x0000007a066a7211 */ /* 0x000fc600078a10ff */
[----:B------:R-:W3:Y:S01]  /*a7e0*/  LDL R15, [R1+0x3fc] ;  /* 0x0003fc00010f7983 */ /* 0x000ee20000100800 */
[-C--:B------:R-:W-:Y:S02]  /*a7f0*/  LEA.HI.X.SX32 R107, R6, R123.reuse, 0x2, P5 ;  /* 0x0000007b066b7211 */ /* 0x080fe400028f16ff */
[CC--:B------:R-:W-:Y:S01]  /*a800*/  LEA R108, P5, R5.reuse, R122.reuse, 0x2 ;  /* 0x0000007a056c7211 */ /* 0x0c0fe200078a10ff */
[----:B------:R-:W-:Y:S03]  /*a810*/  STL [R1+0x2f0], R21 ;  /* 0x0002f01501007387 */ /* 0x000fe60000100800 */
[----:B------:R-:W-:Y:S01]  /*a820*/  LEA.HI.X.SX32 R109, R5, R123, 0x2, P5 ;  /* 0x0000007b056d7211 */ /* 0x000fe200028f16ff */
[----:B------:R-:W3:Y:S01]  /*a830*/  LDL.64 R12, [R1+0x240] ;  /* 0x00024000010c7983 */ /* 0x000ee20000100a00 */
[----:B------:R-:W-:-:S03]  /*a840*/  LEA R110, P5, R4, R122, 0x2 ;  /* 0x0000007a046e7211 */ /* 0x000fc600078a10ff */
[----:B------:R-:W3:Y:S01]  /*a850*/  LDL.64 R10, [R1+0x238] ;  /* 0x00023800010a7983 */ /* 0x000ee20000100a00 */
[----:B------:R-:W-:-:S03]  /*a860*/  LEA.HI.X.SX32 R111, R4, R123, 0x2, P5 ;  /* 0x0000007b046f7211 */ /* 0x000fc600028f16ff */
[----:B------:R-:W3:Y:S04]  /*a870*/  LDL.64 R8, [R1+0x228] ;  /* 0x0002280001087983 */ /* 0x000ee80000100a00 */
[----:B--2---:R-:W2:Y:S04]  /*a880*/  LDL.64 R6, [R1+0x218] ;  /* 0x0002180001067983 */ /* 0x004ea80000100a00 */
[----:B------:R-:W-:Y:S04]  /*a890*/  STL [R1+0x2ec], R20 ;  /* 0x0002ec1401007387 */ /* 0x000fe80000100800 */
[----:B-1----:R-:W2:Y:S01]  /*a8a0*/  LDL.64 R4, [R1+0x208] ;  /* 0x0002080001047983 */ /* 0x002ea20000100a00 */
[----:B------:R-:W-:Y:S01]  /*a8b0*/  LEA R112, P5, R21, R122, 0x2 ;  /* 0x0000007a15707211 */ /* 0x000fe200078a10ff */
[----:B------:R-:W-:-:S03]  /*a8c0*/  IMAD R19, R121, UR5, RZ ;  /* 0x0000000579137c24 */ /* 0x000fc6000f8e02ff */
[----:B------:R-:W-:Y:S02]  /*a8d0*/  LEA.HI.X.SX32 R113, R21, R123, 0x2, P5 ;  /* 0x0000007b15717211 */ /* 0x000fe400028f16ff */
[----:B------:R-:W-:-:S04]  /*a8e0*/  LEA R114, P5, R20, R122, 0x2 ;  /* 0x0000007a14727211 */ /* 0x000fc800078a10ff */
[----:B------:R-:W-:Y:S02]  /*a8f0*/  LEA.HI.X.SX32 R115, R20, R123, 0x2, P5 ;  /* 0x0000007b14737211 */ /* 0x000fe400028f16ff */
[----:B------:R-:W-:-:S04]  /*a900*/  LEA R116, P5, R19, R122, 0x2 ;  /* 0x0000007a13747211 */ /* 0x000fc800078a10ff */
[----:B------:R-:W-:Y:S02]  /*a910*/  LEA.HI.X.SX32 R117, R19, R123, 0x2, P5 ;  /* 0x0000007b13757211 */ /* 0x000fe400028f16ff */
[----:B------:R-:W-:Y:S01]  /*a920*/  SEL R125, R125, RZ, P1 ;  /* 0x000000ff7d7d7207 */ /* 0x000fe20000800000 */
[----:B------:R-:W-:Y:S01]  /*a930*/  STL [R1+0x2e8], R19 ;  /* 0x0002e81301007387 */ /* 0x000fe20000100800 */
[----:B----4-:R-:W-:Y:S02]  /*a940*/  IMAD R18, R18, UR5, RZ ;  /* 0x0000000512127c24 */ /* 0x010fe4000f8e02ff */
[----:B-----5:R-:W-:-:S03]  /*a950*/  IMAD R14, R14, UR5, RZ ;  /* 0x000000050e0e7c24 */ /* 0x020fc6000f8e02ff */
[----:B------:R-:W-:Y:S01]  /*a960*/  LEA R120, P5, R18, R122, 0x2 ;  /* 0x0000007a12787211 */ /* 0x000fe200078a10ff */
[----:B------:R-:W-:-:S03]  /*a970*/  USHF.L.U32 UR5, UR8, 0x7, URZ ;  /* 0x0000000708057899 */ /* 0x000fc600080006ff */
[----:B------:R-:W-:Y:S02]  /*a980*/  LEA.HI.X.SX32 R121, R18, R123, 0x2, P5 ;  /* 0x0000007b12797211 */ /* 0x000fe400028f16ff */
[----:B------:R-:W-:-:S04]  /*a990*/  LEA R122, P5, R14, R122, 0x2 ;  /* 0x0000007a0e7a7211 */ /* 0x000fc800078a10ff */
[----:B------:R-:W-:Y:S02]  /*a9a0*/  LEA.HI.X.SX32 R123, R14, R123, 0x2, P5 ;  /* 0x0000007b0e7b7211 */ /* 0x000fe400028f16ff */
[----:B------:R-:W-:Y:S01]  /*a9b0*/  ISETP.NE.U32.AND P5, PT, R125, RZ, PT ;  /* 0x000000ff7d00720c */ /* 0x000fe20003fa5070 */
[----:B------:R-:W-:Y:S01]  /*a9c0*/  IMAD.U32 R125, RZ, RZ, UR5 ;  /* 0x00000005ff7d7e24 */ /* 0x000fe2000f8e00ff */
[----:B------:R-:W-:Y:S03]  /*a9d0*/  STL [R1+0x2dc], R18 ;  /* 0x0002dc1201007387 */ /* 0x000fe60000100800 */
[C---:B---3--:R-:W-:Y:S01]  /*a9e0*/  IMAD.WIDE R16, R125.reuse, 0x4, R16 ;  /* 0x000000047d107825 */ /* 0x048fe200078e0210 */
[----:B------:R-:W-:Y:S04]  /*a9f0*/  STL [R1+0x2d8], R14 ;  /* 0x0002d80e01007387 */ /* 0x000fe80000100800 */
[----:B------:R1:W-:Y:S02]  /*aa00*/  STL.64 [R1+0x2a0], R16 ;  /* 0x0002a01001007387 */ /* 0x0003e40000100a00 */
[----:B-1----:R-:W-:-:S02]  /*aa10*/  IMAD.WIDE R16, R125, 0x4, R118 ;  /* 0x000000047d107825 */ /* 0x002fc400078e0276 */
[----:B------:R-:W-:Y:S04]  /*aa20*/  LDGSTS.E [R124+-0x79000], desc[UR14][R12.64], P2 ;  /* 0x870000000c7c7fae */ /* 0x000fe800091a100e */
[----:B------:R1:W-:Y:S04]  /*aa30*/  STL.64 [R1+0x8], R16 ;  /* 0x0000081001007387 */ /* 0x0003e80000100a00 */
[----:B------:R-:W3:Y:S04]  /*aa40*/  LDL.64 R64, [R1+0x1f8] ;  /* 0x0001f80001407983 */ /* 0x000ee80000100a00 */
[----:B------:R-:W4:Y:S04]  /*aa50*/  LDL.64 R62, [R1+0x1e8] ;  /* 0x0001e800013e7983 */ /* 0x000f280000100a00 */
[----:B------:R-:W5:Y:S04]  /*aa60*/  LDL.64 R60, [R1+0x1d8] ;  /* 0x0001d800013c7983 */ /* 0x000f680000100a00 */
[----:B------:R-:W5:Y:S04]  /*aa70*/  LDL.64 R58, [R1+0x1c8] ;  /* 0x0001c800013a7983 */ /* 0x000f680000100a00 */
[----:B------:R-:W5:Y:S04]  /*aa80*/  LDL.64 R56, [R1+0x1b8] ;  /* 0x0001b80001387983 */ /* 0x000f680000100a00 */
[----:B------:R-:W5:Y:S04]  /*aa90*/  LDL.64 R54, [R1+0x1a8] ;  /* 0x0001a80001367983 */ /* 0x000f680000100a00 */
[----:B------:R-:W5:Y:S04]  /*aaa0*/  LDL.64 R52, [R1+0x198] ;  /* 0x0001980001347983 */ /* 0x000f680000100a00 */
[----:B------:R-:W5:Y:S04]  /*aab0*/  LDL.64 R50, [R1+0x188] ;  /* 0x0001880001327983 */ /* 0x000f680000100a00 */
[----:B------:R-:W5:Y:S04]  /*aac0*/  LDL.64 R48, [R1+0x178] ;  /* 0x0001780001307983 */ /* 0x000f680000100a00 */
[----:B------:R-:W5:Y:S04]  /*aad0*/  LDL.64 R46, [R1+0x168] ;  /* 0x00016800012e7983 */ /* 0x000f680000100a00 */
[----:B------:R-:W5:Y:S01]  /*aae0*/  LDL.64 R44, [R1+0x158] ;  /* 0x00015800012c7983 */ /* 0x000f620000100a00 */
[----:B------:R-:W-:-:S03]  /*aaf0*/  IMAD.U32 R14, RZ, RZ, UR5 ;  /* 0x00000005ff0e7e24 */ /* 0x000fc6000f8e00ff */
[----:B------:R-:W5:Y:S04]  /*ab00*/  LDL.64 R42, [R1+0x148] ;  /* 0x00014800012a7983 */ /* 0x000f680000100a00 */
[----:B------:R-:W5:Y:S04]  /*ab10*/  LDL.64 R40, [R1+0x138] ;  /* 0x0001380001287983 */ /* 0x000f680000100a00 */
[----:B------:R-:W5:Y:S04]  /*ab20*/  LDL.64 R38, [R1+0x128] ;  /* 0x0001280001267983 */ /* 0x000f680000100a00 */
[----:B------:R-:W5:Y:S01]  /*ab30*/  LDL.64 R36, [R1+0x118] ;  /* 0x0001180001247983 */ /* 0x000f620000100a00 */
[----:B------:R-:W-:-:S03]  /*ab40*/  IMAD.WIDE R118, R14, 0x4, R2 ;  /* 0x000000040e767825 */ /* 0x000fc600078e0202 */
[----:B------:R-:W5:Y:S01]  /*ab50*/  LDL.64 R34, [R1+0x108] ;  /* 0x0001080001227983 */ /* 0x000f620000100a00 */
[----:B------:R-:W-:-:S03]  /*ab60*/  VIADD R3, R15, UR7 ;  /* 0x000000070f037c36 */ /* 0x000fc60008000000 */
[----:B------:R-:W5:Y:S04]  /*ab70*/  LDL.64 R32, [R1+0xf8] ;  /* 0x0000f80001207983 */ /* 0x000f680000100a00 */
[----:B------:R-:W5:Y:S04]  /*ab80*/  LDL.64 R30, [R1+0xe8] ;  /* 0x0000e800011e7983 */ /* 0x000f680000100a00 */
[----:B------:R-:W5:Y:S04]  /*ab90*/  LDL.64 R28, [R1+0xd8] ;  /* 0x0000d800011c7983 */ /* 0x000f680000100a00 */
[----:B------:R-:W5:Y:S04]  /*aba0*/  LDL.64 R26, [R1+0xc8] ;  /* 0x0000c800011a7983 */ /* 0x000f680000100a00 */
[----:B------:R-:W5:Y:S04]  /*abb0*/  LDL.64 R24, [R1+0xb8] ;  /* 0x0000b80001187983 */ /* 0x000f680000100a00 */
[----:B------:R-:W5:Y:S04]  /*abc0*/  LDL.64 R22, [R1+0xa8] ;  /* 0x0000a80001167983 */ /* 0x000f680000100a00 */
[----:B------:R-:W-:Y:S04]  /*abd0*/  LDGSTS.E [R124+-0x78800], desc[UR14][R10.64], P4 ;  /* 0x878000000a7c7fae */ /* 0x000fe8000a1a100e */
[----:B------:R-:W5:Y:S04]  /*abe0*/  LDL.64 R20, [R1+0x98] ;  /* 0x0000980001147983 */ /* 0x000f680000100a00 */
[----:B------:R-:W0:Y:S04]  /*abf0*/  LDGDEPBAR ;  /* 0x00000000000079af */ /* 0x000e280000000000 */
[----:B------:R-:W5:Y:S04]  /*ac00*/  LDL.64 R18, [R1+0x88] ;  /* 0x0000880001127983 */ /* 0x000f680000100a00 */
[----:B------:R-:W-:Y:S04]  /*ac10*/  LDGSTS.E [R3], desc[UR14][R8.64], P0 ;  /* 0x0000000008037fae */ /* 0x000fe800081a100e */
[----:B-1----:R-:W5:Y:S04]  /*ac20*/  LDL.64 R16, [R1+0x78] ;  /* 0x0000780001107983 */ /* 0x002f680000100a00 */
[----:B--2---:R-:W-:Y:S04]  /*ac30*/  LDGSTS.E [R3+0x1000], desc[UR14][R6.64], P0 ;  /* 0x0100000006037fae */ /* 0x004fe800081a100e */
[----:B------:R-:W2:Y:S04]  /*ac40*/  LDL.64 R12, [R1+0x68] ;  /* 0x00006800010c7983 */ /* 0x000ea80000100a00 */
[----:B------:R-:W-:Y:S04]  /*ac50*/  LDGSTS.E [R3+0x2000], desc[UR14][R4.64], P0 ;  /* 0x0200000004037fae */ /* 0x000fe800081a100e */
[----:B------:R-:W2:Y:S01]  /*ac60*/  LDL.64 R8, [R1+0x58] ;  /* 0x0000580001087983 */ /* 0x000ea20000100a00 */
[----:B------:R-:W-:-:S03]  /*ac70*/  LOP3.LUT R2, R15, 0x40, RZ, 0x3c, !PT ;  /* 0x000000400f027812 */ /* 0x000fc600078e3cff */
[----:B------:R-:W2:Y:S04]  /*ac80*/  LDL.64 R14, [R1+0x38] ;  /* 0x00003800010e7983 */ /* 0x000ea80000100a00 */
[----:B------:R-:W2:Y:S04]  /*ac90*/  LDL.64 R4, [R1+0x48] ;  /* 0x0000480001047983 */ /* 0x000ea80000100a00 */
[----:B------:R-:W2:Y:S04]  /*aca0*/  LDL.64 R10, [R1+0x28] ;  /* 0x00002800010a7983 */ /* 0x000ea80000100a00 */
[----:B------:R-:W2:Y:S04]  /*acb0*/  LDL.64 R6, [R1+0x18] ;  /* 0x0000180001067983 */ /* 0x000ea80000100a00 */
[----:B---3--:R-:W-:Y:S04]  /*acc0*/  LDGSTS.E [R3+0x3000], desc[UR14][R64.64], P0 ;  /* 0x0300000040037fae */ /* 0x008fe800081a100e */
[----:B----4-:R-:W-:Y:S04]  /*acd0*/  LDGSTS.E [R3+0x4000], desc[UR14][R62.64], P0 ;  /* 0x040000003e037fae */ /* 0x010fe800081a100e */
[----:B-----5:R-:W-:Y:S04]  /*ace0*/  LDGSTS.E [R3+0x5000], desc[UR14][R60.64], P0 ;  /* 0x050000003c037fae */ /* 0x020fe800081a100e */
[----:B------:R-:W3:Y:S04]  /*acf0*/  LDL.LU.64 R64, [R1+0x8a8] ;  /* 0x0008a80001407983 */ /* 0x000ee80000300a00 */
[----:B------:R-:W4:Y:S04]  /*ad00*/  LDL.LU.64 R62, [R1+0x8a0] ;  /* 0x0008a000013e7983 */ /* 0x000f280000300a00 */
[----:B------:R-:W5:Y:S04]  /*ad10*/  LDL.LU.64 R60, [R1+0x898] ;  /* 0x00089800013c7983 */ /* 0x000f680000300a00 */
[----:B------:R-:W-:Y:S04]  /*ad20*/  LDGSTS.E [R3+0x6000], desc[UR14][R58.64], P0 ;  /* 0x060000003a037fae */ /* 0x000fe800081a100e */
[----:B------:R-:W-:Y:S04]  /*ad30*/  LDGSTS.E [R3+0x7000], desc[UR14][R56.64], P0 ;  /* 0x0700000038037fae */ /* 0x000fe800081a100e */
[----:B------:R-:W-:Y:S04]  /*ad40*/  LDGSTS.E [R3+0x8000], desc[UR14][R54.64], P0 ;  /* 0x0800000036037fae */ /* 0x000fe800081a100e */
[----:B------:R-:W3:Y:S04]  /*ad50*/  LDL.LU.64 R58, [R1+0x890] ;  /* 0x00089000013a7983 */ /* 0x000ee80000300a00 */
[----:B------:R-:W3:Y:S04]  /*ad60*/  LDL.LU.64 R56, [R1+0x888] ;  /* 0x0008880001387983 */ /* 0x000ee80000300a00 */
[----:B------:R-:W3:Y:S04]  /*ad70*/  LDL.LU.64 R54, [R1+0x880] ;  /* 0x0008800001367983 */ /* 0x000ee80000300a00 */
        /* <DEDUP_REMOVED lines=37> */
[----:B--2---:R-:W-:Y:S04]  /*afd0*/  LDGSTS.E [R3+0x1c000], desc[UR14][R12.64], P0 ;  /* 0x1c0000000c037fae */ /* 0x004fe800081a100e */
[----:B------:R-:W-:Y:S04]  /*afe0*/  LDGSTS.E [R3+0x1d000], desc[UR14][R8.64], P0 ;  /* 0x1d00000008037fae */ /* 0x000fe800081a100e */
[----:B------:R-:W2:Y:S04]  /*aff0*/  LDL.LU.64 R16, [R1+0x7e8] ;  /* 0x0007e80001107983 */ /* 0x000ea80000300a00 */
[----:B------:R-:W2:Y:S04]  /*b000*/  LDL.LU.64 R12, [R1+0x7e0] ;  /* 0x0007e000010c7983 */ /* 0x000ea80000300a00 */
[----:B------:R-:W2:Y:S04]  /*b010*/  LDL.LU.64 R8, [R1+0x7d8] ;  /* 0x0007d80001087983 */ /* 0x000ea80000300a00 */
[----:B------:R-:W-:Y:S04]  /*b020*/  LDGSTS.E [R3+0x1e000], desc[UR14][R4.64], P0 ;  /* 0x1e00000004037fae */ /* 0x000fe800081a100e */
[----:B------:R-:W-:Y:S04]  /*b030*/  LDGSTS.E [R3+0x1f000], desc[UR14][R14.64], P0 ;  /* 0x1f0000000e037fae */ /* 0x000fe800081a100e */
[----:B------:R-:W-:Y:S04]  /*b040*/  LDGSTS.E [R3+0x20000], desc[UR14][R10.64], P0 ;  /* 0x200000000a037fae */ /* 0x000fe800081a100e */
[----:B------:R-:W2:Y:S04]  /*b050*/  LDL.LU.64 R4, [R1+0x7d0] ;  /* 0x0007d00001047983 */ /* 0x000ea80000300a00 */
[----:B------:R-:W-:Y:S04]  /*b060*/  LDGSTS.E [R3+0x21000], desc[UR14][R6.64], P0 ;  /* 0x2100000006037fae */ /* 0x000fe800081a100e */
[----:B------:R-:W3:Y:S04]  /*b070*/  LDL.64 R14, [R1+0x220] ;  /* 0x00022000010e7983 */ /* 0x000ee80000100a00 */
[----:B------:R-:W3:Y:S04]  /*b080*/  LDL.64 R10, [R1+0x200] ;  /* 0x00020000010a7983 */ /* 0x000ee80000100a00 */
[----:B------:R-:W3:Y:S04]  /*b090*/  LDL.64 R6, [R1+0x1f0] ;  /* 0x0001f00001067983 */ /* 0x000ee80000100a00 */
[----:B--2---:R-:W-:Y:S04]  /*b0a0*/  LDGSTS.E [R3+0x22000], desc[UR14][R4.64], P0 ;  /* 0x2200000004037fae */ /* 0x004fe800081a100e */
[----:B------:R1:W-:Y:S04]  /*b0b0*/  STL.64 [R1+0x648], R4 ;  /* 0x0006480401007387 */ /* 0x0003e80000100a00 */
[----:B------:R-:W-:Y:S04]  /*b0c0*/  LDGSTS.E [R3+0x23000], desc[UR14][R8.64], P0 ;  /* 0x2300000008037fae */ /* 0x000fe800081a100e */
[----:B------:R-:W-:Y:S04]  /*b0d0*/  LDGSTS.E [R3+0x24000], desc[UR14][R12.64], P0 ;  /* 0x240000000c037fae */ /* 0x000fe800081a100e */
[----:B-1----:R-:W2:Y:S04]  /*b0e0*/  LDL.LU.64 R4, [R1+0x10] ;  /* 0x0000100001047983 */ /* 0x002ea80000300a00 */
[----:B------:R1:W-:Y:S04]  /*b0f0*/  STL.64 [R1+0x650], R8 ;  /* 0x0006500801007387 */ /* 0x0003e80000100a00 */
[----:B------:R-:W-:Y:S04]  /*b100*/  LDGSTS.E [R3+0x25000], desc[UR14][R16.64], P0 ;  /* 0x2500000010037fae */ /* 0x000fe800081a100e */
[----:B---3--:R-:W-:Y:S04]  /*b110*/  LDGSTS.E [R3+0x26000], desc[UR14][R20.64], P0 ;  /* 0x2600000014037fae */ /* 0x008fe800081a100e */
[----:B-1----:R-:W3:Y:S04]  /*b120*/  LDL.LU.64 R8, [R1+0x110] ;  /* 0x0001100001087983 */ /* 0x002ee80000300a00 */
[----:B------:R1:W-:Y:S04]  /*b130*/  STL.64 [R1+0x658], R12 ;  /* 0x0006580c01007387 */ /* 0x0003e80000100a00 */
[----:B------:R-:W-:Y:S04]  /*b140*/  LDGSTS.E [R3+0x27000], desc[UR14][R24.64], P0 ;  /* 0x2700000018037fae */ /* 0x000fe800081a100e */
[----:B------:R-:W-:Y:S04]  /*b150*/  LDGSTS.E [R3+0x28000], desc[UR14][R28.64], P0 ;  /* 0x280000001c037fae */ /* 0x000fe800081a100e */
[----:B-1----:R-:W2:Y:S04]  /*b160*/  LDL.LU.64 R12, [R1+0x20] ;  /* 0x00002000010c7983 */ /* 0x002ea80000300a00 */
[----:B------:R1:W-:Y:S04]  /*b170*/  STL.64 [R1+0x660], R16 ;  /* 0x0006601001007387 */ /* 0x0003e80000100a00 */
[----:B------:R-:W-:Y:S04]  /*b180*/  LDGSTS.E [R3+0x29000], desc[UR14][R32.64], P0 ;  /* 0x2900000020037fae */ /* 0x000fe800081a100e */
[----:B------:R-:W-:Y:S04]  /*b190*/  LDGSTS.E [R3+0x2a000], desc[UR14][R36.64], P0 ;  /* 0x2a00000024037fae */ /* 0x000fe800081a100e */
[----:B-1----:R-:W2:Y:S04]  /*b1a0*/  LDL.64 R16, [R1+0x100] ;  /* 0x0001000001107983 */ /* 0x002ea80000100a00 */
[----:B------:R1:W-:Y:S04]  /*b1b0*/  STL.64 [R1+0x668], R20 ;  /* 0x0006681401007387 */ /* 0x0003e80000100a00 */
[----:B------:R-:W-:Y:S04]  /*b1c0*/  LDGSTS.E [R3+0x2b000], desc[UR14][R40.64], P0 ;  /* 0x2b00000028037fae */ /* 0x000fe800081a100e */
[----:B------:R-:W-:Y:S04]  /*b1d0*/  LDGSTS.E [R3+0x2c000], desc[UR14][R44.64], P0 ;  /* 0x2c0000002c037fae */ /* 0x000fe800081a100e */
[----:B-1----:R-:W2:Y:S04]  /*b1e0*/  LDL.LU.64 R20, [R1+0x30] ;  /* 0x0000300001147983 */ /* 0x002ea80000300a00 */
[----:B------:R1:W-:Y:S04]  /*b1f0*/  STL.64 [R1+0x670], R24 ;  /* 0x0006701801007387 */ /* 0x0003e80000100a00 */
[----:B------:R-:W-:Y:S04]  /*b200*/  LDGSTS.E [R3+0x2d000], desc[UR14][R48.64], P0 ;  /* 0x2d00000030037fae */ /* 0x000fe800081a100e */
[----:B------:R-:W-:Y:S04]  /*b210*/  LDGSTS.E [R3+0x2e000], desc[UR14][R52.64], P0 ;  /* 0x2e00000034037fae */ /* 0x000fe800081a100e */
[----:B-1----:R-:W2:Y:S04]  /*b220*/  LDL.LU.64 R24, [R1+0x120] ;  /* 0x0001200001187983 */ /* 0x002ea80000300a00 */
[----:B------:R1:W-:Y:S04]  /*b230*/  STL.64 [R1+0x678], R28 ;  /* 0x0006781c01007387 */ /* 0x0003e80000100a00 */
[----:B------:R-:W-:Y:S04]  /*b240*/  LDGSTS.E [R3+0x2f000], desc[UR14][R56.64], P0 ;  /* 0x2f00000038037fae */ /* 0x000fe800081a100e */
[----:B-----5:R-:W-:Y:S04]  /*b250*/  LDGSTS.E [R3+0x30000], desc[UR14][R60.64], P0 ;  /* 0x300000003c037fae */ /* 0x020fe800081a100e */
[----:B-1----:R-:W5:Y:S04]  /*b260*/  LDL.LU.64 R28, [R1+0x40] ;  /* 0x00004000011c7983 */ /* 0x002f680000300a00 */
        /* <DEDUP_REMOVED lines=21> */
[----:B------:R-:W-:Y:S01]  /*b3c0*/  LDGSTS.E [R3+0x3b000], desc[UR14][R104.64], P0 ;  /* 0x3b00000068037fae */ /* 0x000fe200081a100e */
[----:B------:R-:W-:-:S03]  /*b3d0*/  VIADD R2, R2, UR7 ;  /* 0x0000000702027c36 */ /* 0x000fc60008000000 */
        /* <DEDUP_REMOVED lines=19> */
[----:B-1----:R-:W2:Y:S04]  /*b510*/  LDL.64 R80, [R1+0x1a0] ;  /* 0x0001a00001507983 */ /* 0x002ea80000100a00 */
        /* <DEDUP_REMOVED lines=9> */
[----:B-1----:R-:W3:Y:S04]  /*b5b0*/  LDL.LU.64 R100, [R1+0xd0] ;  /* 0x0000d00001647983 */ /* 0x002ee80000300a00 */
[----:B------:R1:W-:Y:S04]  /*b5c0*/  STL.64 [R1+0x710], R104 ;  /* 0x0007106801007387 */ /* 0x0003e80000100a00 */
[----:B-1----:R-:W3:Y:S04]  /*b5d0*/  LDL.LU.64 R104, [R1+0x170] ;  /* 0x0001700001687983 */ /* 0x002ee80000300a00 */
[----:B------:R1:W-:Y:S04]  /*b5e0*/  STL.64 [R1+0x718], R108 ;  /* 0x0007186c01007387 */ /* 0x0003e80000100a00 */
[----:B-1----:R-:W3:Y:S04]  /*b5f0*/  LDL.LU.64 R108, [R1+0xe0] ;  /* 0x0000e000016c7983 */ /* 0x002ee80000300a00 */
[----:B------:R1:W-:Y:S04]  /*b600*/  STL.64 [R1+0x720], R112 ;  /* 0x0007207001007387 */ /* 0x0003e80000100a00 */
[----:B-1----:R-:W3:Y:S04]  /*b610*/  LDL.64 R112, [R1+0x1c0] ;  /* 0x0001c00001707983 */ /* 0x002ee80000100a00 */
[----:B------:R1:W-:Y:S04]  /*b620*/  STL.64 [R1+0x728], R116 ;  /* 0x0007287401007387 */ /* 0x0003e80000100a00 */
[----:B-1----:R-:W3:Y:S04]  /*b630*/  LDL.LU.64 R116, [R1+0xf0] ;  /* 0x0000f00001747983 */ /* 0x002ee80000300a00 */
[----:B------:R1:W-:Y:S04]  /*b640*/  STL.64 [R1+0x730], R122 ;  /* 0x0007307a01007387 */ /* 0x0003e80000100a00 */
[----:B-1----:R-:W3:Y:S04]  /*b650*/  LDL.LU.64 R122, [R1+0x180] ;  /* 0x00018000017a7983 */ /* 0x002ee80000300a00 */
[----:B------:R-:W4:Y:S04]  /*b660*/  LDL.LU.64 R14, [R1+0x7c8] ;  /* 0x0007c800010e7983 */ /* 0x000f280000300a00 */
[----:B--2---:R-:W-:Y:S04]  /*b670*/  LDGSTS.E [R2+0x1800], desc[UR14][R96.64], P0 ;  /* 0x0180000060027fae */ /* 0x004fe800081a100e */
[----:B------:R1:W-:Y:S04]  /*b680*/  STL.64 [R1+0x798], R96 ;  /* 0x0007986001007387 */ /* 0x0003e80000100a00 */
[----:B------:R-:W-:Y:S04]  /*b690*/  LDGSTS.E [R2+0x2800], desc[UR14][R10.64], P0 ;  /* 0x028000000a027fae */ /* 0x000fe800081a100e */
[----:B------:R-:W-:Y:S04]  /*b6a0*/  LDGSTS.E [R2+0x3800], desc[UR14][R6.64], P0 ;  /* 0x0380000006027fae */ /* 0x000fe800081a100e */
[----:B-1----:R-:W2:Y:S04]  /*b6b0*/  LDL.64 R96, [R1+0x1d0] ;  /* 0x0001d00001607983 */ /* 0x002ea80000100a00 */
[----:B------:R-:W4:Y:S04]  /*b6c0*/  LDL.LU.64 R10, [R1+0x7c0] ;  /* 0x0007c000010a7983 */ /* 0x000f280000300a00 */
[----:B------:R-:W4:Y:S04]  /*b6d0*/  LDL.LU.64 R6, [R1+0x7b8] ;  /* 0x0007b80001067983 */ /* 0x000f280000300a00 */
[----:B------:R-:W-:Y:S04]  /*b6e0*/  LDGSTS.E [R2+0x4800], desc[UR14][R64.64], P0 ;  /* 0x0480000040027fae */ /* 0x000fe800081a100e */
[----:B------:R1:W-:Y:S04]  /*b6f0*/  STL.64 [R1+0x778], R64 ;  /* 0x0007784001007387 */ /* 0x0003e80000100a00 */
[----:B------:R-:W-:Y:S04]  /*b700*/  STL.64 [R1+0x758], R32 ;  /* 0x0007582001007387 */ /* 0x000fe80000100a00 */
[----:B---3--:R-:W-:Y:S04]  /*b710*/  STL.64 [R1+0x748], R122 ;  /* 0x0007487a01007387 */ /* 0x008fe80000100a00 */
[----:B------:R-:W-:Y:S04]  /*b720*/  STL.64 [R1+0x750], R104 ;  /* 0x0007506801007387 */ /* 0x000fe80000100a00 */
[----:B------:R-:W-:Y:S04]  /*b730*/  STL.64 [R1+0x760], R88 ;  /* 0x0007605801007387 */ /* 0x000fe80000100a00 */
[----:B------:R-:W-:Y:S04]  /*b740*/  STL.64 [R1+0x768], R72 ;  /* 0x0007684801007387 */ /* 0x000fe80000100a00 */
[----:B------:R-:W-:Y:S04]  /*b750*/  STL.64 [R1+0x770], R56 ;  /* 0x0007703801007387 */ /* 0x000fe80000100a00 */
[----:B------:R-:W-:Y:S04]  /*b760*/  STL.64 [R1+0x780], R40 ;  /* 0x0007802801007387 */ /* 0x000fe80000100a00 */
[----:B------:R-:W-:Y:S04]  /*b770*/  STL.64 [R1+0x788], R24 ;  /* 0x0007881801007387 */ /* 0x000fe80000100a00 */
[----:B------:R3:W-:Y:S04]  /*b780*/  STL.64 [R1+0x790], R8 ;  /* 0x0007900801007387 */ /* 0x0007e80000100a00 */
[----:B--2---:R-:W-:Y:S04]  /*b790*/  LDGSTS.E [R2+0x5800], desc[UR14][R96.64], P0 ;  /* 0x0580000060027fae */ /* 0x004fe800081a100e */
[----:B------:R-:W-:Y:S04]  /*b7a0*/  LDGSTS.E [R2+0x6800], desc[UR14][R112.64], P0 ;  /* 0x0680000070027fae */ /* 0x000fe800081a100e */
        /* <DEDUP_REMOVED lines=14> */
[----:B------:R-:W2:Y:S04]  /*b890*/  LDL.64 R16, [R1+0x230] ;  /* 0x0002300001107983 */ /* 0x000ea80000100a00 */
[----:B------:R-:W3:Y:S04]  /*b8a0*/  LDL.LU.64 R96, [R1+0x2a0] ;  /* 0x0002a00001607983 */ /* 0x000ee80000300a00 */
[----:B------:R-:W3:Y:S04]  /*b8b0*/  LDL.LU.64 R112, [R1+0x8] ;  /* 0x0000080001707983 */ /* 0x000ee80000300a00 */
        /* <DEDUP_REMOVED lines=9> */
[----:B-----5:R-:W-:Y:S04]  /*b950*/  LDGSTS.E [R2+0x1e800], desc[UR14][R28.64], P0 ;  /* 0x1e8000001c027fae */ /* 0x020fe800081a100e */
[----:B------:R-:W-:Y:S04]  /*b960*/  LDGSTS.E [R2+0x1f800], desc[UR14][R20.64], P0 ;  /* 0x1f80000014027fae */ /* 0x000fe800081a100e */
[----:B------:R-:W-:Y:S04]  /*b970*/  LDGSTS.E [R2+0x20800], desc[UR14][R12.64], P0 ;  /* 0x208000000c027fae */ /* 0x000fe800081a100e */
[----:B------:R-:W-:Y:S04]  /*b980*/  LDGSTS.E [R2+0x21800], desc[UR14][R4.64], P0 ;  /* 0x2180000004027fae */ /* 0x000fe800081a100e */
[----:B----4-:R-:W-:Y:S04]  /*b990*/  LDGSTS.E [R2+0x22800], desc[UR14][R6.64], P0 ;  /* 0x2280000006027fae */ /* 0x010fe800081a100e */
        /* <DEDUP_REMOVED lines=12> */
[----:B------:R-:W4:Y:S04]  /*ba60*/  LDL.LU.64 R48, [R1+0x288] ;  /* 0x0002880001307983 */ /* 0x000f280000300a00 */
        /* <DEDUP_REMOVED lines=16> */
[----:B-1----:R-:W5:Y:S04]  /*bb70*/  LDL.LU.64 R64, [R1+0x280] ;  /* 0x0002800001407983 */ /* 0x002f680000300a00 */
[----:B------:R-:W5:Y:S04]  /*bb80*/  LDL.LU.64 R80, [R1+0x278] ;  /* 0x0002780001507983 */ /* 0x000f680000300a00 */
[----:B------:R-:W-:Y:S04]  /*bb90*/  STL.64 [R1+0x738], R116 ;  /* 0x0007387401007387 */ /* 0x000fe80000100a00 */
[----:B------:R-:W-:Y:S04]  /*bba0*/  STL.64 [R1+0x740], R108 ;  /* 0x0007406c01007387 */ /* 0x000fe80000100a00 */
[----:B------:R1:W-:Y:S04]  /*bbb0*/  STL.64 [R1+0x7a0], R100 ;  /* 0x0007a06401007387 */ /* 0x0003e80000100a00 */
[----:B--2---:R2:W-:Y:S04]  /*bbc0*/  LDGSTS.E [R2+0x3f800], desc[UR14][R16.64], P0 ;  /* 0x3f80000010027fae */ /* 0x0045e800081a100e */
[----:B------:R-:W0:Y:S01]  /*bbd0*/  LDGDEPBAR ;  /* 0x00000000000079af */ /* 0x000e220000000000 */
[----:B------:R-:W-:Y:S06]  /*bbe0*/  BAR.SYNC.DEFER_BLOCKING 0x0 ;  /* 0x0000000000007b1d */ /* 0x000fec0000010000 */
[----:B--2---:R-:W2:Y:S01]  /*bbf0*/  S2R R17, SR_TID.X ;  /* 0x0000000000117919 */ /* 0x004ea20000002100 */
[----:B------:R-:W-:Y:S01]  /*bc00*/  @!PT LDS RZ, [RZ] ;  /* 0x00000000fffff984 */ /* 0x000fe20000000800 */
[----:B------:R-:W-:Y:S01]  /*bc10*/  @!PT LDS RZ, [RZ] ;  /* 0x00000000fffff984 */ /* 0x000fe20000000800 */
[----:B------:R-:W-:Y:S01]  /*bc20*/  @!PT LDS RZ, [RZ] ;  /* 0x00000000fffff984 */ /* 0x000fe20000000800 */
[----:B---3--:R-:W-:Y:S04]  /*bc30*/  LDGSTS.E [R124+-0x78000], desc[UR14][R96.64], P3 ;  /* 0x88000000607c7fae */ /* 0x008fe800099a100e */
[----:B------:R-:W-:Y:S04]  /*bc40*/  LDGSTS.E [R124+-0x77800], desc[UR14][R112.64], P6 ;  /* 0x88800000707c7fae */ /* 0x000fe8000b1a100e */
[----:B------:R-:W-:Y:S01]  /*bc50*/  LDGSTS.E [R124+-0x77000], desc[UR14][R118.64], P5 ;  /* 0x89000000767c7fae */ /* 0x000fe2000a9a100e */
[----:B--2---:R-:W-:-:S02]  /*bc60*/  SHF.R.U32.HI R125, RZ, 0x6, R17 ;  /* 0x00000006ff7d7819 */ /* 0x004fc40000011611 */
[----:B------:R-:W-:Y:S02]  /*bc70*/  LEA.HI R16, R17, 0x18, RZ, 0x1a ;  /* 0x0000001811107811 */ /* 0x000fe400078fd0ff */
[----:B------:R-:W-:Y:S01]  /*bc80*/  SGXT.U32 R125, R125, 0x3 ;  /* 0x000000037d7d781a */ /* 0x000fe20000000000 */
[----:B------:R-:W2:Y:S01]  /*bc90*/  LDL.LU.64 R118, [R1+0x7b0] ;  /* 0x0007b00001767983 */ /* 0x000ea20000300a00 */
[----:B------:R-:W-:Y:S02]  /*bca0*/  ISETP.GE.AND P0, PT, R16, UR6, PT ;  /* 0x0000000610007c0c */ /* 0x000fe4000bf06270 */
[----:B------:R-:W-:Y:S01]  /*bcb0*/  LOP3.LUT R125, R125, 0x20, RZ, 0xfc, !PT ;  /* 0x000000207d7d7812 */ /* 0x000fe200078efcff */
[----:B------:R-:W3:Y:S01]  /*bcc0*/  LDL.LU.64 R96, [R1+0x270] ;  /* 0x0002700001607983 */ /* 0x000ee20000300a00 */
[----:B------:R-:W-:Y:S02]  /*bcd0*/  LEA.HI R17, R17, 0x28, RZ, 0x1a ;  /* 0x0000002811117811 */ /* 0x000fe400078fd0ff */
[----:B------:R-:W-:-:S02]  /*bce0*/  ISETP.GE.AND P2, PT, R125, UR6, PT ;  /* 0x000000067d007c0c */ /* 0x000fc4000bf46270 */
[----:B------:R-:W-:Y:S02]  /*bcf0*/  SEL R125, RZ, 0x4, P0 ;  /* 0x00000004ff7d7807 */ /* 0x000fe40000000000 */
[----:B------:R-:W-:Y:S02]  /*bd00*/  ISETP.GE.AND P0, PT, R17, UR6, PT ;  /* 0x0000000611007c0c */ /* 0x000fe4000bf06270 */
[----:B------:R-:W2:Y:S04]  /*bd10*/  LDL.LU.64 R16, [R1+0x268] ;  /* 0x0002680001107983 */ /* 0x000ea80000300a00 */
[----:B------:R-:W3:Y:S01]  /*bd20*/  LDL.LU.64 R112, [R1+0x260] ;  /* 0x0002600001707983 */ /* 0x000ee20000300a00 */
[----:B------:R-:W-:-:S04]  /*bd30*/  SEL R125, R125, RZ, P1 ;  /* 0x000000ff7d7d7207 */ /* 0x000fc80000800000 */
[----:B------:R-:W-:Y:S02]  /*bd40*/  ISETP.NE.U32.AND P3, PT, R125, RZ, PT ;  /* 0x000000ff7d00720c */ /* 0x000fe40003f65070 */
[----:B------:R-:W-:-:S04]  /*bd50*/  SEL R125, RZ, 0x4, P0 ;  /* 0x00000004ff7d7807 */ /* 0x000fc80000000000 */
[----:B------:R-:W-:Y:S02]  /*bd60*/  SEL R125, R125, RZ, P1 ;  /* 0x000000ff7d7d7207 */ /* 0x000fe40000800000 */
[----:B------:R-:W-:Y:S02]  /*bd70*/  SEL R8, RZ, 0x4, P2 ;  /* 0x00000004ff087807 */ /* 0x000fe40001000000 */
[----:B------:R-:W-:Y:S01]  /*bd80*/  ISETP.NE.U32.AND P2, PT, R125, RZ, PT ;  /* 0x000000ff7d00720c */ /* 0x000fe20003f45070 */
[----:B------:R-:W-:Y:S01]  /*bd90*/  IMAD.U32 R125, RZ, RZ, UR5 ;  /* 0x00000005ff7d7e24 */ /* 0x000fe2000f8e00ff */
[----:B------:R-:W-:-:S04]  /*bda0*/  SEL R8, R8, RZ, P1 ;  /* 0x000000ff08087207 */ /* 0x000fc80000800000 */
[----:B------:R-:W-:Y:S01]  /*bdb0*/  ISETP.NE.U32.AND P0, PT, R8, RZ, PT ;  /* 0x000000ff0800720c */ /* 0x000fe20003f05070 */
[----:B----4-:R-:W-:Y:S02]  /*bdc0*/  IMAD.WIDE R32, R125, 0x4, R48 ;  /* 0x000000047d207825 */ /* 0x010fe400078e0230 */
[----:B------:R-:W4:Y:S02]  /*bdd0*/  S2R R48, SR_TID.X ;  /* 0x0000000000307919 */ /* 0x000f240000002100 */
[----:B------:R-:W-:Y:S01]  /*bde0*/  IMAD.U32 R8, RZ, RZ, UR5 ;  /* 0x00000005ff087e24 */ /* 0x000fe2000f8e00ff */
[----:B------:R-:W-:Y:S01]  /*bdf0*/  LDGSTS.E [R124+-0x76800], desc[UR14][R32.64], P3 ;  /* 0x89800000207c7fae */ /* 0x000fe200099a100e */
[----:B----4-:R-:W-:Y:S02]  /*be00*/  SHF.R.U32.HI R49, RZ, 0x6, R48 ;  /* 0x00000006ff317819 */ /* 0x010fe40000011630 */
[----:B------:R-:W-:Y:S02]  /*be10*/  LEA.HI R48, R48, 0x38, RZ, 0x1a ;  /* 0x0000003830307811 */ /* 0x000fe400078fd0ff */
[----:B------:R-:W-:Y:S01]  /*be20*/  SGXT.U32 R49, R49, 0x3 ;  /* 0x000000033131781a */ /* 0x000fe20000000000 */
[----:B-----5:R-:W-:-:S04]  /*be30*/  IMAD.WIDE R24, R125, 0x4, R64 ;  /* 0x000000047d187825 */ /* 0x020fc800078e0240 */
[----:B------:R-:W-:Y:S01]  /*be40*/  IMAD.WIDE R8, R8, 0x4, R80 ;  /* 0x0000000408087825 */ /* 0x000fe200078e0250 */
[----:B------:R-:W-:Y:S04]  /*be50*/  LDGSTS.E [R124+-0x76000], desc[UR14][R24.64], P0 ;  /* 0x8a000000187c7fae */ /* 0x000fe800081a100e */
[----:B------:R4:W-:Y:S01]  /*be60*/  LDGSTS.E [R124+-0x75800], desc[UR14][R8.64], P2 ;  /* 0x8a800000087c7fae */ /* 0x0009e200091a100e */
[----:B------:R-:W-:Y:S02]  /*be70*/  ISETP.GE.AND P2, PT, R48, UR6, PT ;  /* 0x0000000630007c0c */ /* 0x000fe4000bf46270 */
[----:B------:R-:W-:Y:S02]  /*be80*/  LOP3.LUT R81, R49, 0x30, RZ, 0xfc, !PT ;  /* 0x0000003031517812 */ /* 0x000fe400078efcff */
[----:B------:R-:W-:-:S02]  /*be90*/  SEL R125, RZ, 0x4, P2 ;  /* 0x00000004ff7d7807 */ /* 0x000fc40001000000 */
[----:B------:R-:W-:Y:S02]  /*bea0*/  LOP3.LUT R49, R49, 0x40, RZ, 0xfc, !PT ;  /* 0x0000004031317812 */ /* 0x000fe400078efcff */
[----:B------:R-:W-:Y:S02]  /*beb0*/  SEL R125, R125, RZ, P1 ;  /* 0x000000ff7d7d7207 */ /* 0x000fe40000800000 */
[----:B------:R-:W-:Y:S02]  /*bec0*/  ISETP.GE.AND P3, PT, R49, UR6, PT ;  /* 0x0000000631007c0c */ /* 0x000fe4000bf66270 */
[----:B------:R-:W-:Y:S02]  /*bed0*/  ISETP.NE.U32.AND P2, PT, R125, RZ, PT ;  /* 0x000000ff7d00720c */ /* 0x000fe40003f45070 */
[----:B------:R-:W-:-:S04]  /*bee0*/  SEL R125, RZ, 0x4, P3 ;  /* 0x00000004ff7d7807 */ /* 0x000fc80001800000 */
[----:B------:R-:W-:-:S04]  /*bef0*/  SEL R125, R125, RZ, P1 ;  /* 0x000000ff7d7d7207 */ /* 0x000fc80000800000 */
[----:B------:R-:W-:Y:S01]  /*bf00*/  ISETP.NE.U32.AND P3, PT, R125, RZ, PT ;  /* 0x000000ff7d00720c */ /* 0x000fe20003f65070 */
[----:B------:R-:W-:Y:S01]  /*bf10*/  IMAD.U32 R125, RZ, RZ, UR5 ;  /* 0x00000005ff7d7e24 */ /* 0x000fe2000f8e00ff */
[----:B------:R-:W-:Y:S02]  /*bf20*/  ISETP.GE.AND P0, PT, R81, UR6, PT ;  /* 0x0000000651007c0c */ /* 0x000fe4000bf06270 */
[----:B------:R-:W5:Y:S04]  /*bf30*/  LDL.LU.64 R80, [R1+0x258] ;  /* 0x0002580001507983 */ /* 0x000f680000300a00 */
[----:B------:R-:W5:Y:S01]  /*bf40*/  LDL.LU.64 R48, [R1+0x250] ;  /* 0x0002500001307983 */ /* 0x000f620000300a00 */
[----:B----4-:R-:W-:-:S04]  /*bf50*/  SEL R8, RZ, 0x4, P0 ;  /* 0x00000004ff087807 */ /* 0x010fc80000000000 */
[----:B------:R-:W-:-:S04]  /*bf60*/  SEL R8, R8, RZ, P1 ;  /* 0x000000ff08087207 */ /* 0x000fc80000800000 */
[----:B------:R-:W-:Y:S01]  /*bf70*/  ISETP.NE.U32.AND P0, PT, R8, RZ, PT ;  /* 0x000000ff0800720c */ /* 0x000fe20003f05070 */
[----:B------:R-:W-:Y:S02]  /*bf80*/  IMAD.U32 R8, RZ, RZ, UR5 ;  /* 0x00000005ff087e24 */ /* 0x000fe4000f8e00ff */
[C---:B--2---:R-:W-:Y:S02]  /*bf90*/  IMAD.WIDE R24, R125.reuse, 0x4, R16 ;  /* 0x000000047d187825 */ /* 0x044fe400078e0210 */
[----:B------:R-:W2:Y:S02]  /*bfa0*/  S2R R16, SR_TID.X ;  /* 0x0000000000107919 */ /* 0x000ea40000002100 */
[----:B---3--:R-:W-:-:S06]  /*bfb0*/  IMAD.WIDE R32, R125, 0x4, R96 ;  /* 0x000000047d207825 */ /* 0x008fcc00078e0260 */
[----:B------:R-:W-:Y:S01]  /*bfc0*/  LDGSTS.E [R124+-0x75000], desc[UR14][R32.64], P0 ;  /* 0x8b000000207c7fae */ /* 0x000fe200081a100e */
[----:B------:R-:W-:-:S03]  /*bfd0*/  IMAD.WIDE R8, R8, 0x4, R112 ;  /* 0x0000000408087825 */ /* 0x000fc600078e0270 */
[----:B------:R-:W-:Y:S04]  /*bfe0*/  LDGSTS.E [R124+-0x74800], desc[UR14][R24.64], P2 ;  /* 0x8b800000187c7fae */ /* 0x000fe800091a100e */
[----:B------:R3:W-:Y:S01]  /*bff0*/  LDGSTS.E [R124+-0x74000], desc[UR14][R8.64], P3 ;  /* 0x8c000000087c7fae */ /* 0x0007e200099a100e */
[----:B--2---:R-:W-:Y:S02]  /*c000*/  LEA.HI R17, R16, 0x48, RZ, 0x1a ;  /* 0x0000004810117811 */ /* 0x004fe400078fd0ff */
[----:B------:R-:W-:-:S04]  /*c010*/  SHF.R.U32.HI R16, RZ, 0x6, R16 ;  /* 0x00000006ff107819 */ /* 0x000fc80000011610 */
[----:B------:R-:W-:Y:S02]  /*c020*/  SGXT.U32 R16, R16, 0x3 ;  /* 0x000000031010781a */ /* 0x000fe40000000000 */
[----:B------:R-:W-:Y:S02]  /*c030*/  ISETP.GE.AND P0, PT, R17, UR6, PT ;  /* 0x0000000611007c0c */ /* 0x000fe4000bf06270 */
[----:B------:R-:W-:Y:S02]  /*c040*/  LOP3.LUT R16, R16, 0x50, RZ, 0xfc, !PT ;  /* 0x0000005010107812 */ /* 0x000fe400078efcff */
[----:B------:R-:W-:Y:S02]  /*c050*/  SEL R125, RZ, 0x4, P0 ;  /* 0x00000004ff7d7807 */ /* 0x000fe40000000000 */
[----:B------:R-:W-:Y:S02]  /*c060*/  ISETP.GE.AND P0, PT, R16, UR6, PT ;  /* 0x0000000610007c0c */ /* 0x000fe4000bf06270 */
[----:B------:R-:W2:Y:S02]  /*c070*/  LDL R16, [R1+0x56c] ;  /* 0x00056c0001107983 */ /* 0x000ea40000100800 */
[----:B---3--:R-:W-:-:S04]  /*c080*/  SEL R9, RZ, 0x4, P0 ;  /* 0x00000004ff097807 */ /* 0x008fc80000000000 */
[----:B------:R-:W-:-:S04]  /*c090*/  SEL R9, R9, RZ, P1 ;  /* 0x000000ff09097207 */ /* 0x000fc80000800000 */
[----:B------:R-:W-:Y:S01]  /*c0a0*/  ISETP.NE.U32.AND P0, PT, R9, RZ, PT ;  /* 0x000000ff0900720c */ /* 0x000fe20003f05070 */
[----:B------:R-:W-:-:S04]  /*c0b0*/  IMAD.U32 R9, RZ, RZ, UR5 ;  /* 0x00000005ff097e24 */ /* 0x000fc8000f8e00ff */
[----:B------:R-:W-:Y:S02]  /*c0c0*/  IMAD.WIDE R24, R9, 0x4, R118 ;  /* 0x0000000409187825 */ /* 0x000fe400078e0276 */
[----:B------:R-:W2:Y:S04]  /*c0d0*/  LDL.LU.64 R118, [R1+0x7a8] ;  /* 0x0007a80001767983 */ /* 0x000ea80000300a00 */
[----:B------:R-:W3:Y:S04]  /*c0e0*/  LDL.LU.64 R112, [R1+0x228] ;  /* 0x0002280001707983 */ /* 0x000ee80000300a00 */
[----:B-1----:R-:W4:Y:S04]  /*c0f0*/  LDL.LU.64 R100, [R1+0x220] ;  /* 0x0002200001647983 */ /* 0x002f280000300a00 */
[----:B------:R-:W3:Y:S01]  /*c100*/  LDL.LU.64 R96, [R1+0x218] ;  /* 0x0002180001607983 */ /* 0x000ee20000300a00 */
[----:B------:R-:W1:Y:S01]  /*c110*/  S2R R17, SR_TID.X ;  /* 0x0000000000117919 */ /* 0x000e620000002100 */
[----:B------:R-:W-:-:S04]  /*c120*/  SEL R125, R125, RZ, P1 ;  /* 0x000000ff7d7d7207 */ /* 0x000fc80000800000 */
[----:B------:R-:W-:Y:S01]  /*c130*/  ISETP.NE.U32.AND P3, PT, R125, RZ, PT ;  /* 0x000000ff7d00720c */ /* 0x000fe20003f65070 */
[----:B------:R-:W5:Y:S01]  /*c140*/  S2R R8, SR_TID.X ;  /* 0x0000000000087919 */ /* 0x000f620000002100 */
[----:B-1----:R-:W-:-:S04]  /*c150*/  LEA.HI R17, R17, 0x58, RZ, 0x1a ;  /* 0x0000005811117811 */ /* 0x002fc800078fd0ff */
[----:B------:R-:W-:Y:S02]  /*c160*/  ISETP.GE.AND P2, PT, R17, UR6, PT ;  /* 0x0000000611007c0c */ /* 0x000fe4000bf46270 */
[----:B------:R-:W1:Y:S02]  /*c170*/  S2R R17, SR_TID.X ;  /* 0x0000000000117919 */ /* 0x000e640000002100 */
[----:B------:R-:W-:-:S04]  /*c180*/  SEL R125, RZ, 0x4, P2 ;  /* 0x00000004ff7d7807 */ /* 0x000fc80001000000 */
[----:B------:R-:W-:-:S04]  /*c190*/  SEL R125, R125, RZ, P1 ;  /* 0x000000ff7d7d7207 */ /* 0x000fc80000800000 */
[----:B------:R-:W-:Y:S01]  /*c1a0*/  ISETP.NE.U32.AND P2, PT, R125, RZ, PT ;  /* 0x000000ff7d00720c */ /* 0x000fe20003f45070 */
[----:B------:R-:W-:-:S04]  /*c1b0*/  IMAD.U32 R125, RZ, RZ, UR5 ;  /* 0x00000005ff7d7e24 */ /* 0x000fc8000f8e00ff */
[C---:B-----5:R-:W-:Y:S02]  /*c1c0*/  IMAD.WIDE R32, R125.reuse, 0x4, R48 ;  /* 0x000000047d207825 */ /* 0x060fe400078e0230 */
[----:B------:R-:W5:Y:S01]  /*c1d0*/  S2R R49, SR_TID.X ;  /* 0x0000000000317919 */ /* 0x000f620000002100 */
[----:B-1----:R-:W-:Y:S01]  /*c1e0*/  SHF.R.U32.HI R17, RZ, 0x6, R17 ;  /* 0x00000006ff117819 */ /* 0x002fe20000011611 */
[----:B------:R-:W-:-:S03]  /*c1f0*/  IMAD.WIDE R40, R125, 0x4, R80 ;  /* 0x000000047d287825 */ /* 0x000fc600078e0250 */
[----:B------:R-:W-:Y:S01]  /*c200*/  SGXT.U32 R17, R17, 0x3 ;  /* 0x000000031111781a */ /* 0x000fe20000000000 */
[----:B------:R-:W-:Y:S01]  /*c210*/  IMAD.SHL.U32 R125, R8, 0x4000, RZ ;  /* 0x00004000087d7824 */ /* 0x000fe200078e00ff */
[----:B------:R-:W-:Y:S02]  /*c220*/  LDGSTS.E [R124+-0x73800], desc[UR14][R40.64], P3 ;  /* 0x8c800000287c7fae */ /* 0x000fe400099a100e */
[C---:B------:R-:W-:Y:S02]  /*c230*/  LOP3.LUT R48, R17.reuse, 0x60, RZ, 0xfc, !PT ;  /* 0x0000006011307812 */ /* 0x040fe400078efcff */
[----:B------:R-:W-:Y:S01]  /*c240*/  LOP3.LUT R17, R17, 0x70, RZ, 0xfc, !PT ;  /* 0x0000007011117812 */ /* 0x000fe200078efcff */
[----:B------:R-:W-:Y:S01]  /*c250*/  LDGSTS.E [R124+-0x73000], desc[UR14][R32.64], P0 ;  /* 0x8d000000207c7fae */ /* 0x000fe200081a100e */
[----:B------:R-:W-:-:S03]  /*c260*/  LOP3.LUT R125, R125, 0x18000, RZ, 0xc0, !PT ;  /* 0x000180007d7d7812 */ /* 0x000fc600078ec0ff */
[----:B------:R1:W-:Y:S01]  /*c270*/  LDGSTS.E [R124+-0x72800], desc[UR14][R24.64], P2 ;  /* 0x8d800000187c7fae */ /* 0x0003e200091a100e */
[----:B------:R-:W-:Y:S02]  /*c280*/  ISETP.GE.AND P2, PT, R17, UR6, PT ;  /* 0x0000000611007c0c */ /* 0x000fe4000bf46270 */
[----:B------:R-:W-:Y:S02]  /*c290*/  ISETP.GE.AND P3, PT, R48, UR6, PT ;  /* 0x0000000630007c0c */ /* 0x000fe4000bf66270 */
[----:B------:R-:W-:-:S04]  /*c2a0*/  LOP3.LUT R8, R8, 0x180, RZ, 0xc0, !PT ;  /* 0x0000018008087812 */ /* 0x000fc800078ec0ff */
[----:B------:R-:W-:Y:S02]  /*c2b0*/  SHF.R.U32.HI R8, RZ, 0x2, R8 ;  /* 0x00000002ff087819 */ /* 0x000fe40000011608 */
[C---:B-----5:R-:W-:Y:S02]  /*c2c0*/  LOP3.LUT R17, R49.reuse, 0x7f, RZ, 0xc0, !PT ;  /* 0x0000007f31117812 */ /* 0x060fe400078ec0ff */
[----:B------:R-:W-:-:S03]  /*c2d0*/  LEA.HI R48, R49, 0x68, RZ, 0x1a ;  /* 0x0000006831307811 */ /* 0x000fc600078fd0ff */
[----:B------:R-:W-:Y:S01]  /*c2e0*/  IMAD R125, R17, 0x10, R125 ;  /* 0x00000010117d7824 */ /* 0x000fe200078e027d */
[----:B------:R-:W-:Y:S02]  /*c2f0*/  ISETP.GE.AND P0, PT, R48, UR6, PT ;  /* 0x0000000630007c0c */ /* 0x000fe4000bf06270 */
[----:B------:R-:W-:Y:S02]  /*c300*/  LEA.HI R49, R49, 0x78, RZ, 0x1a ;  /* 0x0000007831317811 */ /* 0x000fe400078fd0ff */
[----:B------:R-:W-:Y:S02]  /*c310*/  LOP3.LUT R8, R125, R8, RZ, 0x3c, !PT ;  /* 0x000000087d087212 */ /* 0x000fe400078e3cff */
[----:B------:R-:W-:Y:S02]  /*c320*/  SEL R125, RZ, 0x4, P0 ;  /* 0x00000004ff7d7807 */ /* 0x000fe40000000000 */
[----:B------:R-:W-:Y:S02]  /*c330*/  ISETP.GE.AND P4, PT, R49, UR6, PT ;  /* 0x0000000631007c0c */ /* 0x000fe4000bf86270 */
[----:B------:R-:W-:Y:S01]  /*c340*/  SEL R125, R125, RZ, P1 ;  /* 0x000000ff7d7d7207 */ /* 0x000fe20000800000 */
[----:B------:R-:W5:Y:S03]  /*c350*/  LDL.LU.64 R8, [R1+0x208] ;  /* 0x0002080001087983 */ /* 0x000f660000300a00 */
[----:B------:R-:W-:Y:S01]  /*c360*/  ISETP.NE.U32.AND P5, PT, R125, RZ, PT ;  /* 0x000000ff7d00720c */ /* 0x000fe20003fa5070 */
[----:B------:R-:W1:Y:S04]  /*c370*/  LDL.LU.64 R24, [R1+0x200] ;  /* 0x0002000001187983 */ /* 0x000e680000300a00 */
[----:B------:R-:W5:Y:S04]  /*c380*/  LDL.LU.64 R80, [R1+0x1f8] ;  /* 0x0001f80001507983 */ /* 0x000f680000300a00 */
        /* <DEDUP_REMOVED lines=8> */
[----:B------:R-:W5:Y:S01]  /*c410*/  LDL.LU.64 R122, [R1+0x1a0] ;  /* 0x0001a000017a7983 */ /* 0x000f620000300a00 */
[----:B--2---:R-:W-:-:S02]  /*c420*/  ISETP.GE.AND P0, PT, R16, R118, PT ;  /* 0x000000761000720c */ /* 0x004fc40003f06270 */
[----:B------:R-:W-:Y:S02]  /*c430*/  SEL R118, RZ, 0x4, P4 ;  /* 0x00000004ff767807 */ /* 0x000fe40002000000 */
[----:B------:R-:W-:Y:S02]  /*c440*/  ISETP.GE.AND P4, PT, R17, UR6, PT ;  /* 0x0000000611007c0c */ /* 0x000fe4000bf86270 */
[----:B------:R-:W-:Y:S01]  /*c450*/  SEL R125, R118, RZ, P1 ;  /* 0x000000ff767d7207 */ /* 0x000fe20000800000 */
[----:B------:R-:W2:Y:S01]  /*c460*/  LDL.LU.64 R16, [R1+0x198] ;  /* 0x0001980001107983 */ /* 0x000ea20000300a00 */
[----:B------:R-:W-:Y:S02]  /*c470*/  SEL R118, RZ, 0x4, P4 ;  /* 0x00000004ff767807 */ /* 0x000fe40002000000 */
[----:B------:R-:W-:Y:S01]  /*c480*/  ISETP.NE.U32.AND P4, PT, R125, RZ, PT ;  /* 0x000000ff7d00720c */ /* 0x000fe20003f85070 */
[----:B------:R-:W-:Y:S01]  /*c490*/  USHF.L.U32 UR6, UR9, 0x7, URZ ;  /* 0x0000000709067899 */ /* 0x000fe200080006ff */
[----:B------:R-:W-:Y:S01]  /*c4a0*/  SEL R125, RZ, 0x4, P3 ;  /* 0x00000004ff7d7807 */ /* 0x000fe20001800000 */
[----:B------:R-:W2:Y:S01]  /*c4b0*/  LDL.LU.64 R108, [R1+0x190] ;  /* 0x00019000016c7983 */ /* 0x000ea20000300a00 */
[----:B------:R-:W-:-:S02]  /*c4c0*/  SEL R118, R118, RZ, P1 ;  /* 0x000000ff76767207 */ /* 0x000fc40000800000 */
[----:B------:R-:W-:Y:S01]  /*c4d0*/  SEL R125, R125, RZ, P1 ;  /* 0x000000ff7d7d7207 */ /* 0x000fe20000800000 */
[----:B------:R-:W2:Y:S01]  /*c4e0*/  LDL.LU.64 R116, [R1+0x188] ;  /* 0x0001880001747983 */ /* 0x000ea20000300a00 */
[----:B------:R-:W-:Y:S02]  /*c4f0*/  ISETP.NE.U32.AND P3, PT, R118, RZ, PT ;  /* 0x000000ff7600720c */ /* 0x000fe40003f65070 */
[----:B------:R-:W-:Y:S02]  /*c500*/  SEL R118, RZ, 0x4, P2 ;  /* 0x00000004ff767807 */ /* 0x000fe40001000000 */
[----:B------:R-:W-:Y:S01]  /*c510*/  ISETP.NE.U32.AND P2, PT, R125, RZ, PT ;  /* 0x000000ff7d00720c */ /* 0x000fe20003f45070 */
[----:B------:R-:W-:-:S04]  /*c520*/  IMAD.U32 R125, RZ, RZ, UR6 ;  /* 0x00000006ff7d7e24 */ /* 0x000fc8000f8e00ff */
[----:B---3--:R-:W-:-:S04]  /*c530*/  IMAD.WIDE R112, R125, 0x4, R112 ;  /* 0x000000047d707825 */ /* 0x008fc800078e0270 */
[C---:B----4-:R-:W-:Y:S01]  /*c540*/  IMAD.WIDE R100, R125.reuse, 0x4, R100 ;  /* 0x000000047d647825 */ /* 0x050fe200078e0264 */
[----:B------:R3:W-:Y:S03]  /*c550*/  STL.64 [R1+0x258], R112 ;  /* 0x0002587001007387 */ /* 0x0007e60000100a00 */
[C---:B------:R-:W-:Y:S01]  /*c560*/  IMAD.WIDE R96, R125.reuse, 0x4, R96 ;  /* 0x000000047d607825 */ /* 0x040fe200078e0260 */
[----:B---3--:R-:W3:Y:S04]  /*c570*/  LDL.LU.64 R112, [R1+0x178] ;  /* 0x0001780001707983 */ /* 0x008ee80000300a00 */
[----:B------:R4:W-:Y:S04]  /*c580*/  STL.64 [R1+0x250], R100 ;  /* 0x0002506401007387 */ /* 0x0009e80000100a00 */
[----:B----4-:R-:W4:Y:S04]  /*c590*/  LDL.LU.64 R100, [R1+0x7a0] ;  /* 0x0007a00001647983 */ /* 0x010f280000300a00 */
[----:B------:R5:W-:Y:S04]  /*c5a0*/  STL.64 [R1+0x248], R96 ;  /* 0x0002486001007387 */ /* 0x000be80000100a00 */
[----:B-----5:R-:W5:Y:S01]  /*c5b0*/  LDL.LU.64 R96, [R1+0x798] ;  /* 0x0007980001607983 */ /* 0x020f620000300a00 */
[----:B------:R-:W-:-:S04]  /*c5c0*/  IMAD.WIDE R8, R125, 0x4, R8 ;  /* 0x000000047d087825 */ /* 0x000fc800078e0208 */
[----:B-1----:R-:W-:-:S04]  /*c5d0*/  IMAD.WIDE R24, R125, 0x4, R24 ;  /* 0x000000047d187825 */ /* 0x002fc800078e0218 */
[----:B------:R-:W-:-:S04]  /*c5e0*/  IMAD.WIDE R80, R125, 0x4, R80 ;  /* 0x000000047d507825 */ /* 0x000fc800078e0250 */
[----:B------:R-:W-:-:S04]  /*c5f0*/  IMAD.WIDE R40, R125, 0x4, R40 ;  /* 0x000000047d287825 */ /* 0x000fc800078e0228 */
[----:B------:R-:W-:-:S04]  /*c600*/  IMAD.WIDE R64, R125, 0x4, R64 ;  /* 0x000000047d407825 */ /* 0x000fc800078e0240 */
[----:B-----5:R-:W-:-:S05]  /*c610*/  IMAD.WIDE R96, R125, 0x4, R96 ;  /* 0x000000047d607825 */ /* 0x020fca00078e0260 */
[----:B------:R1:W-:Y:S04]  /*c620*/  STL.64 [R1+0x228], R96 ;  /* 0x0002286001007387 */ /* 0x0003e80000100a00 */
[----:B-1----:R-:W5:Y:S04]  /*c630*/  LDL.LU.64 R96, [R1+0x168] ;  /* 0x0001680001607983 */ /* 0x002f680000300a00 */
        /* <DEDUP_REMOVED lines=9> */
[----:B-1----:R-:W2:Y:S01]  /*c6d0*/  LDL.LU.64 R64, [R1+0x778] ;  /* 0x0007780001407983 */ /* 0x002ea20000300a00 */
[----:B------:R-:W-:-:S04]  /*c6e0*/  IMAD.WIDE R56, R125, 0x4, R56 ;  /* 0x000000047d387825 */ /* 0x000fc800078e0238 */
[----:B------:R-:W-:-:S04]  /*c6f0*/  IMAD.WIDE R72, R125, 0x4, R72 ;  /* 0x000000047d487825 */ /* 0x000fc800078e0248 */
[----:B------:R-:W-:-:S04]  /*c700*/  IMAD.WIDE R48, R125, 0x4, R48 ;  /* 0x000000047d307825 */ /* 0x000fc800078e0230 */
[----:B------:R-:W-:-:S04]  /*c710*/  IMAD.WIDE R88, R125, 0x4, R88 ;  /* 0x000000047d587825 */ /* 0x000fc800078e0258 */
[----:B------:R-:W-:-:S04]  /*c720*/  IMAD.WIDE R32, R125, 0x4, R32 ;  /* 0x000000047d207825 */ /* 0x000fc800078e0220 */
[----:B--2---:R-:W-:-:S05]  /*c730*/  IMAD.WIDE R64, R125, 0x4, R64 ;  /* 0x000000047d407825 */ /* 0x004fca00078e0240 */
        /* <DEDUP_REMOVED lines=23> */
[----:B-1----:R-:W4:Y:S04]  /*c8b0*/  LDL.LU.64 R122, [R1+0x748] ;  /* 0x00074800017a7983 */ /* 0x002f280000300a00 */
[----:B------:R1:W-:Y:S04]  /*c8c0*/  STL.64 [R1+0x1b0], R16 ;  /* 0x0001b01001007387 */ /* 0x0003e80000100a00 */
[----:B-1----:R-:W4:Y:S04]  /*c8d0*/  LDL.LU.64 R16, [R1+0x118] ;  /* 0x0001180001107983 */ /* 0x002f280000300a00 */
[----:B------:R1:W-:Y:S04]  /*c8e0*/  STL.64 [R1+0x1a8], R108 ;  /* 0x0001a86c01007387 */ /* 0x0003e80000100a00 */
[----:B-1----:R-:W4:Y:S04]  /*c8f0*/  LDL.LU.64 R108, [R1+0x108] ;  /* 0x00010800016c7983 */ /* 0x002f280000300a00 */
[----:B------:R1:W-:Y:S04]  /*c900*/  STL.64 [R1+0x1a0], R116 ;  /* 0x0001a07401007387 */ /* 0x0003e80000100a00 */
[----:B-1----:R-:W4:Y:S01]  /*c910*/  LDL.LU.64 R116, [R1+0x100] ;  /* 0x0001000001747983 */ /* 0x002f220000300a00 */
[----:B---3--:R-:W-:-:S04]  /*c920*/  IMAD.WIDE R112, R125, 0x4, R112 ;  /* 0x000000047d707825 */ /* 0x008fc800078e0270 */
[----:B-----5:R-:W-:-:S04]  /*c930*/  IMAD.WIDE R96, R125, 0x4, R96 ;  /* 0x000000047d607825 */ /* 0x020fc800078e0260 */
[----:B------:R-:W-:-:S04]  /*c940*/  IMAD.WIDE R88, R125, 0x4, R88 ;  /* 0x000000047d587825 */ /* 0x000fc800078e0258 */
        /* <DEDUP_REMOVED lines=8> */
[----:B--2---:R-:W-:-:S04]  /*c9d0*/  IMAD.WIDE R104, R125, 0x4, R104 ;  /* 0x000000047d687825 */ /* 0x004fc800078e0268 */
[----:B----4-:R-:W-:-:S05]  /*c9e0*/  IMAD.WIDE R122, R125, 0x4, R122 ;  /* 0x000000047d7a7825 */ /* 0x010fca00078e027a */
[----:B------:R1:W-:Y:S04]  /*c9f0*/  STL.64 [R1+0x198], R122 ;  /* 0x0001987a01007387 */ /* 0x0003e80000100a00 */
[----:B-1----:R-:W2:Y:S04]  /*ca00*/  LDL.LU.64 R122, [R1+0xf8] ;  /* 0x0000f800017a7983 */ /* 0x002ea80000300a00 */
[----:B------:R1:W-:Y:S04]  /*ca10*/  STL.64 [R1+0x190], R112 ;  /* 0x0001907001007387 */ /* 0x0003e80000100a00 */
[----:B-1----:R-:W3:Y:S04]  /*ca20*/  LDL.LU.64 R112, [R1+0xe8] ;  /* 0x0000e80001707983 */ /* 0x002ee80000300a00 */
[----:B------:R1:W-:Y:S04]  /*ca30*/  STL.64 [R1+0x188], R104 ;  /* 0x0001886801007387 */ /* 0x0003e80000100a00 */
[----:B-1----:R-:W4:Y:S04]  /*ca40*/  LDL.LU.64 R104, [R1+0xd8] ;  /* 0x0000d80001687983 */ /* 0x002f280000300a00 */
[----:B------:R1:W-:Y:S01]  /*ca50*/  STL.64 [R1+0x180], R96 ;  /* 0x0001806001007387 */ /* 0x0003e20000100a00 */
[----:B------:R-:W-:-:S03]  /*ca60*/  IMAD.WIDE R32, R125, 0x4, R32 ;  /* 0x000000047d207825 */ /* 0x000fc600078e0220 */
[----:B-1----:R-:W5:Y:S04]  /*ca70*/  LDL.LU.64 R96, [R1+0xc8] ;  /* 0x0000c80001607983 */ /* 0x002f680000300a00 */
[----:B------:R1:W-:Y:S04]  /*ca80*/  STL.64 [R1+0x178], R88 ;  /* 0x0001785801007387 */ /* 0x0003e80000100a00 */
[----:B-1----:R-:W5:Y:S04]  /*ca90*/  LDL.LU.64 R88, [R1+0xb8] ;  /* 0x0000b80001587983 */ /* 0x002f680000300a00 */
        /* <DEDUP_REMOVED lines=8> */
[----:B------:R1:W-:Y:S01]  /*cb20*/  STL.64 [R1+0x158], R56 ;  /* 0x0001583801007387 */ /* 0x0003e20000100a00 */
[----:B------:R-:W-:-:S03]  /*cb30*/  IMAD.WIDE R116, R125, 0x4, R116 ;  /* 0x000000047d747825 */ /* 0x000fc600078e0274 */
[----:B-1----:R-:W5:Y:S04]  /*cb40*/  LDL.LU.64 R56, [R1+0x78] ;  /* 0x0000780001387983 */ /* 0x002f680000300a00 */
[----:B------:R1:W-:Y:S04]  /*cb50*/  STL.64 [R1+0x150], R48 ;  /* 0x0001503001007387 */ /* 0x0003e80000100a00 */
        /* <DEDUP_REMOVED lines=14> */
[----:B-1----:R-:W5:Y:S01]  /*cc40*/  LDL.LU.64 R116, [R1+0x738] ;  /* 0x0007380001747983 */ /* 0x002f620000300a00 */
[----:B------:R-:W-:-:S04]  /*cc50*/  IMAD.WIDE R100, R125, 0x4, R100 ;  /* 0x000000047d647825 */ /* 0x000fc800078e0264 */
[----:B------:R-:W-:-:S04]  /*cc60*/  IMAD.WIDE R92, R125, 0x4, R92 ;  /* 0x000000047d5c7825 */ /* 0x000fc800078e025c */
[----:B------:R-:W-:-:S04]  /*cc70*/  IMAD.WIDE R84, R125, 0x4, R84 ;  /* 0x000000047d547825 */ /* 0x000fc800078e0254 */
[----:B------:R-:W-:-:S04]  /*cc80*/  IMAD.WIDE R76, R125, 0x4, R76 ;  /* 0x000000047d4c7825 */ /* 0x000fc800078e024c */
[----:B------:R-:W-:-:S04]  /*cc90*/  IMAD.WIDE R68, R125, 0x4, R68 ;  /* 0x000000047d447825 */ /* 0x000fc800078e0244 */
[----:B--2---:R-:W-:-:S05]  /*cca0*/  IMAD.WIDE R122, R125, 0x4, R122 ;  /* 0x000000047d7a7825 */ /* 0x004fca00078e027a */
[----:B------:R1:W-:Y:S01]  /*ccb0*/  STL.64 [R1+0x110], R122 ;  /* 0x0001107a01007387 */ /* 0x0003e20000100a00 */
[----:B---3--:R-:W-:-:S03]  /*ccc0*/  IMAD.WIDE R112, R125, 0x4, R112 ;  /* 0x000000047d707825 */ /* 0x008fc600078e0270 */
[----:B-1----:R-:W2:Y:S01]  /*ccd0*/  LDL.LU.64 R122, [R1+0x730] ;  /* 0x00073000017a7983 */ /* 0x002ea20000300a00 */
[----:B----4-:R-:W-:-:S04]  /*cce0*/  IMAD.WIDE R104, R125, 0x4, R104 ;  /* 0x000000047d687825 */ /* 0x010fc800078e0268 */
        /* <DEDUP_REMOVED lines=19> */
[----:B------:R-:W-:-:S05]  /*ce20*/  IMAD.WIDE R116, R125, 0x4, R116 ;  /* 0x000000047d747825 */ /* 0x000fca00078e0274 */
[----:B------:R1:W-:Y:S04]  /*ce30*/  STL.64 [R1+0x108], R116 ;  /* 0x0001087401007387 */ /* 0x0003e80000100a00 */
[----:B-1----:R-:W3:Y:S04]  /*ce40*/  LDL.LU.64 R116, [R1+0x728] ;  /* 0x0007280001747983 */ /* 0x002ee80000300a00 */
[----:B------:R1:W-:Y:S04]  /*ce50*/  STL.64 [R1+0x100], R112 ;  /* 0x0001007001007387 */ /* 0x0003e80000100a00 */
[----:B-1----:R-:W4:Y:S04]  /*ce60*/  LDL.LU.64 R112, [R1+0x720] ;  /* 0x0007200001707983 */ /* 0x002f280000300a00 */
        /* <DEDUP_REMOVED lines=30> */
[----:B------:R1:W-:Y:S01]  /*d050*/  STL.64 [R1+0x80], R48 ;  /* 0x0000803001007387 */ /* 0x0003e20000100a00 */
[----:B------:R-:W-:-:S03]  /*d060*/  IMAD.WIDE R16, R125, 0x4, R16 ;  /* 0x000000047d107825 */ /* 0x000fc600078e0210 */
        /* <DEDUP_REMOVED lines=17> */
[----:B-1----:R-:W4:Y:S04]  /*d180*/  LDL.LU.64 R16, [R1+0x660] ;  /* 0x0006600001107983 */ /* 0x002f280000300a00 */
        /* <DEDUP_REMOVED lines=11> */
[----:B------:R-:W-:-:S04]  /*d240*/  IMAD.WIDE R30, R125, 0x4, R30 ;  /* 0x000000047d1e7825 */ /* 0x000fc800078e021e */
[----:B--2---:R-:W-:-:S04]  /*d250*/  IMAD.WIDE R24, R125, 0x4, R24 ;  /* 0x000000047d187825 */ /* 0x004fc800078e0218 */
[----:B---3--:R-:W-:-:S04]  /*d260*/  IMAD.WIDE R20, R125, 0x4, R20 ;  /* 0x000000047d147825 */ /* 0x008fc800078e0214 */
[----:B----4-:R-:W-:-:S04]  /*d270*/  IMAD.WIDE R16, R125, 0x4, R16 ;  /* 0x000000047d107825 */ /* 0x010fc800078e0210 */
[----:B------:R-:W-:-:S04]  /*d280*/  IMAD.WIDE R28, R125, 0x4, R28 ;  /* 0x000000047d1c7825 */ /* 0x000fc800078e021c */
[----:B-----5:R-:W-:-:S05]  /*d290*/  IMAD.WIDE R4, R125, 0x4, R4 ;  /* 0x000000047d047825 */ /* 0x020fca00078e0204 */
[----:B------:R1:W-:Y:S04]  /*d2a0*/  STL.64 [R1+0x20], R4 ;  /* 0x0000200401007387 */ /* 0x0003e80000100a00 */
[----:B------:R2:W-:Y:S01]  /*d2b0*/  STL.64 [R1+0x18], R6 ;  /* 0x0000180601007387 */ /* 0x0005e20000100a00 */
[----:B-1----:R-:W-:-:S04]  /*d2c0*/  IMAD.WIDE R4, R125, 0x4, R8 ;  /* 0x000000047d047825 */ /* 0x002fc800078e0208 */
[C---:B------:R-:W-:Y:S01]  /*d2d0*/  IMAD.WIDE R8, R125.reuse, 0x4, R10 ;  /* 0x000000047d087825 */ /* 0x040fe200078e020a */
[----:B------:R1:W-:Y:S03]  /*d2e0*/  STL.64 [R1+0x10], R4 ;  /* 0x0000100401007387 */ /* 0x0003e60000100a00 */
[C---:B--2---:R-:W-:Y:S01]  /*d2f0*/  IMAD.WIDE R6, R125.reuse, 0x4, R12 ;  /* 0x000000047d067825 */ /* 0x044fe200078e020c */
[----:B-1----:R-:W2:Y:S04]  /*d300*/  LDL.LU.64 R4, [R1+0x230] ;  /* 0x0002300001047983 */ /* 0x002ea80000300a00 */
[----:B------:R1:W-:Y:S04]  /*d310*/  STL.64 [R1+0x8], R8 ;  /* 0x0000080801007387 */ /* 0x0003e80000100a00 */
[----:B-1----:R-:W3:Y:S04]  /*d320*/  LDL.LU.64 R8, [R1+0x298] ;  /* 0x0002980001087983 */ /* 0x002ee80000300a00 */
[----:B------:R-:W-:Y:S04]  /*d330*/  STL.64 [R1], R6 ;  /* 0x0000000601007387 */ /* 0x000fe80000100a00 */
[----:B------:R1:W-:Y:S04]  /*d340*/  STL.64 [R1+0x578], R14 ;  /* 0x0005780e01007387 */ /* 0x0003e80000100a00 */
[----:B-1----:R-:W4:Y:S04]  /*d350*/  LDL.LU.64 R14, [R1+0x1f0] ;  /* 0x0001f000010e7983 */ /* 0x002f280000300a00 */
[----:B------:R1:W-:Y:S04]  /*d360*/  STL.64 [R1+0x580], R16 ;  /* 0x0005801001007387 */ /* 0x0003e80000100a00 */
[----:B-1----:R-:W5:Y:S04]  /*d370*/  LDL.LU.64 R16, [R1+0x200] ;  /* 0x0002000001107983 */ /* 0x002f680000300a00 */
[----:B------:R1:W-:Y:S04]  /*d380*/  STL.64 [R1+0x588], R18 ;  /* 0x0005881201007387 */ /* 0x0003e80000100a00 */
[----:B-1----:R-:W3:Y:S04]  /*d390*/  LDL.LU.64 R18, [R1+0x210] ;  /* 0x0002100001127983 */ /* 0x002ee80000300a00 */
[----:B------:R1:W-:Y:S04]  /*d3a0*/  STL.64 [R1+0x590], R20 ;  /* 0x0005901401007387 */ /* 0x0003e80000100a00 */
[----:B-1----:R-:W4:Y:S04]  /*d3b0*/  LDL.LU.64 R20, [R1+0x220] ;  /* 0x0002200001147983 */ /* 0x002f280000300a00 */
[----:B------:R1:W-:Y:S04]  /*d3c0*/  STL.64 [R1+0x598], R22 ;  /* 0x0005981601007387 */ /* 0x0003e80000100a00 */
[----:B-1----:R-:W4:Y:S04]  /*d3d0*/  LDL.LU.64 R22, [R1+0x248] ;  /* 0x0002480001167983 */ /* 0x002f280000300a00 */
[----:B------:R1:W-:Y:S04]  /*d3e0*/  STL.64 [R1+0x5a0], R24 ;  /* 0x0005a01801007387 */ /* 0x0003e80000100a00 */
[----:B-1----:R-:W4:Y:S04]  /*d3f0*/  LDL.LU.64 R24, [R1+0x258] ;  /* 0x0002580001187983 */ /* 0x002f280000300a00 */
[----:B------:R1:W-:Y:S04]  /*d400*/  STL.64 [R1+0x5a8], R26 ;  /* 0x0005a81a01007387 */ /* 0x0003e80000100a00 */
[----:B-1----:R-:W4:Y:S04]  /*d410*/  LDL.LU.64 R26, [R1+0x238] ;  /* 0x00023800011a7983 */ /* 0x002f280000300a00 */
[----:B------:R1:W-:Y:S04]  /*d420*/  STL.64 [R1+0x5b0], R28 ;  /* 0x0005b01c01007387 */ /* 0x0003e80000100a00 */
[----:B-1----:R-:W5:Y:S04]  /*d430*/  LDL.LU.64 R28, [R1+0x240] ;  /* 0x00024000011c7983 */ /* 0x002f680000300a00 */
[----:B------:R1:W-:Y:S04]  /*d440*/  STL.64 [R1+0x5b8], R30 ;  /* 0x0005b81e01007387 */ /* 0x0003e80000100a00 */
[----:B-1----:R-:W5:Y:S01]  /*d450*/  LDL.LU.64 R30, [R1+0x290] ;  /* 0x00029000011e7983 */ /* 0x002f620000300a00 */
[----:B------:R-:W1:Y:S01]  /*d460*/  S2R R13, SR_TID.X ;  /* 0x00000000000d7919 */ /* 0x000e620000002100 */
[----:B------:R-:W-:Y:S01]  /*d470*/  SEL R118, R118, RZ, P1 ;  /* 0x000000ff76767207 */ /* 0x000fe20000800000 */
[----:B------:R-:W-:-:S04]  /*d480*/  IMAD.WIDE R32, R125, 0x4, R32 ;  /* 0x000000047d207825 */ /* 0x000fc800078e0220 */
[----:B------:R-:W-:Y:S01]  /*d490*/  IMAD.WIDE R34, R125, 0x4, R34 ;  /* 0x000000047d227825 */ /* 0x000fe200078e0222 */
[----:B------:R-:W-:-:S03]  /*d4a0*/  ISETP.NE.U32.AND P1, PT, R118, RZ, PT ;  /* 0x000000ff7600720c */ /* 0x000fc60003f25070 */
[C---:B------:R-:W-:Y:S01]  /*d4b0*/  IMAD.WIDE R36, R125.reuse, 0x4, R36 ;  /* 0x000000047d247825 */ /* 0x040fe200078e0224 */
[----:B------:R-:W-:Y:S03]  /*d4c0*/  STL.64 [R1+0x5c0], R32 ;  /* 0x0005c02001007387 */ /* 0x000fe60000100a00 */
[C---:B------:R-:W-:Y:S01]  /*d4d0*/  IMAD.WIDE R38, R125.reuse, 0x4, R38 ;  /* 0x000000047d267825 */ /* 0x040fe200078e0226 */
[----:B------:R-:W-:Y:S03]  /*d4e0*/  STL.64 [R1+0x5c8], R34 ;  /* 0x0005c82201007387 */ /* 0x000fe60000100a00 */
[C---:B------:R-:W-:Y:S01]  /*d4f0*/  IMAD.WIDE R40, R125.reuse, 0x4, R40 ;  /* 0x000000047d287825 */ /* 0x040fe200078e0228 */
[----:B------:R-:W-:Y:S03]  /*d500*/  STL.64 [R1+0x5d0], R36 ;  /* 0x0005d02401007387 */ /* 0x000fe60000100a00 */
[C---:B------:R-:W-:Y:S01]  /*d510*/  IMAD.WIDE R42, R125.reuse, 0x4, R42 ;  /* 0x000000047d2a7825 */ /* 0x040fe200078e022a */
[----:B------:R-:W-:Y:S03]  /*d520*/  STL.64 [R1+0x5d8], R38 ;  /* 0x0005d82601007387 */ /* 0x000fe60000100a00 */
[----:B------:R-:W-:Y:S01]  /*d530*/  IMAD.WIDE R44, R125, 0x4, R44 ;  /* 0x000000047d2c7825 */ /* 0x000fe200078e022c */
[----:B------:R-:W-:Y:S03]  /*d540*/  STL.64 [R1+0x5e0], R40 ;  /* 0x0005e02801007387 */ /* 0x000fe60000100a00 */
[----:B-1----:R-:W-:-:S02]  /*d550*/  IMAD.SHL.U32 R118, R13, 0x40, RZ ;  /* 0x000000400d767824 */ /* 0x002fc400078e00ff */
[C---:B------:R-:W-:Y:S01]  /*d560*/  IMAD.WIDE R46, R125.reuse, 0x4, R46 ;  /* 0x000000047d2e7825 */ /* 0x040fe200078e022e */
[----:B------:R-:W-:Y:S02]  /*d570*/  STL.64 [R1+0x5e8], R42 ;  /* 0x0005e82a01007387 */ /* 0x000fe40000100a00 */
[----:B------:R-:W-:Y:S01]  /*d580*/  LOP3.LUT R118, R118, 0x7800, RZ, 0xc0, !PT ;  /* 0x0000780076767812 */ /* 0x000fe200078ec0ff */
[----:B------:R-:W-:Y:S01]  /*d590*/  IMAD.WIDE R48, R125, 0x4, R48 ;  /* 0x000000047d307825 */ /* 0x000fe200078e0230 */
[----:B------:R-:W-:Y:S03]  /*d5a0*/  STL.64 [R1+0x5f0], R44 ;  /* 0x0005f02c01007387 */ /* 0x000fe60000100a00 */
[----:B------:R-:W-:Y:S02]  /*d5b0*/  IMAD.SHL.U32 R7, R13, 0x20, RZ ;  /* 0x000000200d077824 */ /* 0x000fe400078e00ff */
[C---:B------:R-:W-:Y:S01]  /*d5c0*/  IMAD.WIDE R50, R125.reuse, 0x4, R50 ;  /* 0x000000047d327825 */ /* 0x040fe200078e0232 */
[----:B------:R-:W-:Y:S03]  /*d5d0*/  STL.64 [R1+0x5f8], R46 ;  /* 0x0005f82e01007387 */ /* 0x000fe60000100a00 */
[----:B------:R-:W-:Y:S01]  /*d5e0*/  IMAD.WIDE R52, R125, 0x4, R52 ;  /* 0x000000047d347825 */ /* 0x000fe200078e0234 */
[----:B------:R-:W-:Y:S01]  /*d5f0*/  STL.64 [R1+0x600], R48 ;  /* 0x0006003001007387 */ /* 0x000fe20000100a00 */
[----:B------:R-:W-:-:S02]  /*d600*/  LOP3.LUT R118, R118, 0x60, R7, 0xf8, !PT ;  /* 0x0000006076767812 */ /* 0x000fc400078ef807 */
[C---:B------:R-:W-:Y:S01]  /*d610*/  IMAD.WIDE R54, R125.reuse, 0x4, R54 ;  /* 0x000000047d367825 */ /* 0x040fe200078e0236 */
[----:B------:R-:W-:Y:S03]  /*d620*/  STL.64 [R1+0x608], R50 ;  /* 0x0006083201007387 */ /* 0x000fe60000100a00 */
        /* <DEDUP_REMOVED lines=33> */
[----:B--2---:R-:W-:Y:S01]  /*d840*/  IMAD.WIDE R4, R125, 0x4, R4 ;  /* 0x000000047d047825 */ /* 0x004fe200078e0204 */
[----:B------:R-:W-:Y:S03]  /*d850*/  STL.64 [R1+0x610], R52 ;  /* 0x0006103401007387 */ /* 0x000fe60000100a00 */
[----:B------:R-:W-:Y:S02]  /*d860*/  IMAD.U32 R12, RZ, RZ, UR5 ;  /* 0x00000005ff0c7e24 */ /* 0x000fe4000f8e00ff */
[----:B------:R-:W-:Y:S01]  /*d870*/  IMAD.SHL.U32 R125, R13, 0x4, RZ ;  /* 0x000000040d7d7824 */ /* 0x000fe200078e00ff */
[----:B------:R-:W-:Y:S04]  /*d880*/  STL.64 [R1+0x618], R54 ;  /* 0x0006183601007387 */ /* 0x000fe80000100a00 */
[----:B------:R-:W-:Y:S04]  /*d890*/  STL.64 [R1+0x620], R56 ;  /* 0x0006203801007387 */ /* 0x000fe80000100a00 */
[----:B------:R-:W-:Y:S04]  /*d8a0*/  STL.64 [R1+0x628], R58 ;  /* 0x0006283a01007387 */ /* 0x000fe80000100a00 */
[----:B------:R-:W-:Y:S04]  /*d8b0*/  STL.64 [R1+0x630], R60 ;  /* 0x0006303c01007387 */ /* 0x000fe80000100a00 */
[----:B------:R-:W-:Y:S01]  /*d8c0*/  STL.64 [R1+0x638], R62 ;  /* 0x0006383e01007387 */ /* 0x000fe20000100a00 */
[----:B------:R-:W-:-:S03]  /*d8d0*/  IMAD.U32 R6, RZ, RZ, UR5 ;  /* 0x00000005ff067e24 */ /* 0x000fc6000f8e00ff */
[----:B------:R1:W-:Y:S01]  /*d8e0*/  STL.64 [R1+0x640], R64 ;  /* 0x0006404001007387 */ /* 0x0003e20000100a00 */
[----:B---3--:R-:W-:-:S04]  /*d8f0*/  IMAD.WIDE R6, R6, 0x4, R8 ;  /* 0x0000000406067825 */ /* 0x008fc800078e0208 */
[----:B------:R-:W-:Y:S01]  /*d900*/  IMAD.U32 R8, RZ, RZ, UR5 ;  /* 0x00000005ff087e24 */ /* 0x000fe2000f8e00ff */
[----:B------:R-:W-:Y:S01]  /*d910*/  LDGSTS.E [R124+-0x72000], desc[UR14][R6.64], P2 ;  /* 0x8e000000067c7fae */ /* 0x000fe200091a100e */
[----:B------:R-:W-:Y:S02]  /*d920*/  IMAD.U32 R10, RZ, RZ, UR5 ;  /* 0x00000005ff0a7e24 */ /* 0x000fe4000f8e00ff */
[----:B----4-:R-:W-:Y:S01]  /*d930*/  IMAD.WIDE R12, R12, 0x4, R26 ;  /* 0x000000040c0c7825 */ /* 0x010fe200078e021a */
[----:B------:R-:W-:-:S05]  /*d940*/  LOP3.LUT R26, R118, 0x70, R125, 0x78, !PT ;  /* 0x00000070761a7812 */ /* 0x000fca00078e787d */
[----:B------:R2:W-:Y:S04]  /*d950*/  STL [R1+0x570], R26 ;  /* 0x0005701a01007387 */ /* 0x0005e80000100800 */
[----:B-1----:R-:W3:Y:S04]  /*d960*/  LDL.LU.64 R64, [R1+0x1e0] ;  /* 0x0001e00001407983 */ /* 0x002ee80000300a00 */
[----:B------:R-:W4:Y:S04]  /*d970*/  LDL.LU.64 R62, [R1+0x1d0] ;  /* 0x0001d000013e7983 */ /* 0x000f280000300a00 */
[----:B------:R-:W4:Y:S04]  /*d980*/  LDL.LU.64 R60, [R1+0x1c0] ;  /* 0x0001c000013c7983 */ /* 0x000f280000300a00 */
[----:B------:R-:W4:Y:S04]  /*d990*/  LDL.LU.64 R58, [R1+0x1b0] ;  /* 0x0001b000013a7983 */ /* 0x000f280000300a00 */
[----:B------:R-:W4:Y:S04]  /*d9a0*/  LDL.LU.64 R56, [R1+0x1a0] ;  /* 0x0001a00001387983 */ /* 0x000f280000300a00 */
[----:B------:R-:W4:Y:S04]  /*d9b0*/  LDL.LU.64 R54, [R1+0x190] ;  /* 0x0001900001367983 */ /* 0x000f280000300a00 */
[----:B------:R-:W4:Y:S01]  /*d9c0*/  LDL.LU.64 R52, [R1+0x180] ;  /* 0x0001800001347983 */ /* 0x000f220000300a00 */
[----:B-----5:R-:W-:-:S03]  /*d9d0*/  IMAD.WIDE R8, R8, 0x4, R30 ;  /* 0x0000000408087825 */ /* 0x020fc600078e021e */
[----:B------:R-:W5:Y:S01]  /*d9e0*/  LDL.LU.64 R50, [R1+0x170] ;  /* 0x0001700001327983 */ /* 0x000f620000300a00 */
[----:B------:R-:W-:-:S03]  /*d9f0*/  IMAD.WIDE R10, R10, 0x4, R28 ;  /* 0x000000040a0a7825 */ /* 0x000fc600078e021c */
[----:B------:R-:W5:Y:S04]  /*da00*/  LDL.LU.64 R48, [R1+0x160] ;  /* 0x0001600001307983 */ /* 0x000f680000300a00 */
[----:B------:R-:W5:Y:S04]  /*da10*/  LDL.LU.64 R46, [R1+0x150] ;  /* 0x00015000012e7983 */ /* 0x000f680000300a00 */
[----:B------:R-:W5:Y:S04]  /*da20*/  LDL.LU.64 R44, [R1+0x140] ;  /* 0x00014000012c7983 */ /* 0x000f680000300a00 */
[----:B------:R-:W5:Y:S04]  /*da30*/  LDL.LU.64 R42, [R1+0x130] ;  /* 0x00013000012a7983 */ /* 0x000f680000300a00 */
[----:B------:R-:W5:Y:S04]  /*da40*/  LDL.LU.64 R40, [R1+0x120] ;  /* 0x0001200001287983 */ /* 0x000f680000300a00 */
[----:B------:R-:W5:Y:S04]  /*da50*/  LDL.LU.64 R38, [R1+0x110] ;  /* 0x0001100001267983 */ /* 0x000f680000300a00 */
[----:B------:R-:W5:Y:S04]  /*da60*/  LDL.LU.64 R36, [R1+0x100] ;  /* 0x0001000001247983 */ /* 0x000f680000300a00 */
[----:B------:R-:W-:Y:S04]  /*da70*/  LDGSTS.E [R124+-0x71800], desc[UR14][R8.64], P5 ;  /* 0x8e800000087c7fae */ /* 0x000fe8000a9a100e */
[----:B------:R-:W5:Y:S04]  /*da80*/  LDL.LU.64 R34, [R1+0xf0] ;  /* 0x0000f00001227983 */ /* 0x000f680000300a00 */
[----:B------:R-:W-:Y:S04]  /*da90*/  LDGSTS.E [R124+-0x71000], desc[UR14][R10.64], P1 ;  /* 0x8f0000000a7c7fae */ /* 0x000fe800089a100e */
[----:B------:R-:W5:Y:S04]  /*daa0*/  LDL.LU.64 R32, [R1+0xe0] ;  /* 0x0000e00001207983 */ /* 0x000f680000300a00 */
[----:B------:R-:W-:Y:S04]  /*dab0*/  LDGSTS.E [R124+-0x70800], desc[UR14][R12.64], P4 ;  /* 0x8f8000000c7c7fae */ /* 0x000fe8000a1a100e */
[----:B------:R-:W5:Y:S04]  /*dac0*/  LDL.LU.64 R30, [R1+0xd0] ;  /* 0x0000d000011e7983 */ /* 0x000f680000300a00 */
[----:B------:R-:W0:Y:S04]  /*dad0*/  LDGDEPBAR ;  /* 0x00000000000079af */ /* 0x000e280000000000 */
[----:B------:R-:W5:Y:S04]  /*dae0*/  LDL.LU.64 R28, [R1+0xc0] ;  /* 0x0000c000011c7983 */ /* 0x000f680000300a00 */
[----:B------:R-:W-:Y:S04]  /*daf0*/  LDGSTS.E [R3+0x40000], desc[UR14][R24.64], P3 ;  /* 0x4000000018037fae */ /* 0x000fe800099a100e */
[----:B--2---:R-:W2:Y:S04]  /*db00*/  LDL.LU.64 R26, [R1+0xb0] ;  /* 0x0000b000011a7983 */ /* 0x004ea80000300a00 */
[----:B------:R-:W-:Y:S04]  /*db10*/  LDGSTS.E [R3+0x41000], desc[UR14][R22.64], P3 ;  /* 0x4100000016037fae */ /* 0x000fe800099a100e */
[----:B------:R-:W2:Y:S04]  /*db20*/  LDL.LU.64 R24, [R1+0xa0] ;  /* 0x0000a00001187983 */ /* 0x000ea80000300a00 */
        /* <DEDUP_REMOVED lines=8> */
[----:B------:R-:W2:Y:S04]  /*dbb0*/  LDL.LU.64 R14, [R1+0x50] ;  /* 0x00005000010e7983 */ /* 0x000ea80000300a00 */
[----:B------:R-:W2:Y:S04]  /*dbc0*/  LDL.LU.64 R124, [R1+0x40] ;  /* 0x00004000017c7983 */ /* 0x000ea80000300a00 */
[----:B------:R-:W2:Y:S04]  /*dbd0*/  LDL.LU.64 R12, [R1+0x30] ;  /* 0x00003000010c7983 */ /* 0x000ea80000300a00 */
[----:B------:R-:W2:Y:S04]  /*dbe0*/  LDL.LU.64 R10, [R1+0x20] ;  /* 0x00002000010a7983 */ /* 0x000ea80000300a00 */
[----:B------:R-:W2:Y:S04]  /*dbf0*/  LDL.LU.64 R8, [R1+0x10] ;  /* 0x0000100001087983 */ /* 0x000ea80000300a00 */
[----:B------:R-:W2:Y:S04]  /*dc00*/  LDL.LU.64 R6, [R1] ;  /* 0x0000000001067983 */ /* 0x000ea80000300a00 */
[----:B---3--:R-:W-:Y:S04]  /*dc10*/  LDGSTS.E [R3+0x46000], desc[UR14][R64.64], P3 ;  /* 0x4600000040037fae */ /* 0x008fe800099a100e */
[----:B----4-:R-:W-:Y:S04]  /*dc20*/  LDGSTS.E [R3+0x47000], desc[UR14][R62.64], P3 ;  /* 0x470000003e037fae */ /* 0x010fe800099a100e */
[----:B------:R-:W-:Y:S04]  /*dc30*/  LDGSTS.E [R3+0x48000], desc[UR14][R60.64], P3 ;  /* 0x480000003c037fae */ /* 0x000fe800099a100e */
[----:B------:R-:W3:Y:S04]  /*dc40*/  LDL.LU.64 R64, [R1+0x640] ;  /* 0x0006400001407983 */ /* 0x000ee80000300a00 */
[----:B------:R-:W4:Y:S04]  /*dc50*/  LDL.LU.64 R62, [R1+0x638] ;  /* 0x00063800013e7983 */ /* 0x000f280000300a00 */
        /* <DEDUP_REMOVED lines=8> */
[----:B-----5:R-:W-:Y:S04]  /*dce0*/  LDGSTS.E [R3+0x4d000], desc[UR14][R50.64], P3 ;  /* 0x4d00000032037fae */ /* 0x020fe800099a100e */
[----:B------:R-:W-:Y:S04]  /*dcf0*/  LDGSTS.E [R3+0x4e000], desc[UR14][R48.64], P3 ;  /* 0x4e00000030037fae */ /* 0x000fe800099a100e */
[----:B------:R-:W5:Y:S04]  /*dd00*/  LDL.LU.64 R52, [R1+0x610] ;  /* 0x0006100001347983 */ /* 0x000f680000300a00 */
        /* <DEDUP_REMOVED lines=36> */
[----:B------:R-:W3:Y:S04]  /*df50*/  LDL.LU.64 R14, [R1+0x578] ;  /* 0x00057800010e7983 */ /* 0x000ee80000300a00 */
[----:B------:R-:W-:Y:S04]  /*df60*/  LDGSTS.E [R3+0x61000], desc[UR14][R12.64], P3 ;  /* 0x610000000c037fae */ /* 0x000fe800099a100e */
[----:B------:R-:W3:Y:S04]  /*df70*/  LDL.LU.64 R124, [R1+0x250] ;  /* 0x00025000017c7983 */ /* 0x000ee80000300a00 */
[----:B------:R-:W-:Y:S04]  /*df80*/  LDGSTS.E [R3+0x62000], desc[UR14][R10.64], P3 ;  /* 0x620000000a037fae */ /* 0x000fe800099a100e */
[----:B------:R-:W4:Y:S04]  /*df90*/  LDL.LU.64 R12, [R1+0x228] ;  /* 0x00022800010c7983 */ /* 0x000f280000300a00 */
[----:B------:R-:W-:Y:S04]  /*dfa0*/  LDGSTS.E [R3+0x63000], desc[UR14][R8.64], P3 ;  /* 0x6300000008037fae */ /* 0x000fe800099a100e */
[----:B------:R-:W4:Y:S04]  /*dfb0*/  LDL.LU.64 R10, [R1+0x218] ;  /* 0x00021800010a7983 */ /* 0x000f280000300a00 */
[----:B------:R-:W-:Y:S04]  /*dfc0*/  LDGSTS.E [R3+0x64000], desc[UR14][R6.64], P3 ;  /* 0x6400000006037fae */ /* 0x000fe800099a100e */
[----:B------:R-:W4:Y:S04]  /*dfd0*/  LDL.LU.64 R8, [R1+0x208] ;  /* 0x0002080001087983 */ /* 0x000f280000300a00 */
[----:B------:R-:W4:Y:S04]  /*dfe0*/  LDL.LU.64 R6, [R1+0x1f8] ;  /* 0x0001f80001067983 */ /* 0x000f280000300a00 */
[----:B--2---:R-:W-:Y:S04]  /*dff0*/  LDGSTS.E [R3+0x65000], desc[UR14][R16.64], P3 ;  /* 0x6500000010037fae */ /* 0x004fe800099a100e */
[----:B------:R-:W-:Y:S04]  /*e000*/  LDGSTS.E [R3+0x66000], desc[UR14][R20.64], P3 ;  /* 0x6600000014037fae */ /* 0x000fe800099a100e */
[----:B------:R-:W-:Y:S04]  /*e010*/  LDGSTS.E [R3+0x67000], desc[UR14][R24.64], P3 ;  /* 0x6700000018037fae */ /* 0x000fe800099a100e */
[----:B------:R-:W-:Y:S04]  /*e020*/  LDGSTS.E [R3+0x68000], desc[UR14][R28.64], P3 ;  /* 0x680000001c037fae */ /* 0x000fe800099a100e */
[----:B---3--:R-:W-:Y:S04]  /*e030*/  LDGSTS.E [R3+0x69000], desc[UR14][R32.64], P3 ;  /* 0x6900000020037fae */ /* 0x008fe800099a100e */
        /* <DEDUP_REMOVED lines=23> */
[----:B------:R-:W2:Y:S04]  /*e1b0*/  LDL.LU.64 R116, [R1+0x1e8] ;  /* 0x0001e80001747983 */ /* 0x000ea80000300a00 */
[----:B------:R-:W3:Y:S04]  /*e1c0*/  LDL.LU.64 R112, [R1+0x1d8] ;  /* 0x0001d80001707983 */ /* 0x000ee80000300a00 */
        /* <DEDUP_REMOVED lines=24> */
[----:B----4-:R-:W-:Y:S04]  /*e350*/  LDGSTS.E [R2+0x41800], desc[UR14][R12.64], P3 ;  /* 0x418000000c027fae */ /* 0x010fe800099a100e */
[----:B------:R-:W4:Y:S04]  /*e360*/  LDL.LU.64 R124, [R1+0x48] ;  /* 0x00004800017c7983 */ /* 0x000f280000300a00 */
[----:B------:R-:W-:Y:S04]  /*e370*/  LDGSTS.E [R2+0x42800], desc[UR14][R10.64], P3 ;  /* 0x428000000a027fae */ /* 0x000fe800099a100e */
[----:B------:R-:W4:Y:S04]  /*e380*/  LDL.LU.64 R12, [R1+0x38] ;  /* 0x00003800010c7983 */ /* 0x000f280000300a00 */
[----:B------:R-:W-:Y:S04]  /*e390*/  LDGSTS.E [R2+0x43800], desc[UR14][R8.64], P3 ;  /* 0x4380000008027fae */ /* 0x000fe800099a100e */
[----:B------:R-:W4:Y:S04]  /*e3a0*/  LDL.LU.64 R10, [R1+0x28] ;  /* 0x00002800010a7983 */ /* 0x000f280000300a00 */
[----:B------:R-:W-:Y:S04]  /*e3b0*/  LDGSTS.E [R2+0x44800], desc[UR14][R6.64], P3 ;  /* 0x4480000006027fae */ /* 0x000fe800099a100e */
[----:B------:R-:W4:Y:S04]  /*e3c0*/  LDL.LU.64 R8, [R1+0x18] ;  /* 0x0000180001087983 */ /* 0x000f280000300a00 */
[----:B------:R-:W4:Y:S04]  /*e3d0*/  LDL.LU.64 R6, [R1+0x8] ;  /* 0x0000080001067983 */ /* 0x000f280000300a00 */
[----:B------:R-:W4:Y:S04]  /*e3e0*/  LDL R118, [R1+0x2ac] ;  /* 0x0002ac0001767983 */ /* 0x000f280000100800 */
[----:B--2---:R-:W-:Y:S04]  /*e3f0*/  LDGSTS.E [R2+0x45800], desc[UR14][R116.64], P3 ;  /* 0x4580000074027fae */ /* 0x004fe800099a100e */
[----:B---3--:R-:W-:Y:S04]  /*e400*/  LDGSTS.E [R2+0x46800], desc[UR14][R112.64], P3 ;  /* 0x4680000070027fae */ /* 0x008fe800099a100e */
        /* <DEDUP_REMOVED lines=22> */
[----:B------:R1:W-:Y:S04]  /*e570*/  LDGSTS.E [R2+0x5d800], desc[UR14][R20.64], P3 ;  /* 0x5d80000014027fae */ /* 0x0003e800099a100e */
        /* <DEDUP_REMOVED lines=18> */
[----:B------:R-:W-:Y:S01]  /*e6a0*/  LDGSTS.E [R2+0x70800], desc[UR14][R62.64], P3 ;  /* 0x708000003e027fae */ /* 0x000fe200099a100e */
[----:B------:R-:W-:-:S03]  /*e6b0*/  ISETP.GE.AND P1, PT, R118, 0x80, PT ;  /* 0x000000807600780c */ /* 0x000fc60003f26270 */
        /* <DEDUP_REMOVED lines=11> */
[----:B------:R4:W-:Y:S04]  /*e770*/  LDGSTS.E [R2+0x7c800], desc[UR14][R110.64], P3 ;  /* 0x7c8000006e027fae */ /* 0x0009e800099a100e */
[----:B------:R4:W-:Y:S04]  /*e780*/  LDGSTS.E [R2+0x7d800], desc[UR14][R114.64], P3 ;  /* 0x7d80000072027fae */ /* 0x0009e800099a100e */
[----:B------:R4:W-:Y:S04]  /*e790*/  LDGSTS.E [R2+0x7e800], desc[UR14][R120.64], P3 ;  /* 0x7e80000078027fae */ /* 0x0009e800099a100e */
[----:B------:R4:W-:Y:S01]  /*e7a0*/  LDGSTS.E [R2+0x7f800], desc[UR14][R4.64], P3 ;  /* 0x7f80000004027fae */ /* 0x0009e200099a100e */
[----:B-1----:R-:W-:-:S03]  /*e7b0*/  CS2R R20, SRZ ;  /* 0x0000000000147805 */ /* 0x002fc6000001ff00 */
[----:B------:R-:W0:Y:S01]  /*e7c0*/  LDGDEPBAR ;  /* 0x00000000000079af */ /* 0x000e220000000000 */
[----:B--2---:R-:W-:Y:S02]  /*e7d0*/  CS2R R22, SRZ ;  /* 0x0000000000167805 */ /* 0x004fe4000001ff00 */
[----:B------:R-:W-:Y:S02]  /*e7e0*/  CS2R R104, SRZ ;  /* 0x0000000000687805 */ /* 0x000fe4000001ff00 */
[----:B---3--:R-:W-:Y:S02]  /*e7f0*/  CS2R R106, SRZ ;  /* 0x00000000006a7805 */ /* 0x008fe4000001ff00 */
[----:B------:R-:W-:Y:S02]  /*e800*/  CS2R R96, SRZ ;  /* 0x0000000000607805 */ /* 0x000fe4000001ff00 */
[----:B------:R-:W-:Y:S02]  /*e810*/  CS2R R98, SRZ ;  /* 0x0000000000627805 */ /* 0x000fe4000001ff00 */
[----:B------:R-:W-:-:S02]  /*e820*/  CS2R R92, SRZ ;  /* 0x00000000005c7805 */ /* 0x000fc4000001ff00 */
[----:B------:R-:W-:Y:S02]  /*e830*/  CS2R R94, SRZ ;  /* 0x00000000005e7805 */ /* 0x000fe4000001ff00 */
[----:B------:R-:W-:Y:S02]  /*e840*/  CS2R R36, SRZ ;  /* 0x0000000000247805 */ /* 0x000fe4000001ff00 */
[----:B------:R-:W-:Y:S02]  /*e850*/  CS2R R38, SRZ ;  /* 0x0000000000267805 */ /* 0x000fe4000001ff00 */
        /* <DEDUP_REMOVED lines=21> */
[----:B------:R-:W-:Y:S01]  /*e9b0*/  CS2R R82, SRZ ;  /* 0x0000000000527805 */ /* 0x000fe2000001ff00 */
[----:B----4-:R-:W-:Y:S06]  /*e9c0*/  @!P1 BRA `(.L_x_0) ;  /* 0x000000ec00389947 */ /* 0x010fec0003800000 */
[----:B------:R-:W2:Y:S01]  /*e9d0*/  LDL.LU R6, [R1+0x430] ;  /* 0x0004300001067983 */ /* 0x000ea20000300800 */
[----:B------:R-:W1:Y:S01]  /*e9e0*/  S2R R125, SR_TID.X ;  /* 0x00000000007d7919 */ /* 0x000e620000002100 */
[----:B------:R-:W-:Y:S01]  /*e9f0*/  IMAD.U32 R2, RZ, RZ, UR5 ;  /* 0x00000005ff027e24 */ /* 0x000fe2000f8e00ff */
[----:B------:R-:W-:Y:S01]  /*ea00*/  USHF.R.S32.HI UR10, URZ, 0x1f, UR5 ;  /* 0x0000001fff0a7899 */ /* 0x000fe20008011405 */
[----:B------:R-:W3:Y:S01]  /*ea10*/  LDL.LU R16, [R1+0x434] ;  /* 0x0004340001107983 */ /* 0x000ee20000300800 */
[----:B------:R-:W-:Y:S02]  /*ea20*/  USHF.R.S32.HI UR11, URZ, 0x1f, UR6 ;  /* 0x0000001fff0b7899 */ /* 0x000fe40008011406 */
[----:B------:R-:W-:Y:S01]  /*ea30*/  USHF.L.U32 UR4, UR6, 0x3, URZ ;  /* 0x0000000306047899 */ /* 0x000fe200080006ff */
[----:B------:R-:W4:Y:S01]  /*ea40*/  LDL.LU R17, [R1+0x2a8] ;  /* 0x0002a80001117983 */ /* 0x000f220000300800 */
[----:B------:R-:W1:Y:S03]  /*ea50*/  LDCU.64 UR20, c[0x0][0x388] ;  /* 0x00007100ff1477ac */ /* 0x000e660008000a00 */
[----:B------:R-:W4:Y:S01]  /*ea60*/  LDL.LU R124, [R1+0x384] ;  /* 0x00038400017c7983 */ /* 0x000f220000300800 */
[----:B------:R-:W1:Y:S03]  /*ea70*/  LDCU.64 UR22, c[0x0][0x388] ;  /* 0x00007100ff1677ac */ /* 0x000e660008000a00 */
[----:B------:R-:W4:Y:S01]  /*ea80*/  LDL.LU R12, [R1+0x2b4] ;  /* 0x0002b400010c7983 */ /* 0x000f220000300800 */
[----:B------:R-:W1:Y:S03]  /*ea90*/  LDCU.64 UR24, c[0x0][0x388] ;  /* 0x00007100ff1877ac */ /* 0x000e660008000a00 */
[----:B------:R-:W4:Y:S01]  /*eaa0*/  LDL.LU R13, [R1+0x38c] ;  /* 0x00038c00010d7983 */ /* 0x000f220000300800 */
[----:B------:R-:W1:Y:S03]  /*eab0*/  LDCU.64 UR26, c[0x0][0x388] ;  /* 0x00007100ff1a77ac */ /* 0x000e660008000a00 */
[----:B------:R-:W4:Y:S01]  /*eac0*/  LDL.LU R10, [R1+0x2b0] ;  /* 0x0002b000010a7983 */ /* 0x000f220000300800 */
[----:B------:R-:W2:Y:S03]  /*ead0*/  LDCU.64 UR28, c[0x0][0x388] ;  /* 0x00007100ff1c77ac */ /* 0x000ea60008000a00 */
[----:B------:R-:W4:Y:S01]  /*eae0*/  LDL.LU R8, [R1+0x2c4] ;  /* 0x0002c40001087983 */ /* 0x000f220000300800 */
[----:B------:R-:W2:Y:S03]  /*eaf0*/  LDCU.64 UR30, c[0x0][0x388] ;  /* 0x00007100ff1e77ac */ /* 0x000ea60008000a00 */
[----:B------:R-:W4:Y:S01]  /*eb00*/  LDL.LU R7, [R1+0x2c0] ;  /* 0x0002c00001077983 */ /* 0x000f220000300800 */
[----:B------:R-:W2:Y:S03]  /*eb10*/  LDCU.64 UR32, c[0x0][0x388] ;  /* 0x00007100ff2077ac */ /* 0x000ea60008000a00 */
[----:B------:R-:W4:Y:S01]  /*eb20*/  LDL.LU R11, [R1+0x2bc] ;  /* 0x0002bc00010b7983 */ /* 0x000f220000300800 */
[----:B------:R-:W2:Y:S03]  /*eb30*/  LDCU.64 UR34, c[0x0][0x388] ;  /* 0x00007100ff2277ac */ /* 0x000ea60008000a00 */
[----:B------:R-:W4:Y:S01]  /*eb40*/  LDL.LU R9, [R1+0x2b8] ;  /* 0x0002b80001097983 */ /* 0x000f220000300800 */
[----:B-1----:R-:W-:-:S02]  /*eb50*/  LOP3.LUT R5, R125, 0x3, RZ, 0xc0, !PT ;  /* 0x000000037d057812 */ /* 0x002fc400078ec0ff */
[----:B------:R-:W-:Y:S01]  /*eb60*/  LOP3.LUT R3, R125, 0x1c, RZ, 0xc0, !PT ;  /* 0x0000001c7d037812 */ /* 0x000fe200078ec0ff */
[----:B------:R-:W-:Y:S04]  /*eb70*/  STL [R1+0x578], R119 ;  /* 0x0005787701007387 */ /* 0x000fe80000100800 */
[----:B------:R-:W-:Y:S01]  /*eb80*/  IMAD R3, R5, 0x120, R3 ;  /* 0x0000012005037824 */ /* 0x000fe200078e0203 */
[----:B------:R-:W-:Y:S04]  /*eb90*/  STL [R1+0x574], R0 ;  /* 0x0005740001007387 */ /* 0x000fe80000100800 */
[----:B------:R3:W-:Y:S01]  /*eba0*/  STL [R1+0x57c], R3 ;  /* 0x00057c0301007387 */ /* 0x0007e20000100800 */
[----:B--2---:R-:W-:-:S04]  /*ebb0*/  SHF.R.S32.HI R4, RZ, 0x1f, R6 ;  /* 0x0000001fff047819 */ /* 0x004fc80000011406 */
[----:B------:R-:W-:Y:S02]  /*ebc0*/  SHF.L.U64.HI R4, R6, 0x2, R4 ;  /* 0x0000000206047819 */ /* 0x000fe40000010204 */
[----:B---3--:R-:W-:Y:S02]  /*ebd0*/  LEA R3, P1, R2, R16, 0x3 ;  /* 0x0000001002037211 */ /* 0x008fe400078218ff */
[----:B----4-:R-:W-:-:S03]  /*ebe0*/  SHF.R.S32.HI R6, RZ, 0x1f, R17 ;  /* 0x0000001fff067819 */ /* 0x010fc60000011411 */
[----:B------:R1:W-:Y:S01]  /*ebf0*/  STL [R1+0x520], R3 ;  /* 0x0005200301007387 */ /* 0x0003e20000100800 */
[----:B------:R-:W-:Y:S02]  /*ec00*/  SHF.L.U64.HI R0, R17, 0x2, R6 ;  /* 0x0000000211007819 */ /* 0x000fe40000010206 */
[----:B------:R-:W-:Y:S02]  /*ec10*/  SHF.R.S32.HI R5, RZ, 0x1f, R124 ;  /* 0x0000001fff057819 */ /* 0x000fe4000001147c */
[----:B------:R-:W-:Y:S01]  /*ec20*/  SHF.R.S32.HI R2, RZ, 0x1f, R12 ;  /* 0x0000001fff027819 */ /* 0x000fe2000001140c */
[----:B------:R2:W-:Y:S01]  /*ec30*/  STL [R1+0x44c], R0 ;  /* 0x00044c0001007387 */ /* 0x0005e20000100800 */
[----:B-1----:R-:W-:Y:S02]  /*ec40*/  SHF.L.U64.HI R3, R124, 0x2, R5 ;  /* 0x000000027c037819 */ /* 0x002fe40000010205 */
[----:B------:R-:W-:-:S03]  /*ec50*/  SHF.R.S32.HI R5, RZ, 0x1f, R13 ;  /* 0x0000001fff057819 */ /* 0x000fc6000001140d */
[----:B------:R-:W-:Y:S01]  /*ec60*/  STL [R1+0x448], R3 ;  /* 0x0004480301007387 */ /* 0x000fe20000100800 */
[----:B------:R-:W-:Y:S02]  /*ec70*/  SHF.R.S32.HI R6, RZ, 0x1f, R10 ;  /* 0x0000001fff067819 */ /* 0x000fe4000001140a */
[----:B--2---:R-:W-:Y:S02]  /*ec80*/  SHF.L.U64.HI R0, R12, 0x2, R2 ;  /* 0x000000020c007819 */ /* 0x004fe40000010202 */
[----:B------:R-:W-:-:S03]  /*ec90*/  SHF.R.S32.HI R2, RZ, 0x1f, R8 ;  /* 0x0000001fff027819 */ /* 0x000fc60000011408 */
[----:B------:R1:W-:Y:S01]  /*eca0*/  STL [R1+0x444], R0 ;  /* 0x0004440001007387 */ /* 0x0003e20000100800 */
[----:B------:R-:W-:-:S03]  /*ecb0*/  SHF.L.U64.HI R2, R8, 0x2, R2 ;  /* 0x0000000208027819 */ /* 0x000fc60000010202 */
[----:B------:R-:W2:Y:S01]  /*ecc0*/  LDL.LU R24, [R1+0x3a4] ;  /* 0x0003a40001187983 */ /* 0x000ea20000300800 */
[----:B-1----:R-:W-:Y:S02]  /*ecd0*/  SHF.L.U64.HI R0, R13, 0x2, R5 ;  /* 0x000000020d007819 */ /* 0x002fe40000010205 */
[----:B------:R-:W-:-:S03]  /*ece0*/  SHF.R.S32.HI R5, RZ, 0x1f, R7 ;  /* 0x0000001fff057819 */ /* 0x000fc60000011407 */
[----:B------:R1:W-:Y:S04]  /*ecf0*/  STL [R1+0x440], R0 ;  /* 0x0004400001007387 */ /* 0x0003e80000100800 */
[----:B------:R-:W3:Y:S04]  /*ed00*/  LDL.LU R16, [R1+0x2d8] ;  /* 0x0002d80001107983 */ /* 0x000ee80000300800 */
[----:B------:R-:W4:Y:S01]  /*ed10*/  LDL.LU R17, [R1+0x2dc] ;  /* 0x0002dc0001117983 */ /* 0x000f220000300800 */
[----:B-1----:R-:W-:Y:S02]  /*ed20*/  SHF.L.U64.HI R0, R10, 0x2, R6 ;  /* 0x000000020a007819 */ /* 0x002fe40000010206 */
[----:B------:R-:W-:-:S03]  /*ed30*/  SHF.R.S32.HI R8, RZ, 0x1f, R11 ;  /* 0x0000001fff087819 */ /* 0x000fc6000001140b */
[----:B------:R1:W-:Y:S04]  /*ed40*/  STL [R1+0x43c], R0 ;  /* 0x00043c0001007387 */ /* 0x0003e80000100800 */
[----:B------:R1:W-:Y:S02]  /*ed50*/  STL [R1+0x438], R2 ;  /* 0x0004380201007387 */ /* 0x0003e40000100800 */
[----:B-1----:R-:W-:Y:S02]  /*ed60*/  SHF.L.U64.HI R0, R7, 0x2, R5 ;  /* 0x0000000207007819 */ /* 0x002fe40000010205 */
[----:B------:R-:W-:-:S03]  /*ed70*/  SHF.R.S32.HI R2, RZ, 0x1f, R9 ;  /* 0x0000001fff027819 */ /* 0x000fc60000011409 */
[----:B------:R1:W-:Y:S01]  /*ed80*/  STL [R1+0x434], R0 ;  /* 0x0004340001007387 */ /* 0x0003e20000100800 */
[----:B------:R-:W-:Y:S01]  /*ed90*/  IMAD.U32 R5, RZ, RZ, UR5 ;  /* 0x00000005ff057e24 */ /* 0x000fe2000f8e00ff */
[----:B------:R-:W-:Y:S01]  /*eda0*/  SHF.L.U64.HI R2, R9, 0x2, R2 ;  /* 0x0000000209027819 */ /* 0x000fe20000010202 */
[----:B------:R-:W-:Y:S01]  /*edb0*/  IMAD.U32 R7, RZ, RZ, UR10 ;  /* 0x0000000aff077e24 */ /* 0x000fe2000f8e00ff */
[----:B------:R-:W-:Y:S02]  /*edc0*/  SHF.R.S32.HI R6, RZ, 0x1f, R118 ;  /* 0x0000001fff067819 */ /* 0x000fe40000011476 */
[----:B-1----:R-:W-:Y:S01]  /*edd0*/  SHF.L.U64.HI R0, R11, 0x2, R8 ;  /* 0x000000020b007819 */ /* 0x002fe20000010208 */
[----:B------:R-:W-:Y:S01]  /*ede0*/  STL [R1+0x580], R2 ;  /* 0x0005800201007387 */ /* 0x000fe20000100800 */
[----:B------:R-:W-:-:S03]  /*edf0*/  LEA.HI R119, R6, R118, RZ, 0x7 ;  /* 0x0000007606777211 */ /* 0x000fc600078f38ff */
[----:B------:R1:W-:Y:S04]  /*ee00*/  STL [R1+0x430], R0 ;  /* 0x0004300001007387 */ /* 0x0003e80000100800 */
[----:B------:R-:W-:Y:S01]  /*ee10*/  STL [R1+0x584], R119 ;  /* 0x0005847701007387 */ /* 0x000fe20000100800 */
[----:B-1----:R-:W-:-:S05]  /*ee20*/  LEA.HI.X R0, R5, R4, R7, 0x3, P1 ;  /* 0x0000000405007211 */ /* 0x002fca00008f1c07 */
[----:B------:R-:W-:Y:S04]  /*ee30*/  STL [R1+0x4ec], R0 ;  /* 0x0004ec0001007387 */ /* 0x000fe80000100800 */
[----:B------:R-:W4:Y:S04]  /*ee40*/  LDL.LU R13, [R1+0x2e8] ;  /* 0x0002e800010d7983 */ /* 0x000f280000300800 */
[----:B------:R-:W4:Y:S04]  /*ee50*/  LDL.LU R11, [R1+0x2ec] ;  /* 0x0002ec00010b7983 */ /* 0x000f280000300800 */
[----:B------:R-:W4:Y:S04]  /*ee60*/  LDL.LU R9, [R1+0x2f0] ;  /* 0x0002f00001097983 */ /* 0x000f280000300800 */
[----:B------:R-:W4:Y:S01]  /*ee70*/  LDL.LU R118, [R1+0x2f4] ;  /* 0x0002f40001767983 */ /* 0x000f220000300800 */
[C---:B------:R-:W-:Y:S01]  /*ee80*/  IMAD.SHL.U32 R116, R125.reuse, 0x80, RZ ;  /* 0x000000807d747824 */ /* 0x040fe200078e00ff */
[C---:B------:R-:W-:Y:S01]  /*ee90*/  LOP3.LUT R4, R125.reuse, 0x7, RZ, 0xc0, !PT ;  /* 0x000000077d047812 */ /* 0x040fe200078ec0ff */
[----:B------:R-:W-:Y:S01]  /*eea0*/  IMAD.SHL.U32 R5, R125, 0x2, RZ ;  /* 0x000000027d057824 */ /* 0x000fe200078e00ff */
[----:B------:R-:W-:Y:S01]  /*eeb0*/  USHF.L.U64.HI UR8, UR6, 0x3, UR11 ;  /* 0x0000000306087899 */ /* 0x000fe2000801020b */
[----:B------:R-:W4:Y:S01]  /*eec0*/  LDL.LU R29, [R1+0x2f8] ;  /* 0x0002f800011d7983 */ /* 0x000f220000300800 */
[----:B------:R-:W-:Y:S01]  /*eed0*/  LOP3.LUT R116, R116, 0xf000, RZ, 0xc0, !PT ;  /* 0x0000f00074747812 */ /* 0x000fe200078ec0ff */
[----:B------:R-:W-:-:S02]  /*eee0*/  IMAD.SHL.U32 R101, R4, 0x10, RZ ;  /* 0x0000001004657824 */ /* 0x000fc400078e00ff */
[----:B------:R-:W4:Y:S02]  /*eef0*/  LDL.LU R25, [R1+0x2fc] ;  /* 0x0002fc0001197983 */ /* 0x000f240000300800 */
[----:B------:R-:W-:Y:S01]  /*ef00*/  IMAD R116, R4, 0x200, R116 ;  /* 0x0000020004747824 */ /* 0x000fe200078e0274 */
[----:B------:R-:W-:Y:S01]  /*ef10*/  LOP3.LUT R101, R101, 0x30, R5, 0x78, !PT ;  /* 0x0000003065657812 */ /* 0x000fe200078e7805 */
[----:B------:R-:W4:Y:S04]  /*ef20*/  LDL.LU R12, [R1+0x300] ;  /* 0x00030000010c7983 */ /* 0x000f280000300800 */
[----:B------:R-:W4:Y:S04]  /*ef30*/  LDL.LU R10, [R1+0x304] ;  /* 0x00030400010a7983 */ /* 0x000f280000300800 */
[----:B------:R-:W-:Y:S01]  /*ef40*/  STL [R1+0x588], R116 ;  /* 0x0005887401007387 */ /* 0x000fe20000100800 */
[----:B--2---:R-:W-:-:S02]  /*ef50*/  SHF.R.S32.HI R122, RZ, 0x1f, R24 ;  /* 0x0000001fff7a7819 */ /* 0x004fc40000011418 */
[----:B------:R-:W-:-:S04]  /*ef60*/  LEA R123, P1, R24, UR4, 0x2 ;  /* 0x00000004187b7c11 */ /* 0x000fc8000f8210ff */
[----:B------:R-:W-:Y:S01]  /*ef70*/  LEA.HI.X R122, R24, UR8, R122, 0x2, P1 ;  /* 0x00000008187a7c11 */ /* 0x000fe200088f147a */
[----:B------:R-:W-:Y:S01]  /*ef80*/  STL [R1+0x58c], R123 ;  /* 0x00058c7b01007387 */ /* 0x000fe20000100800 */
[----:B---3--:R-:W-:Y:S02]  /*ef90*/  SHF.R.S32.HI R124, RZ, 0x1f, R16 ;  /* 0x0000001fff7c7819 */ /* 0x008fe40000011410 */
[C---:B------:R-:W-:Y:S02]  /*efa0*/  LEA R125, P2, R16.reuse, UR4, 0x2 ;  /* 0x00000004107d7c11 */ /* 0x040fe4000f8410ff */
[----:B----4-:R-:W-:Y:S02]  /*efb0*/  LEA R100, P3, R17, UR4, 0x2 ;  /* 0x0000000411647c11 */ /* 0x010fe4000f8610ff */
[----:B------:R-:W-:Y:S01]  /*efc0*/  LEA.HI.X R124, R16, UR8, R124, 0x2, P2 ;  /* 0x00000008107c7c11 */ /* 0x000fe200090f147c */
[----:B------:R-:W-:Y:S01]  /*efd0*/  STL [R1+0x590], R125 ;  /* 0x0005907d01007387 */ /* 0x000fe20000100800 */
[----:B------:R-:W-:-:S03]  /*efe0*/  SHF.R.S32.HI R95, RZ, 0x1f, R17 ;  /* 0x0000001fff5f7819 */ /* 0x000fc60000011411 */
[----:B------:R-:W-:Y:S01]  /*eff0*/  STL [R1+0x594], R100 ;  /* 0x0005946401007387 */ /* 0x000fe20000100800 */
[----:B------:R-:W-:-:S03]  /*f000*/  LEA.HI.X R95, R17, UR8, R95, 0x2, P3 ;  /* 0x00000008115f7c11 */ /* 0x000fc600098f145f */
[----:B------:R-:W-:Y:S04]  /*f010*/  STL [R1+0x598], R101 ;  /* 0x0005986501007387 */ /* 0x000fe80000100800 */
[----:B------:R1:W-:Y:S04]  /*f020*/  STL [R1+0x59c], R122 ;  /* 0x00059c7a01007387 */ /* 0x0003e80000100800 */
[----:B------:R-:W-:Y:S04]  /*f030*/  STL [R1+0x5a0], R124 ;  /* 0x0005a07c01007387 */ /* 0x000fe80000100800 */
[----:B------:R-:W2:Y:S04]  /*f040*/  LDL.LU R28, [R1+0x308] ;  /* 0x00030800011c7983 */ /* 0x000ea80000300800 */
[----:B------:R-:W3:Y:S04]  /*f050*/  LDL.LU R24, [R1+0x30c] ;  /* 0x00030c0001187983 */ /* 0x000ee80000300800 */
[----:B------:R-:W4:Y:S04]  /*f060*/  LDL.LU R16, [R1+0x310] ;  /* 0x0003100001107983 */ /* 0x000f280000300800 */
[----:B------:R-:W4:Y:S04]  /*f070*/  LDL.LU R17, [R1+0x314] ;  /* 0x0003140001117983 */ /* 0x000f280000300800 */
[----:B------:R-:W-:Y:S01]  /*f080*/  STL [R1+0x5a4], R95 ;  /* 0x0005a45f01007387 */ /* 0x000fe20000100800 */
[----:B------:R-:W-:-:S02]  /*f090*/  LEA R99, P1, R13, UR4, 0x2 ;  /* 0x000000040d637c11 */ /* 0x000fc4000f8210ff */
[----:B------:R-:W-:Y:S02]  /*f0a0*/  SHF.R.S32.HI R93, RZ, 0x1f, R13 ;  /* 0x0000001fff5d7819 */ /* 0x000fe4000001140d */
[----:B------:R-:W-:Y:S02]  /*f0b0*/  SHF.R.S32.HI R91, RZ, 0x1f, R11 ;  /* 0x0000001fff5b7819 */ /* 0x000fe4000001140b */
[----:B------:R-:W-:Y:S02]  /*f0c0*/  LEA R98, P2, R11, UR4, 0x2 ;  /* 0x000000040b627c11 */ /* 0x000fe4000f8410ff */
[----:B------:R-:W-:Y:S02]  /*f0d0*/  SHF.R.S32.HI R89, RZ, 0x1f, R9 ;  /* 0x0000001fff597819 */ /* 0x000fe40000011409 */
[----:B------:R-:W-:Y:S01]  /*f0e0*/  LEA R97, P3, R9, UR4, 0x2 ;  /* 0x0000000409617c11 */ /* 0x000fe2000f8610ff */
[----:B------:R-:W-:Y:S01]  /*f0f0*/  STL [R1+0x5a8], R99 ;  /* 0x0005a86301007387 */ /* 0x000fe20000100800 */
[----:B------:R-:W-:-:S02]  /*f100*/  SHF.R.S32.HI R87, RZ, 0x1f, R118 ;  /* 0x0000001fff577819 */ /* 0x000fc40000011476 */
[C---:B------:R-:W-:Y:S02]  /*f110*/  LEA R96, P4, R118.reuse, UR4, 0x2 ;  /* 0x0000000476607c11 */ /* 0x040fe4000f8810ff */
[----:B------:R-:W-:Y:S02]  /*f120*/  LEA.HI.X R93, R13, UR8, R93, 0x2, P1 ;  /* 0x000000080d5d7c11 */ /* 0x000fe400088f145d */
[----:B------:R-:W-:Y:S01]  /*f130*/  LEA.HI.X R91, R11, UR8, R91, 0x2, P2 ;  /* 0x000000080b5b7c11 */ /* 0x000fe200090f145b */
[----:B------:R-:W4:Y:S01]  /*f140*/  LDL.LU R13, [R1+0x318] ;  /* 0x00031800010d7983 */ /* 0x000f220000300800 */
[----:B------:R-:W-:Y:S02]  /*f150*/  LEA.HI.X R89, R9, UR8, R89, 0x2, P3 ;  /* 0x0000000809597c11 */ /* 0x000fe400098f1459 */
[----:B------:R-:W-:Y:S01]  /*f160*/  LEA.HI.X R87, R118, UR8, R87, 0x2, P4 ;  /* 0x0000000876577c11 */ /* 0x000fe2000a0f1457 */
[----:B------:R-:W4:Y:S04]  /*f170*/  LDL.LU R11, [R1+0x31c] ;  /* 0x00031c00010b7983 */ /* 0x000f280000300800 */
[----:B------:R-:W4:Y:S04]  /*f180*/  LDL.LU R9, [R1+0x320] ;  /* 0x0003200001097983 */ /* 0x000f280000300800 */
[----:B------:R-:W4:Y:S01]  /*f190*/  LDL.LU R118, [R1+0x324] ;  /* 0x0003240001767983 */ /* 0x000f220000300800 */
[----:B------:R-:W-:-:S02]  /*f1a0*/  SHF.R.S32.HI R85, RZ, 0x1f, R29 ;  /* 0x0000001fff557819 */ /* 0x000fc4000001141d */
[----:B------:R-:W-:Y:S02]  /*f1b0*/  LEA R94, P1, R29, UR4, 0x2 ;  /* 0x000000041d5e7c11 */ /* 0x000fe4000f8210ff */
[----:B------:R-:W-:Y:S02]  /*f1c0*/  SHF.R.S32.HI R83, RZ, 0x1f, R25 ;  /* 0x0000001fff537819 */ /* 0x000fe40000011419 */
[----:B------:R-:W-:Y:S02]  /*f1d0*/  LEA R92, P2, R25, UR4, 0x2 ;  /* 0x00000004195c7c11 */ /* 0x000fe4000f8410ff */
[----:B------:R-:W-:Y:S02]  /*f1e0*/  SHF.R.S32.HI R81, RZ, 0x1f, R12 ;  /* 0x0000001fff517819 */ /* 0x000fe4000001140c */
[----:B------:R-:W-:Y:S02]  /*f1f0*/  LEA R90, P3, R12, UR4, 0x2 ;  /* 0x000000040c5a7c11 */ /* 0x000fe4000f8610ff */
[----:B------:R-:W-:-:S02]  /*f200*/  SHF.R.S32.HI R79, RZ, 0x1f, R10 ;  /* 0x0000001fff4f7819 */ /* 0x000fc4000001140a */
[----:B------:R-:W-:Y:S02]  /*f210*/  LEA R88, P4, R10, UR4, 0x2 ;  /* 0x000000040a587c11 */ /* 0x000fe4000f8810ff */
        /* <DEDUP_REMOVED lines=8> */
[----:B--2---:R-:W-:-:S02]  /*f2a0*/  SHF.R.S32.HI R77, RZ, 0x1f, R28 ;  /* 0x0000001fff4d7819 */ /* 0x004fc4000001141c */
[----:B------:R-:W-:Y:S02]  /*f2b0*/  LEA R86, P1, R28, UR4, 0x2 ;  /* 0x000000041c567c11 */ /* 0x000fe4000f8210ff */
[----:B---3--:R-:W-:Y:S02]  /*f2c0*/  SHF.R.S32.HI R75, RZ, 0x1f, R24 ;  /* 0x0000001fff4b7819 */ /* 0x008fe40000011418 */
[----:B------:R-:W-:Y:S02]  /*f2d0*/  LEA R84, P2, R24, UR4, 0x2 ;  /* 0x0000000418547c11 */ /* 0x000fe4000f8410ff */
[----:B----4-:R-:W-:Y:S02]  /*f2e0*/  SHF.R.S32.HI R73, RZ, 0x1f, R16 ;  /* 0x0000001fff497819 */ /* 0x010fe40000011410 */
[----:B------:R-:W-:Y:S02]  /*f2f0*/  LEA R82, P3, R16, UR4, 0x2 ;  /* 0x0000000410527c11 */ /* 0x000fe4000f8610ff */
[----:B------:R-:W-:-:S02]  /*f300*/  SHF.R.S32.HI R71, RZ, 0x1f, R17 ;  /* 0x0000001fff477819 */ /* 0x000fc40000011411 */
[C---:B------:R-:W-:Y:S02]  /*f310*/  LEA R80, P4, R17.reuse, UR4, 0x2 ;  /* 0x0000000411507c11 */ /* 0x040fe4000f8810ff */
[----:B------:R-:W-:Y:S02]  /*f320*/  LEA.HI.X R77, R28, UR8, R77, 0x2, P1 ;  /* 0x000000081c4d7c11 */ /* 0x000fe400088f144d */
[----:B------:R-:W-:Y:S01]  /*f330*/  LEA.HI.X R75, R24, UR8, R75, 0x2, P2 ;  /* 0x00000008184b7c11 */ /* 0x000fe200090f144b */
[----:B------:R-:W2:Y:S01]  /*f340*/  LDL.LU R28, [R1+0x338] ;  /* 0x00033800011c7983 */ /* 0x000ea20000300800 */
[----:B------:R-:W-:Y:S02]  /*f350*/  LEA.HI.X R73, R16, UR8, R73, 0x2, P3 ;  /* 0x0000000810497c11 */ /* 0x000fe400098f1449 */
[----:B------:R-:W-:Y:S01]  /*f360*/  LEA.HI.X R71, R17, UR8, R71, 0x2, P4 ;  /* 0x0000000811477c11 */ /* 0x000fe2000a0f1447 */
[----:B------:R-:W3:Y:S04]  /*f370*/  LDL.LU R24, [R1+0x33c] ;  /* 0x00033c0001187983 */ /* 0x000ee80000300800 */
        /* <DEDUP_REMOVED lines=49> */
[----:B------:R-:W2:Y:S01]  /*f690*/  LDL.LU R17, [R1+0x378] ;  /* 0x0003780001117983 */ /* 0x000ea20000300800 */
        /* <DEDUP_REMOVED lines=15> */
[----:B------:R-:W4:Y:S04]  /*f790*/  LDL.LU R118, [R1+0x390] ;  /* 0x0003900001767983 */ /* 0x000f280000300800 */
[----:B------:R-:W4:Y:S01]  /*f7a0*/  LDL.LU R102, [R1+0x394] ;  /* 0x0003940001667983 */ /* 0x000f220000300800 */
[----:B------:R-:W-:-:S02]  /*f7b0*/  SHF.R.S32.HI R35, RZ, 0x1f, R25 ;  /* 0x0000001fff237819 */ /* 0x000fc40000011419 */
[C---:B------:R-:W-:Y:S01]  /*f7c0*/  LEA R44, P2, R25.reuse, UR4, 0x2 ;  /* 0x00000004192c7c11 */ /* 0x040fe2000f8410ff */
[----:B------:R-:W4:Y:S01]  /*f7d0*/  LDL.LU R14, [R1+0x398] ;  /* 0x00039800010e7983 */ /* 0x000f220000300800 */
[----:B------:R-:W-:Y:S02]  /*f7e0*/  SHF.R.S32.HI R33, RZ, 0x1f, R12 ;  /* 0x0000001fff217819 */ /* 0x000fe4000001140c */
[----:B------:R-:W-:Y:S02]  /*f7f0*/  LEA R42, P3, R12, UR4, 0x2 ;  /* 0x000000040c2a7c11 */ /* 0x000fe4000f8610ff */
[----:B------:R-:W-:Y:S02]  /*f800*/  SHF.R.S32.HI R31, RZ, 0x1f, R10 ;  /* 0x0000001fff1f7819 */ /* 0x000fe4000001140a */
[----:B------:R-:W-:Y:S02]  /*f810*/  LEA R40, P4, R10, UR4, 0x2 ;  /* 0x000000040a287c11 */ /* 0x000fe4000f8810ff */
[----:B------:R-:W-:-:S02]  /*f820*/  LEA.HI.X R35, R25, UR8, R35, 0x2, P2 ;  /* 0x0000000819237c11 */ /* 0x000fc400090f1423 */
[----:B------:R-:W-:Y:S02]  /*f830*/  LEA.HI.X R33, R12, UR8, R33, 0x2, P3 ;  /* 0x000000080c217c11 */ /* 0x000fe400098f1421 */
[----:B------:R-:W-:Y:S01]  /*f840*/  LEA.HI.X R31, R10, UR8, R31, 0x2, P4 ;  /* 0x000000080a1f7c11 */ /* 0x000fe2000a0f141f */
[----:B------:R-:W4:Y:S04]  /*f850*/  LDL.LU R12, [R1+0x39c] ;  /* 0x00039c00010c7983 */ /* 0x000f280000300800 */
[----:B------:R-:W4:Y:S04]  /*f860*/  LDL.LU R10, [R1+0x3a0] ;  /* 0x0003a000010a7983 */ /* 0x000f280000300800 */
[----:B------:R-:W4:Y:S04]  /*f870*/  LDL.LU R103, [R1+0x3a8] ;  /* 0x0003a80001677983 */ /* 0x000f280000300800 */
[----:B------:R-:W4:Y:S04]  /*f880*/  LDL.LU R108, [R1+0x3ac] ;  /* 0x0003ac00016c7983 */ /* 0x000f280000300800 */
[----:B------:R-:W4:Y:S04]  /*f890*/  LDL.LU R109, [R1+0x3b0] ;  /* 0x0003b000016d7983 */ /* 0x000f280000300800 */
[----:B------:R-:W4:Y:S04]  /*f8a0*/  LDL.LU R112, [R1+0x3b4] ;  /* 0x0003b40001707983 */ /* 0x000f280000300800 */
[----:B------:R-:W4:Y:S04]  /*f8b0*/  LDL.LU R113, [R1+0x3b8] ;  /* 0x0003b80001717983 */ /* 0x000f280000300800 */
[----:B------:R-:W4:Y:S01]  /*f8c0*/  LDL.LU R117, [R1+0x3bc] ;  /* 0x0003bc0001757983 */ /* 0x000f220000300800 */
[----:B---3--:R-:W-:-:S02]  /*f8d0*/  SHF.R.S32.HI R27, RZ, 0x1f, R24 ;  /* 0x0000001fff1b7819 */ /* 0x008fc40000011418 */
[C---:B------:R-:W-:Y:S02]  /*f8e0*/  LEA R36, P2, R24.reuse, UR4, 0x2 ;  /* 0x0000000418247c11 */ /* 0x040fe4000f8410ff */
[----:B--2---:R-:W-:Y:S02]  /*f8f0*/  SHF.R.S32.HI R23, RZ, 0x1f, R17 ;  /* 0x0000001fff177819 */ /* 0x004fe40000011411 */
[C---:B------:R-:W-:Y:S02]  /*f900*/  LEA R32, P4, R17.reuse, UR4, 0x2 ;  /* 0x0000000411207c11 */ /* 0x040fe4000f8810ff */
[----:B------:R-:W-:Y:S02]  /*f910*/  LEA.HI.X R27, R24, UR8, R27, 0x2, P2 ;  /* 0x00000008181b7c11 */ /* 0x000fe400090f141b */
[----:B------:R-:W-:Y:S02]  /*f920*/  LEA.HI.X R23, R17, UR8, R23, 0x2, P4 ;  /* 0x0000000811177c11 */ /* 0x000fe4000a0f1417 */
[----:B----4-:R-:W-:-:S02]  /*f930*/  SHF.R.S32.HI R15, RZ, 0x1f, R118 ;  /* 0x0000001fff0f7819 */ /* 0x010fc40000011476 */
[----:B------:R-:W-:-:S04]  /*f940*/  LEA R24, P4, R118, UR4, 0x2 ;  /* 0x0000000476187c11 */ /* 0x000fc8000f8810ff */
[----:B------:R-:W-:Y:S02]  /*f950*/  LEA.HI.X R15, R118, UR8, R15, 0x2, P4 ;  /* 0x00000008760f7c11 */ /* 0x000fe4000a0f140f */
[----:B------:R-:W2:Y:S04]  /*f960*/  LDL.LU R118, [R1+0x3c0] ;  /* 0x0003c00001767983 */ /* 0x000ea80000300800 */
[----:B------:R-:W3:Y:S04]  /*f970*/  LDL.LU R111, [R1+0x3c4] ;  /* 0x0003c400016f7983 */ /* 0x000ee80000300800 */
[----:B-1----:R-:W4:Y:S04]  /*f980*/  LDL.LU R122, [R1+0x3c8] ;  /* 0x0003c800017a7983 */ /* 0x002f280000300800 */
[----:B------:R-:W2:Y:S04]  /*f990*/  LDL.LU R101, [R1+0x3cc] ;  /* 0x0003cc0001657983 */ /* 0x000ea80000300800 */
[----:B------:R-:W2:Y:S04]  /*f9a0*/  LDL.LU R121, [R1+0x3d0] ;  /* 0x0003d00001797983 */ /* 0x000ea80000300800 */
[----:B------:R-:W2:Y:S04]  /*f9b0*/  LDL.LU R115, [R1+0x3d4] ;  /* 0x0003d40001737983 */ /* 0x000ea80000300800 */
[----:B------:R-:W2:Y:S04]  /*f9c0*/  LDL.LU R100, [R1+0x3d8] ;  /* 0x0003d80001647983 */ /* 0x000ea80000300800 */
[----:B------:R-:W4:Y:S04]  /*f9d0*/  LDL.LU R125, [R1+0x3dc] ;  /* 0x0003dc00017d7983 */ /* 0x000f280000300800 */
[----:B------:R-:W4:Y:S04]  /*f9e0*/  LDL.LU R123, [R1+0x3e0] ;  /* 0x0003e000017b7983 */ /* 0x000f280000300800 */
[----:B------:R-:W4:Y:S04]  /*f9f0*/  LDL.LU R116, [R1+0x3e4] ;  /* 0x0003e40001747983 */ /* 0x000f280000300800 */
[----:B------:R-:W4:Y:S01]  /*fa00*/  LDL.LU R119, [R1+0x3e8] ;  /* 0x0003e80001777983 */ /* 0x000f220000300800 */
[----:B------:R-:W-:-:S02]  /*fa10*/  SHF.R.S32.HI R37, RZ, 0x1f, R29 ;  /* 0x0000001fff257819 */ /* 0x000fc4000001141d */
[C---:B------:R-:W-:Y:S01]  /*fa20*/  LEA R46, P1, R29.reuse, UR4, 0x2 ;  /* 0x000000041d2e7c11 */ /* 0x040fe2000f8210ff */
[----:B------:R-:W4:Y:S03]  /*fa30*/  LDL.LU R2, [R1+0x3ec] ;  /* 0x0003ec0001027983 */ /* 0x000f260000300800 */
[----:B------:R-:W-:Y:S02]  /*fa40*/  LEA.HI.X R37, R29, UR8, R37, 0x2, P1 ;  /* 0x000000081d257c11 */ /* 0x000fe400088f1425 */
[----:B------:R-:W-:Y:S02]  /*fa50*/  SHF.R.S32.HI R29, RZ, 0x1f, R28 ;  /* 0x0000001fff1d7819 */ /* 0x000fe4000001141c */
[----:B------:R-:W-:Y:S02]  /*fa60*/  LEA R38, P1, R28, UR4, 0x2 ;  /* 0x000000041c267c11 */ /* 0x000fe4000f8210ff */
[----:B------:R-:W-:-:S02]  /*fa70*/  SHF.R.S32.HI R25, RZ, 0x1f, R16 ;  /* 0x0000001fff197819 */ /* 0x000fc40000011410 */
[----:B------:R-:W-:Y:S02]  /*fa80*/  LEA.HI.X R29, R28, UR8, R29, 0x2, P1 ;  /* 0x000000081c1d7c11 */ /* 0x000fe400088f141d */
[C---:B------:R-:W-:Y:S02]  /*fa90*/  LEA R34, P3, R16.reuse, UR4, 0x2 ;  /* 0x0000000410227c11 */ /* 0x040fe4000f8610ff */
[----:B------:R-:W-:Y:S02]  /*faa0*/  SHF.R.S32.HI R21, RZ, 0x1f, R13 ;  /* 0x0000001fff157819 */ /* 0x000fe4000001140d */
[C---:B------:R-:W-:Y:S02]  /*fab0*/  LEA R30, P1, R13.reuse, UR4, 0x2 ;  /* 0x000000040d1e7c11 */ /* 0x040fe4000f8210ff */
[----:B------:R-:W-:Y:S02]  /*fac0*/  LEA.HI.X R25, R16, UR8, R25, 0x2, P3 ;  /* 0x0000000810197c11 */ /* 0x000fe400098f1419 */
[----:B------:R-:W-:-:S02]  /*fad0*/  LEA.HI.X R21, R13, UR8, R21, 0x2, P1 ;  /* 0x000000080d157c11 */ /* 0x000fc400088f1415 */
[----:B------:R-:W-:Y:S02]  /*fae0*/  SHF.R.S32.HI R13, RZ, 0x1f, R102 ;  /* 0x0000001fff0d7819 */ /* 0x000fe40000011466 */
[----:B------:R-:W-:Y:S02]  /*faf0*/  SHF.R.S32.HI R7, RZ, 0x1f, R10 ;  /* 0x0000001fff077819 */ /* 0x000fe4000001140a */
[----:B------:R-:W-:Y:S02]  /*fb00*/  LEA R22, P1, R102, UR4, 0x2 ;  /* 0x0000000466167c11 */ /* 0x000fe4000f8210ff */
[----:B------:R-:W-:Y:S02]  /*fb10*/  LEA R16, P4, R10, UR4, 0x2 ;  /* 0x000000040a107c11 */ /* 0x000fe4000f8810ff */
[----:B------:R-:W-:Y:S02]  /*fb20*/  LEA.HI.X R13, R102, UR8, R13, 0x2, P1 ;  /* 0x00000008660d7c11 */ /* 0x000fe400088f140d */
[----:B------:R-:W-:-:S02]  /*fb30*/  LEA.HI.X R7, R10, UR8, R7, 0x2, P4 ;  /* 0x000000080a077c11 */ /* 0x000fc4000a0f1407 */
[----:B------:R-:W-:Y:S02]  /*fb40*/  SHF.R.S32.HI R102, RZ, 0x1f, R112 ;  /* 0x0000001fff667819 */ /* 0x000fe40000011470 */
[----:B------:R-:W-:-:S04]  /*fb50*/  LEA R8, P4, R112, UR4, 0x2 ;  /* 0x0000000470087c11 */ /* 0x000fc8000f8810ff */
[----:B------:R-:W-:Y:S02]  /*fb60*/  LEA.HI.X R112, R112, UR8, R102, 0x2, P4 ;  /* 0x0000000870707c11 */ /* 0x000fe4000a0f1466 */
[----:B------:R-:W-:Y:S02]  /*fb70*/  SHF.R.S32.HI R19, RZ, 0x1f, R11 ;  /* 0x0000001fff137819 */ /* 0x000fe4000001140b */
[----:B------:R-:W-:Y:S02]  /*fb80*/  SHF.R.S32.HI R17, RZ, 0x1f, R9 ;  /* 0x0000001fff117819 */ /* 0x000fe40000011409 */
[----:B------:R-:W-:Y:S02]  /*fb90*/  LEA R28, P2, R11, UR4, 0x2 ;  /* 0x000000040b1c7c11 */ /* 0x000fe4000f8410ff */
[----:B------:R-:W-:Y:S02]  /*fba0*/  LEA R26, P3, R9, UR4, 0x2 ;  /* 0x00000004091a7c11 */ /* 0x000fe4000f8610ff */
[----:B------:R-:W-:-:S02]  /*fbb0*/  LEA.HI.X R19, R11, UR8, R19, 0x2, P2 ;  /* 0x000000080b137c11 */ /* 0x000fc400090f1413 */
        /* <DEDUP_REMOVED lines=11> */
[----:B------:R-:W-:-:S02]  /*fc70*/  SHF.R.S32.HI R4, RZ, 0x1f, R108 ;  /* 0x0000001fff047819 */ /* 0x000fc4000001146c */
[C---:B------:R-:W-:Y:S02]  /*fc80*/  LEA R12, P2, R108.reuse, UR4, 0x2 ;  /* 0x000000046c0c7c11 */ /* 0x040fe4000f8410ff */
[----:B------:R-:W-:Y:S02]  /*fc90*/  LEA.HI.X R5, R103, UR8, R5, 0x2, P1 ;  /* 0x0000000867057c11 */ /* 0x000fe400088f1405 */
[----:B------:R-:W-:Y:S02]  /*fca0*/  LEA.HI.X R109, R109, UR8, R6, 0x2, P3 ;  /* 0x000000086d6d7c11 */ /* 0x000fe400098f1406 */
[----:B------:R-:W-:Y:S02]  /*fcb0*/  LEA.HI.X R108, R108, UR8, R4, 0x2, P2 ;  /* 0x000000086c6c7c11 */ /* 0x000fe400090f1404 */
[----:B------:R-:W-:Y:S02]  /*fcc0*/  SHF.R.S32.HI R102, RZ, 0x1f, R113 ;  /* 0x0000001fff667819 */ /* 0x000fe40000011471 */
[----:B------:R-:W-:-:S02]  /*fcd0*/  LEA R6, P1, R113, UR4, 0x2 ;  /* 0x0000000471067c11 */ /* 0x000fc4000f8210ff */
[----:B------:R-:W-:Y:S02]  /*fce0*/  SHF.R.S32.HI R103, RZ, 0x1f, R117 ;  /* 0x0000001fff677819 */ /* 0x000fe40000011475 */
[----:B------:R-:W-:Y:S02]  /*fcf0*/  LEA R4, P2, R117, UR4, 0x2 ;  /* 0x0000000475047c11 */ /* 0x000fe4000f8410ff */
[----:B------:R-:W-:Y:S02]  /*fd00*/  LEA.HI.X R113, R113, UR8, R102, 0x2, P1 ;  /* 0x0000000871717c11 */ /* 0x000fe400088f1466 */
[----:B------:R-:W-:Y:S02]  /*fd10*/  LEA.HI.X R117, R117, UR8, R103, 0x2, P2 ;  /* 0x0000000875757c11 */ /* 0x000fe400090f1467 */
[----:B---3--:R-:W-:Y:S02]  /*fd20*/  SHF.R.S32.HI R105, RZ, 0x1f, R111 ;  /* 0x0000001fff697819 */ /* 0x008fe4000001146f */
[----:B------:R-:W-:-:S04]  /*fd30*/  LEA R110, P4, R111, UR4, 0x2 ;  /* 0x000000046f6e7c11 */ /* 0x000fc8000f8810ff */
[----:B------:R-:W-:-:S05]  /*fd40*/  LEA.HI.X R0, R111, UR8, R105, 0x2, P4 ;  /* 0x000000086f007c11 */ /* 0x000fca000a0f1469 */
[----:B------:R1:W-:Y:S04]  /*fd50*/  STL [R1+0x1a0], R0 ;  /* 0x0001a00001007387 */ /* 0x0003e80000100800 */
[----:B------:R-:W3:Y:S04]  /*fd60*/  LDL.LU R3, [R1+0x3f0] ;  /* 0x0003f00001037983 */ /* 0x000ee80000300800 */
[----:B-1----:R-:W3:Y:S01]  /*fd70*/  LDL R0, [R1+0x3f4] ;  /* 0x0003f40001007983 */ /* 0x002ee20000100800 */
[----:B--2---:R-:W-:Y:S02]  /*fd80*/  SHF.R.S32.HI R104, RZ, 0x1f, R118 ;  /* 0x0000001fff687819 */ /* 0x004fe40000011476 */
[----:B------:R-:W-:-:S02]  /*fd90*/  LEA R106, P3, R118, UR4, 0x2 ;  /* 0x00000004766a7c11 */ /* 0x000fc4000f8610ff */
[----:B----4-:R-:W-:Y:S02]  /*fda0*/  SHF.R.S32.HI R102, RZ, 0x1f, R122 ;  /* 0x0000001fff667819 */ /* 0x010fe4000001147a */
[----:B------:R-:W-:Y:S02]  /*fdb0*/  LEA R107, P1, R122, UR4, 0x2 ;  /* 0x000000047a6b7c11 */ /* 0x000fe4000f8210ff */
[----:B------:R-:W-:Y:S02]  /*fdc0*/  SHF.R.S32.HI R103, RZ, 0x1f, R101 ;  /* 0x0000001fff677819 */ /* 0x000fe40000011465 */
[----:B------:R-:W-:Y:S02]  /*fdd0*/  LEA R111, P2, R101, UR4, 0x2 ;  /* 0x00000004656f7c11 */ /* 0x000fe4000f8410ff */
[----:B------:R-:W-:Y:S02]  /*fde0*/  LEA.HI.X R118, R118, UR8, R104, 0x2, P3 ;  /* 0x0000000876767c11 */ /* 0x000fe400098f1468 */
[----:B------:R-:W-:-:S02]  /*fdf0*/  SHF.R.S32.HI R104, RZ, 0x1f, R121 ;  /* 0x0000001fff687819 */ /* 0x000fc40000011479 */
[----:B------:R-:W-:Y:S02]  /*fe00*/  LEA R114, P3, R121, UR4, 0x2 ;  /* 0x0000000479727c11 */ /* 0x000fe4000f8610ff */
[----:B------:R-:W-:Y:S02]  /*fe10*/  LEA.HI.X R99, R122, UR8, R102, 0x2, P1 ;  /* 0x000000087a637c11 */ /* 0x000fe400088f1466 */
[----:B------:R-:W-:Y:S02]  /*fe20*/  LEA.HI.X R95, R101, UR8, R103, 0x2, P2 ;  /* 0x00000008655f7c11 */ /* 0x000fe400090f1467 */
[----:B------:R-:W-:Y:S01]  /*fe30*/  LEA.HI.X R101, R121, UR8, R104, 0x2, P3 ;  /* 0x0000000879657c11 */ /* 0x000fe200098f1468 */
[----:B------:R1:W-:Y:S01]  /*fe40*/  STL [R1+0x1a8], R99 ;  /* 0x0001a86301007387 */ /* 0x0003e20000100800 */
[----:B------:R-:W-:Y:S02]  /*fe50*/  SHF.R.S32.HI R105, RZ, 0x1f, R115 ;  /* 0x0000001fff697819 */ /* 0x000fe40000011473 */
[C---:B------:R-:W-:Y:S01]  /*fe60*/  LEA R120, P4, R115.reuse, UR4, 0x2 ;  /* 0x0000000473787c11 */ /* 0x040fe2000f8810ff */
[----:B------:R2:W-:Y:S03]  /*fe70*/  STL [R1+0x1b0], R95 ;  /* 0x0001b05f01007387 */ /* 0x0005e60000100800 */
[----:B-1----:R-:W-:Y:S01]  /*fe80*/  LEA.HI.X R99, R115, UR8, R105, 0x2, P4 ;  /* 0x0000000873637c11 */ /* 0x002fe2000a0f1469 */
[----:B--2---:R-:W2:Y:S04]  /*fe90*/  LDL.LU R95, [R1+0x410] ;  /* 0x00041000015f7983 */ /* 0x004ea80000300800 */
[----:B------:R1:W-:Y:S04]  /*fea0*/  STL [R1+0x1c0], R101 ;  /* 0x0001c06501007387 */ /* 0x0003e80000100800 */
[----:B------:R-:W4:Y:S04]  /*feb0*/  LDL.LU R124, [R1+0x414] ;  /* 0x00041400017c7983 */ /* 0x000f280000300800 */
[----:B------:R1:W-:Y:S04]  /*fec0*/  STL [R1+0x1e0], R99 ;  /* 0x0001e06301007387 */ /* 0x0003e80000100800 */
[----:B------:R-:W4:Y:S04]  /*fed0*/  LDL.LU R122, [R1+0x418] ;  /* 0x00041800017a7983 */ /* 0x000f280000300800 */
[----:B-1----:R-:W4:Y:S01]  /*fee0*/  LDL.LU R101, [R1+0x41c] ;  /* 0x00041c0001657983 */ /* 0x002f220000300800 */
[----:B------:R-:W-:-:S02]  /*fef0*/  LEA R99, P3, R123, UR4, 0x2 ;  /* 0x000000047b637c11 */ /* 0x000fc4000f8610ff */
[----:B------:R-:W-:-:S03]  /*ff00*/  SHF.R.S32.HI R102, RZ, 0x1f, R100 ;  /* 0x0000001fff667819 */ /* 0x000fc60000011464 */
[----:B------:R1:W-:Y:S01]  /*ff10*/  STL [R1+0x1b8], R99 ;  /* 0x0001b86301007387 */ /* 0x0003e20000100800 */
[----:B------:R-:W-:Y:S02]  /*ff20*/  LEA R115, P1, R100, UR4, 0x2 ;  /* 0x0000000464737c11 */ /* 0x000fe4000f8210ff */
[----:B------:R-:W-:Y:S02]  /*ff30*/  SHF.R.S32.HI R103, RZ, 0x1f, R125 ;  /* 0x0000001fff677819 */ /* 0x000fe4000001147d */
[----:B-1----:R-:W-:Y:S02]  /*ff40*/  LEA R99, P4, R116, UR4, 0x2 ;  /* 0x0000000474637c11 */ /* 0x002fe4000f8810ff */
[----:B------:R-:W-:-:S03]  /*ff50*/  LEA R121, P2, R125, UR4, 0x2 ;  /* 0x000000047d797c11 */ /* 0x000fc6000f8410ff */
[----:B------:R1:W-:Y:S01]  /*ff60*/  STL [R1+0x1d0], R99 ;  /* 0x0001d06301007387 */ /* 0x0003e20000100800 */
[----:B------:R-:W-:Y:S02]  /*ff70*/  SHF.R.S32.HI R104, RZ, 0x1f, R123 ;  /* 0x0000001fff687819 */ /* 0x000fe4000001147b */
[----:B------:R-:W-:Y:S02]  /*ff80*/  SHF.R.S32.HI R105, RZ, 0x1f, R116 ;  /* 0x0000001fff697819 */ /* 0x000fe40000011474 */
[----:B-1----:R-:W-:Y:S02]  /*ff90*/  LEA.HI.X R99, R100, UR8, R102, 0x2, P1 ;  /* 0x0000000864637c11 */ /* 0x002fe400088f1466 */
[----:B------:R-:W-:Y:S02]  /*ffa0*/  LEA.HI.X R102, R125, UR8, R103, 0x2, P2 ;  /* 0x000000087d667c11 */ /* 0x000fe400090f1467 */
[----:B------:R-:W-:Y:S01]  /*ffb0*/  LEA.HI.X R100, R123, UR8, R104, 0x2, P3 ;  /* 0x000000087b647c11 */ /* 0x000fe200098f1468 */
[----:B------:R1:W-:Y:S04]  /*ffc0*/  STL [R1+0x1e8], R99 ;  /* 0x0001e86301007387 */ /* 0x0003e80000100800 */
[----:B------:R-:W-:Y:S01]  /*ffd0*/  STL [R1+0x1fc], R102 ;  /* 0x0001fc6601007387 */ /* 0x000fe20000100800 */
[----:B-1----:R-:W-:-:S03]  /*ffe0*/  LEA.HI.X R99, R116, UR8, R105, 0x2, P4 ;  /* 0x0000000874637c11 */ /* 0x002fc6000a0f1469 */
[----:B------:R1:W-:Y:S04]  /*fff0*/  STL [R1+0x200], R100 ;  /* 0x0002006401007387 */ /* 0x0003e80000100800 */
[----:B------:R1:W-:Y:S04]  /*10000*/  STL [R1+0x20c], R99 ;  /* 0x00020c6301007387 */ /* 0x0003e80000100800 */
[----:B-1----:R-:W4:Y:S01]  /*10010*/  LDL.LU R100, [R1+0x420] ;  /* 0x0004200001647983 */ /* 0x002f220000300800 */
[----:B------:R-:W-:-:S03]  /*10020*/  LEA R99, P1, R119, UR4, 0x2 ;  /* 0x0000000477637c11 */ /* 0x000fc6000f8210ff */
[----:B------:R-:W4:Y:S04]  /*10030*/  LDL.LU R125, [R1+0x424] ;  /* 0x00042400017d7983 */ /* 0x000f280000300800 */
[----:B------:R1:W-:Y:S04]  /*10040*/  STL [R1+0x1c8], R99 ;  /* 0x0001c86301007387 */ /* 0x0003e80000100800 */
[----:B------:R-:W4:Y:S04]  /*10050*/  LDL.LU R123, [R1+0x428] ;  /* 0x00042800017b7983 */ /* 0x000f280000300800 */
[----:B------:R-:W4:Y:S01]  /*10060*/  LDL.LU R116, [R1+0x42c] ;  /* 0x00042c0001747983 */ /* 0x000f220000300800 */
[----:B-1----:R-:W-:-:S05]  /*10070*/  LEA R99, P2, R2, UR4, 0x2 ;  /* 0x0000000402637c11 */ /* 0x002fca000f8410ff */
[----:B------:R3:W-:Y:S01]  /*10080*/  STL [R1+0x1d8], R99 ;  /* 0x0001d86301007387 */ /* 0x0007e20000100800 */
[----:B------:R-:W-:Y:S02]  /*10090*/  SHF.R.S32.HI R102, RZ, 0x1f, R119 ;  /* 0x0000001fff667819 */ /* 0x000fe40000011477 */
[----:B------:R-:W-:Y:S02]  /*100a0*/  SHF.R.S32.HI R103, RZ, 0x1f, R2 ;  /* 0x0000001fff677819 */ /* 0x000fe40000011402 */
[----:B------:R-:W-:Y:S02]  /*100b0*/  LEA.HI.X R102, R119, UR8, R102, 0x2, P1 ;  /* 0x0000000877667c11 */ /* 0x000fe400088f1466 */
[----:B---3--:R-:W-:-:S05]  /*100c0*/  LEA R99, P3, R3, UR4, 0x2 ;  /* 0x0000000403637c11 */ /* 0x008fca000f8610ff */
[----:B------:R1:W-:Y:S01]  /*100d0*/  STL [R1+0x1f0], R99 ;  /* 0x0001f06301007387 */ /* 0x0003e20000100800 */
[----:B------:R-:W-:Y:S02]  /*100e0*/  SHF.R.S32.HI R104, RZ, 0x1f, R3 ;  /* 0x0000001fff687819 */ /* 0x000fe40000011403 */
[----:B------:R-:W-:Y:S02]  /*100f0*/  SHF.R.S32.HI R105, RZ, 0x1f, R0 ;  /* 0x0000001fff697819 */ /* 0x000fe40000011400 */
[----:B-1----:R-:W-:-:S05]  /*10100*/  LEA R99, P4, R0, UR4, 0x2 ;  /* 0x0000000400637c11 */ /* 0x002fca000f8810ff */
[----:B------:R1:W-:Y:S01]  /*10110*/  STL [R1+0x204], R99 ;  /* 0x0002046301007387 */ /* 0x0003e20000100800 */
[----:B------:R-:W-:-:S03]  /*10120*/  LEA.HI.X R0, R0, UR8, R105, 0x2, P4 ;  /* 0x0000000800007c11 */ /* 0x000fc6000a0f1469 */
[----:B------:R-:W-:Y:S01]  /*10130*/  STL [R1+0x210], R102 ;  /* 0x0002106601007387 */ /* 0x000fe20000100800 */
[----:B-1----:R-:W-:Y:S02]  /*10140*/  LEA.HI.X R99, R2, UR8, R103, 0x2, P2 ;  /* 0x0000000802637c11 */ /* 0x002fe400090f1467 */
[----:B------:R-:W-:-:S03]  /*10150*/  LEA.HI.X R2, R3, UR8, R104, 0x2, P3 ;  /* 0x0000000803027c11 */ /* 0x000fc600098f1468 */
[----:B------:R-:W-:Y:S04]  /*10160*/  STL [R1+0x21c], R99 ;  /* 0x00021c6301007387 */ /* 0x000fe80000100800 */
[----:B------:R1:W-:Y:S04]  /*10170*/  STL [R1+0x224], R2 ;  /* 0x0002240201007387 */ /* 0x0003e80000100800 */
[----:B------:R2:W-:Y:S04]  /*10180*/  STL [R1+0x22c], R0 ;  /* 0x00022c0001007387 */ /* 0x0005e80000100800 */
[----:B------:R-:W3:Y:S04]  /*10190*/  LDL R119, [R1+0x48c] ;  /* 0x00048c0001777983 */ /* 0x000ee80000100800 */
[----:B-1----:R-:W3:Y:S01]  /*101a0*/  LDL.LU R2, [R1+0x490] ;  /* 0x0004900001027983 */ /* 0x002ee20000300800 */
[----:B--2---:R-:W-:-:S02]  /*101b0*/  LEA R0, P1, R95, UR4, 0x2 ;  /* 0x000000045f007c11 */ /* 0x004fc4000f8210ff */
[----:B----4-:R-:W-:-:S03]  /*101c0*/  LEA R99, P2, R124, UR4, 0x2 ;  /* 0x000000047c637c11 */ /* 0x010fc6000f8410ff */
[----:B------:R1:W-:Y:S04]  /*101d0*/  STL [R1+0x1f8], R0 ;  /* 0x0001f80001007387 */ /* 0x0003e80000100800 */
[----:B------:R-:W2:Y:S04]  /*101e0*/  LDL.LU R3, [R1+0x494] ;  /* 0x0004940001037983 */ /* 0x000ea80000300800 */
[----:B-1----:R-:W4:Y:S04]  /*101f0*/  LDL.LU R0, [R1+0x498] ;  /* 0x0004980001007983 */ /* 0x002f280000300800 */
[----:B------:R1:W-:Y:S01]  /*10200*/  STL [R1+0x208], R99 ;  /* 0x0002086301007387 */ /* 0x0003e20000100800 */
[----:B------:R-:W-:-:S02]  /*10210*/  SHF.R.S32.HI R102, RZ, 0x1f, R95 ;  /* 0x0000001fff667819 */ /* 0x000fc4000001145f */
[----:B-1----:R-:W-:-:S05]  /*10220*/  LEA R99, P3, R122, UR4, 0x2 ;  /* 0x000000047a637c11 */ /* 0x002fca000f8610ff */
[----:B------:R1:W-:Y:S01]  /*10230*/  STL [R1+0x218], R99 ;  /* 0x0002186301007387 */ /* 0x0003e20000100800 */
[----:B------:R-:W-:Y:S02]  /*10240*/  SHF.R.S32.HI R103, RZ, 0x1f, R124 ;  /* 0x0000001fff677819 */ /* 0x000fe4000001147c */
[----:B------:R-:W-:Y:S02]  /*10250*/  SHF.R.S32.HI R104, RZ, 0x1f, R122 ;  /* 0x0000001fff687819 */ /* 0x000fe4000001147a */
[----:B-1----:R-:W-:Y:S02]  /*10260*/  LEA R99, P4, R101, UR4, 0x2 ;  /* 0x0000000465637c11 */ /* 0x002fe4000f8810ff */
[----:B------:R-:W-:-:S03]  /*10270*/  SHF.R.S32.HI R105, RZ, 0x1f, R101 ;  /* 0x0000001fff697819 */ /* 0x000fc60000011465 */
[----:B------:R1:W-:Y:S02]  /*10280*/  STL [R1+0x228], R99 ;  /* 0x0002286301007387 */ /* 0x0003e40000100800 */
[----:B-1----:R-:W-:Y:S02]  /*10290*/  LEA.HI.X R99, R95, UR8, R102, 0x2, P1 ;  /* 0x000000085f637c11 */ /* 0x002fe400088f1466 */
[----:B------:R-:W-:Y:S02]  /*102a0*/  LEA.HI.X R95, R124, UR8, R103, 0x2, P2 ;  /* 0x000000087c5f7c11 */ /* 0x000fe400090f1467 */
[----:B------:R-:W-:Y:S01]  /*102b0*/  LEA.HI.X R102, R122, UR8, R104, 0x2, P3 ;  /* 0x000000087a667c11 */ /* 0x000fe200098f1468 */
[----:B------:R1:W-:Y:S04]  /*102c0*/  STL [R1+0x234], R99 ;  /* 0x0002346301007387 */ /* 0x0003e80000100800 */
[----:B------:R1:W-:Y:S02]  /*102d0*/  STL [R1+0x23c], R95 ;  /* 0x00023c5f01007387 */ /* 0x0003e40000100800 */
[----:B-1----:R-:W-:-:S02]  /*102e0*/  LEA.HI.X R99, R101, UR8, R105, 0x2, P4 ;  /* 0x0000000865637c11 */ /* 0x002fc4000a0f1469 */
[----:B------:R-:W4:Y:S04]  /*102f0*/  LDL.LU R95, [R1+0x49c] ;  /* 0x00049c00015f7983 */ /* 0x000f280000300800 */
[----:B------:R-:W-:Y:S04]  /*10300*/  STL [R1+0x244], R102 ;  /* 0x0002446601007387 */ /* 0x000fe80000100800 */
[----:B------:R-:W4:Y:S04]  /*10310*/  LDL.LU R124, [R1+0x4a0] ;  /* 0x0004a000017c7983 */ /* 0x000f280000300800 */
[----:B------:R1:W-:Y:S04]  /*10320*/  STL [R1+0x24c], R99 ;  /* 0x00024c6301007387 */ /* 0x0003e80000100800 */
[----:B------:R-:W4:Y:S04]  /*10330*/  LDL.LU R122, [R1+0x4a4] ;  /* 0x0004a400017a7983 */ /* 0x000f280000300800 */
[----:B------:R-:W4:Y:S01]  /*10340*/  LDL.LU R101, [R1+0x4a8] ;  /* 0x0004a80001657983 */ /* 0x000f220000300800 */
[----:B-1----:R-:W-:-:S05]  /*10350*/  LEA R99, P1, R100, UR4, 0x2 ;  /* 0x0000000464637c11 */ /* 0x002fca000f8210ff */
[----:B------:R1:W-:Y:S02]  /*10360*/  STL [R1+0x220], R99 ;  /* 0x0002206301007387 */ /* 0x0003e40000100800 */
[----:B-1----:R-:W-:-:S05]  /*10370*/  LEA R99, P2, R125, UR4, 0x2 ;  /* 0x000000047d637c11 */ /* 0x002fca000f8410ff */
[----:B------:R1:W-:Y:S01]  /*10380*/  STL [R1+0x230], R99 ;  /* 0x0002306301007387 */ /* 0x0003e20000100800 */
[----:B------:R-:W-:Y:S02]  /*10390*/  SHF.R.S32.HI R102, RZ, 0x1f, R100 ;  /* 0x0000001fff667819 */ /* 0x000fe40000011464 */
[----:B-1----:R-:W-:-:S05]  /*103a0*/  LEA R99, P3, R123, UR4, 0x2 ;  /* 0x000000047b637c11 */ /* 0x002fca000f8610ff */
[----:B------:R1:W-:Y:S01]  /*103b0*/  STL [R1+0x238], R99 ;  /* 0x0002386301007387 */ /* 0x0003e20000100800 */
[----:B------:R-:W-:Y:S02]  /*103c0*/  SHF.R.S32.HI R103, RZ, 0x1f, R125 ;  /* 0x0000001fff677819 */ /* 0x000fe4000001147d */
[----:B-1----:R-:W-:-:S05]  /*103d0*/  LEA R99, P4, R116, UR4, 0x2 ;  /* 0x0000000474637c11 */ /* 0x002fca000f8810ff */
[----:B------:R1:W-:Y:S01]  /*103e0*/  STL [R1+0x248], R99 ;  /* 0x0002486301007387 */ /* 0x0003e20000100800 */
[----:B------:R-:W-:Y:S02]  /*103f0*/  SHF.R.S32.HI R104, RZ, 0x1f, R123 ;  /* 0x0000001fff687819 */ /* 0x000fe4000001147b */
[----:B-1----:R-:W-:Y:S02]  /*10400*/  LEA.HI.X R99, R100, UR8, R102, 0x2, P1 ;  /* 0x0000000864637c11 */ /* 0x002fe400088f1466 */
[----:B------:R-:W-:-:S03]  /*10410*/  LEA.HI.X R100, R125, UR8, R103, 0x2, P2 ;  /* 0x000000087d647c11 */ /* 0x000fc600090f1467 */
[----:B------:R-:W-:Y:S01]  /*10420*/  STL [R1+0x254], R99 ;  /* 0x0002546301007387 */ /* 0x000fe20000100800 */
[----:B------:R-:W-:-:S03]  /*10430*/  LEA.HI.X R102, R123, UR8, R104, 0x2, P3 ;  /* 0x000000087b667c11 */ /* 0x000fc600098f1468 */
[----:B------:R1:W-:Y:S01]  /*10440*/  STL [R1+0x25c], R100 ;  /* 0x00025c6401007387 */ /* 0x0003e20000100800 */
[----:B------:R-:W-:-:S03]  /*10450*/  SHF.R.S32.HI R105, RZ, 0x1f, R116 ;  /* 0x0000001fff697819 */ /* 0x000fc60000011474 */
[----:B-1----:R-:W4:Y:S01]  /*10460*/  LDL.LU R100, [R1+0x4ac] ;  /* 0x0004ac0001647983 */ /* 0x002f220000300800 */
[----:B------:R-:W-:-:S03]  /*10470*/  LEA.HI.X R99, R116, UR8, R105, 0x2, P4 ;  /* 0x0000000874637c11 */ /* 0x000fc6000a0f1469 */
[----:B------:R-:W-:Y:S04]  /*10480*/  STL [R1+0x264], R102 ;  /* 0x0002646601007387 */ /* 0x000fe80000100800 */
[----:B------:R-:W4:Y:S04]  /*10490*/  LDL.LU R125, [R1+0x4b0] ;  /* 0x0004b000017d7983 */ /* 0x000f280000300800 */
[----:B------:R3:W-:Y:S04]  /*104a0*/  STL [R1+0x26c], R99 ;  /* 0x00026c6301007387 */ /* 0x0007e80000100800 */
[----:B------:R-:W4:Y:S04]  /*104b0*/  LDL.LU R123, [R1+0x4b4] ;  /* 0x0004b400017b7983 */ /* 0x000f280000300800 */
[----:B------:R-:W4:Y:S01]  /*104c0*/  LDL.LU R116, [R1+0x4b8] ;  /* 0x0004b80001747983 */ /* 0x000f220000300800 */
[----:B---3--:R-:W-:-:S05]  /*104d0*/  LEA R99, P1, R119, UR4, 0x2 ;  /* 0x0000000477637c11 */ /* 0x008fca000f8210ff */
[----:B------:R1:W-:Y:S02]  /*104e0*/  STL [R1+0x240], R99 ;  /* 0x0002406301007387 */ /* 0x0003e40000100800 */
[----:B-1----:R-:W-:-:S05]  /*104f0*/  LEA R99, P2, R2, UR4, 0x2 ;  /* 0x0000000402637c11 */ /* 0x002fca000f8410ff */
[----:B------:R2:W-:Y:S01]  /*10500*/  STL [R1+0x250], R99 ;  /* 0x0002506301007387 */ /* 0x0005e20000100800 */
[----:B------:R-:W-:Y:S02]  /*10510*/  SHF.R.S32.HI R102, RZ, 0x1f, R119 ;  /* 0x0000001fff667819 */ /* 0x000fe40000011477 */
[----:B--2---:R-:W-:Y:S02]  /*10520*/  LEA R99, P3, R3, UR4, 0x2 ;  /* 0x0000000403637c11 */ /* 0x004fe4000f8610ff */
[----:B------:R-:W-:-:S03]  /*10530*/  SHF.R.S32.HI R103, RZ, 0x1f, R2 ;  /* 0x0000001fff677819 */ /* 0x000fc60000011402 */
[----:B------:R1:W-:Y:S01]  /*10540*/  STL [R1+0x258], R99 ;  /* 0x0002586301007387 */ /* 0x0003e20000100800 */
[----:B------:R-:W-:Y:S02]  /*10550*/  SHF.R.S32.HI R104, RZ, 0x1f, R3 ;  /* 0x0000001fff687819 */ /* 0x000fe40000011403 */
[----:B----4-:R-:W-:Y:S02]  /*10560*/  SHF.R.S32.HI R105, RZ, 0x1f, R0 ;  /* 0x0000001fff697819 */ /* 0x010fe40000011400 */
[----:B------:R-:W-:Y:S02]  /*10570*/  LEA.HI.X R102, R119, UR8, R102, 0x2, P1 ;  /* 0x0000000877667c11 */ /* 0x000fe400088f1466 */
        /* <DEDUP_REMOVED lines=9> */
[----:B------:R-:W3:Y:S04]  /*10610*/  LDL.LU R119, [R1+0x4bc] ;  /* 0x0004bc0001777983 */ /* 0x000ee80000300800 */
[----:B-1----:R-:W4:Y:S01]  /*10620*/  LDL.LU R2, [R1+0x4c0] ;  /* 0x0004c00001027983 */ /* 0x002f220000300800 */
[----:B--2---:R-:W-:-:S05]  /*10630*/  LEA R0, P1, R95, UR4, 0x2 ;  /* 0x000000045f007c11 */ /* 0x004fca000f8210ff */
[----:B------:R1:W-:Y:S01]  /*10640*/  STL [R1+0x260], R0 ;  /* 0x0002600001007387 */ /* 0x0003e20000100800 */
[----:B------:R-:W-:-:S03]  /*10650*/  LEA R99, P2, R124, UR4, 0x2 ;  /* 0x000000047c637c11 */ /* 0x000fc6000f8410ff */
[----:B------:R-:W2:Y:S01]  /*10660*/  LDL.LU R3, [R1+0x4c4] ;  /* 0x0004c40001037983 */ /* 0x000ea20000300800 */
[----:B------:R-:W-:-:S03]  /*10670*/  SHF.R.S32.HI R102, RZ, 0x1f, R95 ;  /* 0x0000001fff667819 */ /* 0x000fc6000001145f */
[----:B-1----:R-:W2:Y:S04]  /*10680*/  LDL.LU R0, [R1+0x4c8] ;  /* 0x0004c80001007983 */ /* 0x002ea80000300800 */
[----:B------:R1:W-:Y:S01]  /*10690*/  STL [R1+0x270], R99 ;  /* 0x0002706301007387 */ /* 0x0003e20000100800 */
[----:B------:R-:W-:Y:S02]  /*106a0*/  SHF.R.S32.HI R103, RZ, 0x1f, R124 ;  /* 0x0000001fff677819 */ /* 0x000fe4000001147c */
[----:B------:R-:W-:Y:S02]  /*106b0*/  LEA.HI.X R95, R95, UR8, R102, 0x2, P1 ;  /* 0x000000085f5f7c11 */ /* 0x000fe400088f1466 */
[----:B-1----:R-:W-:Y:S02]  /*106c0*/  LEA R99, P3, R122, UR4, 0x2 ;  /* 0x000000047a637c11 */ /* 0x002fe4000f8610ff */
[----:B------:R-:W-:-:S03]  /*106d0*/  SHF.R.S32.HI R104, RZ, 0x1f, R122 ;  /* 0x0000001fff687819 */ /* 0x000fc6000001147a */
[----:B------:R1:W-:Y:S01]  /*106e0*/  STL [R1+0x278], R99 ;  /* 0x0002786301007387 */ /* 0x0003e20000100800 */
[----:B------:R-:W-:Y:S02]  /*106f0*/  SHF.R.S32.HI R105, RZ, 0x1f, R101 ;  /* 0x0000001fff697819 */ /* 0x000fe40000011465 */
[----:B------:R-:W-:Y:S02]  /*10700*/  LEA.HI.X R102, R124, UR8, R103, 0x2, P2 ;  /* 0x000000087c667c11 */ /* 0x000fe400090f1467 */
[----:B-1----:R-:W-:-:S05]  /*10710*/  LEA R99, P4, R101, UR4, 0x2 ;  /* 0x0000000465637c11 */ /* 0x002fca000f8810ff */
[----:B------:R1:W-:Y:S04]  /*10720*/  STL [R1+0x288], R99 ;  /* 0x0002886301007387 */ /* 0x0003e80000100800 */
[----:B------:R1:W-:Y:S02]  /*10730*/  STL [R1+0x294], R95 ;  /* 0x0002945f01007387 */ /* 0x0003e40000100800 */
[----:B-1----:R-:W-:Y:S02]  /*10740*/  LEA.HI.X R99, R122, UR8, R104, 0x2, P3 ;  /* 0x000000087a637c11 */ /* 0x002fe400098f1468 */
[----:B------:R-:W-:Y:S01]  /*10750*/  STL [R1+0x29c], R102 ;  /* 0x00029c6601007387 */ /* 0x000fe20000100800 */
[----:B------:R-:W-:-:S03]  /*10760*/  LEA.HI.X R95, R101, UR8, R105, 0x2, P4 ;  /* 0x00000008655f7c11 */ /* 0x000fc6000a0f1469 */
[----:B------:R-:W-:Y:S04]  /*10770*/  STL [R1+0x2a4], R99 ;  /* 0x0002a46301007387 */ /* 0x000fe80000100800 */
[----:B------:R1:W-:Y:S04]  /*10780*/  STL [R1+0x2ac], R95 ;  /* 0x0002ac5f01007387 */ /* 0x0003e80000100800 */
[----:B-1----:R-:W2:Y:S04]  /*10790*/  LDL.LU R95, [R1+0x4cc] ;  /* 0x0004cc00015f7983 */ /* 0x002ea80000300800 */
[----:B------:R-:W2:Y:S01]  /*107a0*/  LDL.LU R124, [R1+0x4d0] ;  /* 0x0004d000017c7983 */ /* 0x000ea20000300800 */
[----:B------:R-:W-:-:S05]  /*107b0*/  LEA R99, P1, R100, UR4, 0x2 ;  /* 0x0000000464637c11 */ /* 0x000fca000f8210ff */
[----:B------:R1:W-:Y:S04]  /*107c0*/  STL [R1+0x280], R99 ;  /* 0x0002806301007387 */ /* 0x0003e80000100800 */
[----:B------:R-:W2:Y:S04]  /*107d0*/  LDL.LU R122, [R1+0x4d4] ;  /* 0x0004d400017a7983 */ /* 0x000ea80000300800 */
[----:B------:R-:W2:Y:S01]  /*107e0*/  LDL.LU R101, [R1+0x4d8] ;  /* 0x0004d80001657983 */ /* 0x000ea20000300800 */
[----:B-1----:R-:W-:-:S05]  /*107f0*/  LEA R99, P2, R125, UR4, 0x2 ;  /* 0x000000047d637c11 */ /* 0x002fca000f8410ff */
[----:B------:R1:W-:Y:S01]  /*10800*/  STL [R1+0x290], R99 ;  /* 0x0002906301007387 */ /* 0x0003e20000100800 */
[----:B------:R-:W-:Y:S02]  /*10810*/  SHF.R.S32.HI R102, RZ, 0x1f, R100 ;  /* 0x0000001fff667819 */ /* 0x000fe40000011464 */
[----:B-1----:R-:W-:-:S05]  /*10820*/  LEA R99, P3, R123, UR4, 0x2 ;  /* 0x000000047b637c11 */ /* 0x002fca000f8610ff */
[----:B------:R1:W-:Y:S01]  /*10830*/  STL [R1+0x298], R99 ;  /* 0x0002986301007387 */ /* 0x0003e20000100800 */
[----:B------:R-:W-:Y:S02]  /*10840*/  SHF.R.S32.HI R103, RZ, 0x1f, R125 ;  /* 0x0000001fff677819 */ /* 0x000fe4000001147d */
[----:B-1----:R-:W-:-:S05]  /*10850*/  LEA R99, P4, R116, UR4, 0x2 ;  /* 0x0000000474637c11 */ /* 0x002fca000f8810ff */
[----:B------:R1:W-:Y:S02]  /*10860*/  STL [R1+0x2a8], R99 ;  /* 0x0002a86301007387 */ /* 0x0003e40000100800 */
[----:B-1----:R-:W-:Y:S02]  /*10870*/  LEA.HI.X R99, R100, UR8, R102, 0x2, P1 ;  /* 0x0000000864637c11 */ /* 0x002fe400088f1466 */
[----:B------:R-:W-:-:S03]  /*10880*/  LEA.HI.X R100, R125, UR8, R103, 0x2, P2 ;  /* 0x000000087d647c11 */ /* 0x000fc600090f1467 */
[----:B------:R-:W-:Y:S04]  /*10890*/  STL [R1+0x2b4], R99 ;  /* 0x0002b46301007387 */ /* 0x000fe80000100800 */
[----:B------:R1:W-:Y:S04]  /*108a0*/  STL [R1+0x2bc], R100 ;  /* 0x0002bc6401007387 */ /* 0x0003e80000100800 */
[----:B-1----:R-:W2:Y:S01]  /*108b0*/  LDL.LU R100, [R1+0x4dc] ;  /* 0x0004dc0001647983 */ /* 0x002ea20000300800 */
[----:B------:R-:W-:Y:S02]  /*108c0*/  SHF.R.S32.HI R104, RZ, 0x1f, R123 ;  /* 0x0000001fff687819 */ /* 0x000fe4000001147b */
[----:B------:R-:W-:-:S02]  /*108d0*/  SHF.R.S32.HI R105, RZ, 0x1f, R116 ;  /* 0x0000001fff697819 */ /* 0x000fc40000011474 */
[----:B------:R-:W-:Y:S02]  /*108e0*/  LEA.HI.X R102, R123, UR8, R104, 0x2, P3 ;  /* 0x000000087b667c11 */ /* 0x000fe400098f1468 */
[----:B------:R-:W-:-:S03]  /*108f0*/  LEA.HI.X R99, R116, UR8, R105, 0x2, P4 ;  /* 0x0000000874637c11 */ /* 0x000fc6000a0f1469 */
[----:B------:R-:W-:Y:S04]  /*10900*/  STL [R1+0x2c4], R102 ;  /* 0x0002c46601007387 */ /* 0x000fe80000100800 */
[----:B------:R-:W2:Y:S04]  /*10910*/  LDL.LU R125, [R1+0x4e0] ;  /* 0x0004e000017d7983 */ /* 0x000ea80000300800 */
[----:B------:R3:W-:Y:S04]  /*10920*/  STL [R1+0x2cc], R99 ;  /* 0x0002cc6301007387 */ /* 0x0007e80000100800 */
[----:B------:R-:W2:Y:S04]  /*10930*/  LDL.LU R123, [R1+0x4e4] ;  /* 0x0004e400017b7983 */ /* 0x000ea80000300800 */
[----:B------:R-:W2:Y:S01]  /*10940*/  LDL.LU R116, [R1+0x4e8] ;  /* 0x0004e80001747983 */ /* 0x000ea20000300800 */
[----:B---3--:R-:W-:-:S05]  /*10950*/  LEA R99, P1, R119, UR4, 0x2 ;  /* 0x0000000477637c11 */ /* 0x008fca000f8210ff */
[----:B------:R4:W-:Y:S02]  /*10960*/  STL [R1+0x2a0], R99 ;  /* 0x0002a06301007387 */ /* 0x0009e40000100800 */
[----:B----4-:R-:W-:-:S05]  /*10970*/  LEA R99, P2, R2, UR4, 0x2 ;  /* 0x0000000402637c11 */ /* 0x010fca000f8410ff */
[----:B------:R2:W-:Y:S01]  /*10980*/  STL [R1+0x2b0], R99 ;  /* 0x0002b06301007387 */ /* 0x0005e20000100800 */
[----:B------:R-:W-:Y:S02]  /*10990*/  SHF.R.S32.HI R102, RZ, 0x1f, R119 ;  /* 0x0000001fff667819 */ /* 0x000fe40000011477 */
[----:B--2---:R-:W-:Y:S02]  /*109a0*/  LEA R99, P3, R3, UR4, 0x2 ;  /* 0x0000000403637c11 */ /* 0x004fe4000f8610ff */
[----:B------:R-:W-:-:S03]  /*109b0*/  SHF.R.S32.HI R103, RZ, 0x1f, R2 ;  /* 0x0000001fff677819 */ /* 0x000fc60000011402 */
[----:B------:R1:W-:Y:S01]  /*109c0*/  STL [R1+0x2b8], R99 ;  /* 0x0002b86301007387 */ /* 0x0003e20000100800 */
[----:B------:R-:W-:Y:S02]  /*109d0*/  SHF.R.S32.HI R104, RZ, 0x1f, R3 ;  /* 0x0000001fff687819 */ /* 0x000fe40000011403 */
[----:B------:R-:W-:Y:S02]  /*109e0*/  LEA.HI.X R102, R119, UR8, R102, 0x2, P1 ;  /* 0x0000000877667c11 */ /* 0x000fe400088f1466 */
[----:B-1----:R-:W-:Y:S02]  /*109f0*/  LEA R99, P4, R0, UR4, 0x2 ;  /* 0x0000000400637c11 */ /* 0x002fe4000f8810ff */
[----:B------:R-:W-:-:S03]  /*10a00*/  SHF.R.S32.HI R105, RZ, 0x1f, R0 ;  /* 0x0000001fff697819 */ /* 0x000fc60000011400 */
[----:B------:R1:W-:Y:S01]  /*10a10*/  STL [R1+0x2c8], R99 ;  /* 0x0002c86301007387 */ /* 0x0003e20000100800 */
[----:B------:R-:W-:-:S03]  /*10a20*/  LEA.HI.X R0, R0, UR8, R105, 0x2, P4 ;  /* 0x0000000800007c11 */ /* 0x000fc6000a0f1469 */
[----:B------:R-:W-:Y:S01]  /*10a30*/  STL [R1+0x2d4], R102 ;  /* 0x0002d46601007387 */ /* 0x000fe20000100800 */
[----:B-1----:R-:W-:Y:S02]  /*10a40*/  LEA.HI.X R99, R2, UR8, R103, 0x2, P2 ;  /* 0x0000000802637c11 */ /* 0x002fe400090f1467 */
[----:B------:R-:W-:-:S03]  /*10a50*/  LEA.HI.X R2, R3, UR8, R104, 0x2, P3 ;  /* 0x0000000803027c11 */ /* 0x000fc600098f1468 */
[----:B------:R-:W-:Y:S04]  /*10a60*/  STL [R1+0x2dc], R99 ;  /* 0x0002dc6301007387 */ /* 0x000fe80000100800 */
[----:B------:R-:W2:Y:S04]  /*10a70*/  LDL.LU R119, [R1+0x4f0] ;  /* 0x0004f00001777983 */ /* 0x000ea80000300800 */
[----:B------:R1:W-:Y:S04]  /*10a80*/  STL [R1+0x2e4], R2 ;  /* 0x0002e40201007387 */ /* 0x0003e80000100800 */
[----:B-1----:R-:W3:Y:S01]  /*10a90*/  LDL.LU R2, [R1+0x4f4] ;  /* 0x0004f40001027983 */ /* 0x002ee20000300800 */
[----:B------:R-:W-:-:S03]  /*10aa0*/  LEA R99, P1, R95, UR4, 0x2 ;  /* 0x000000045f637c11 */ /* 0x000fc6000f8210ff */
[----:B------:R1:W-:Y:S04]  /*10ab0*/  STL [R1+0x2ec], R0 ;  /* 0x0002ec0001007387 */ /* 0x0003e80000100800 */
[----:B------:R-:W4:Y:S04]  /*10ac0*/  LDL.LU R3, [R1+0x4f8] ;  /* 0x0004f80001037983 */ /* 0x000f280000300800 */
[----:B-1----:R-:W4:Y:S04]  /*10ad0*/  LDL.LU R0, [R1+0x4fc] ;  /* 0x0004fc0001007983 */ /* 0x002f280000300800 */
[----:B------:R1:W-:Y:S01]  /*10ae0*/  STL [R1+0x2c0], R99 ;  /* 0x0002c06301007387 */ /* 0x0003e20000100800 */
[----:B------:R-:W-:-:S02]  /*10af0*/  SHF.R.S32.HI R102, RZ, 0x1f, R95 ;  /* 0x0000001fff667819 */ /* 0x000fc4000001145f */
[----:B-1----:R-:W-:-:S05]  /*10b00*/  LEA R99, P2, R124, UR4, 0x2 ;  /* 0x000000047c637c11 */ /* 0x002fca000f8410ff */
        /* <DEDUP_REMOVED lines=16> */
[----:B-1----:R-:W4:Y:S04]  /*10c10*/  LDL.LU R95, [R1+0x500] ;  /* 0x00050000015f7983 */ /* 0x002f280000300800 */
[----:B------:R-:W4:Y:S01]  /*10c20*/  LDL.LU R124, [R1+0x504] ;  /* 0x00050400017c7983 */ /* 0x000f220000300800 */
[----:B------:R-:W-:-:S05]  /*10c30*/  LEA R99, P1, R100, UR4, 0x2 ;  /* 0x0000000464637c11 */ /* 0x000fca000f8210ff */
[----:B------:R1:W-:Y:S04]  /*10c40*/  STL [R1+0x2e0], R99 ;  /* 0x0002e06301007387 */ /* 0x0003e80000100800 */
[----:B------:R-:W4:Y:S04]  /*10c50*/  LDL.LU R122, [R1+0x508] ;  /* 0x00050800017a7983 */ /* 0x000f280000300800 */
[----:B------:R-:W4:Y:S01]  /*10c60*/  LDL.LU R101, [R1+0x50c] ;  /* 0x00050c0001657983 */ /* 0x000f220000300800 */
[----:B-1----:R-:W-:-:S05]  /*10c70*/  LEA R99, P2, R125, UR4, 0x2 ;  /* 0x000000047d637c11 */ /* 0x002fca000f8410ff */
[----:B------:R1:W-:Y:S01]  /*10c80*/  STL [R1+0x2f0], R99 ;  /* 0x0002f06301007387 */ /* 0x0003e20000100800 */
[----:B------:R-:W-:Y:S02]  /*10c90*/  SHF.R.S32.HI R102, RZ, 0x1f, R100 ;  /* 0x0000001fff667819 */ /* 0x000fe40000011464 */
        /* <DEDUP_REMOVED lines=15> */
[----:B-1----:R-:W4:Y:S04]  /*10d90*/  LDL.LU R100, [R1+0x510] ;  /* 0x0005100001647983 */ /* 0x002f280000300800 */
[----:B------:R-:W4:Y:S01]  /*10da0*/  LDL.LU R125, [R1+0x514] ;  /* 0x00051400017d7983 */ /* 0x000f220000300800 */
[----:B--2---:R-:W-:-:S05]  /*10db0*/  LEA R99, P1, R119, UR4, 0x2 ;  /* 0x0000000477637c11 */ /* 0x004fca000f8210ff */
[----:B------:R3:W-:Y:S04]  /*10dc0*/  STL [R1+0x300], R99 ;  /* 0x0003006301007387 */ /* 0x0007e80000100800 */
[----:B------:R-:W2:Y:S04]  /*10dd0*/  LDL.LU R123, [R1+0x518] ;  /* 0x00051800017b7983 */ /* 0x000ea80000300800 */
[----:B------:R-:W2:Y:S01]  /*10de0*/  LDL.LU R116, [R1+0x51c] ;  /* 0x00051c0001747983 */ /* 0x000ea20000300800 */
[----:B---3--:R-:W-:-:S05]  /*10df0*/  LEA R99, P2, R2, UR4, 0x2 ;  /* 0x0000000402637c11 */ /* 0x008fca000f8410ff */
[----:B------:R4:W-:Y:S01]  /*10e00*/  STL [R1+0x310], R99 ;  /* 0x0003106301007387 */ /* 0x0009e20000100800 */
[----:B------:R-:W-:Y:S02]  /*10e10*/  SHF.R.S32.HI R102, RZ, 0x1f, R119 ;  /* 0x0000001fff667819 */ /* 0x000fe40000011477 */
[----:B----4-:R-:W-:Y:S02]  /*10e20*/  LEA R99, P3, R3, UR4, 0x2 ;  /* 0x0000000403637c11 */ /* 0x010fe4000f8610ff */
        /* <DEDUP_REMOVED lines=12> */
[----:B------:R-:W3:Y:S04]  /*10ef0*/  LDL.LU R119, [R1+0x524] ;  /* 0x0005240001777983 */ /* 0x000ee80000300800 */
[----:B------:R1:W-:Y:S04]  /*10f00*/  STL [R1+0x344], R2 ;  /* 0x0003440201007387 */ /* 0x0003e80000100800 */
[----:B-1----:R-:W4:Y:S04]  /*10f10*/  LDL.LU R2, [R1+0x528] ;  /* 0x0005280001027983 */ /* 0x002f280000300800 */
[----:B------:R1:W-:Y:S04]  /*10f20*/  STL [R1+0x34c], R0 ;  /* 0x00034c0001007387 */ /* 0x0003e80000100800 */
[----:B------:R-:W4:Y:S04]  /*10f30*/  LDL.LU R3, [R1+0x52c] ;  /* 0x00052c0001037983 */ /* 0x000f280000300800 */
[----:B-1----:R-:W4:Y:S01]  /*10f40*/  LDL.LU R0, [R1+0x530] ;  /* 0x0005300001007983 */ /* 0x002f220000300800 */
[----:B------:R-:W-:-:S05]  /*10f50*/  LEA R99, P1, R95, UR4, 0x2 ;  /* 0x000000045f637c11 */ /* 0x000fca000f8210ff */
[----:B------:R1:W-:Y:S02]  /*10f60*/  STL [R1+0x320], R99 ;  /* 0x0003206301007387 */ /* 0x0003e40000100800 */
[----:B-1----:R-:W-:-:S05]  /*10f70*/  LEA R99, P2, R124, UR4, 0x2 ;  /* 0x000000047c637c11 */ /* 0x002fca000f8410ff */
[----:B------:R1:W-:Y:S01]  /*10f80*/  STL [R1+0x330], R99 ;  /* 0x0003306301007387 */ /* 0x0003e20000100800 */
[----:B------:R-:W-:Y:S02]  /*10f90*/  SHF.R.S32.HI R102, RZ, 0x1f, R95 ;  /* 0x0000001fff667819 */ /* 0x000fe4000001145f */
[----:B-1----:R-:W-:Y:S02]  /*10fa0*/  LEA R99, P3, R122, UR4, 0x2 ;  /* 0x000000047a637c11 */ /* 0x002fe4000f8610ff */
[----:B------:R-:W-:-:S03]  /*10fb0*/  SHF.R.S32.HI R103, RZ, 0x1f, R124 ;  /* 0x0000001fff677819 */ /* 0x000fc6000001147c */
[----:B------:R1:W-:Y:S01]  /*10fc0*/  STL [R1+0x338], R99 ;  /* 0x0003386301007387 */ /* 0x0003e20000100800 */
[----:B------:R-:W-:Y:S02]  /*10fd0*/  LEA.HI.X R102, R95, UR8, R102, 0x2, P1 ;  /* 0x000000085f667c11 */ /* 0x000fe400088f1466 */
[----:B-1----:R-:W-:-:S05]  /*10fe0*/  LEA R99, P4, R101, UR4, 0x2 ;  /* 0x0000000465637c11 */ /* 0x002fca000f8810ff */
[----:B------:R1:W-:Y:S04]  /*10ff0*/  STL [R1+0x348], R99 ;  /* 0x0003486301007387 */ /* 0x0003e80000100800 */
[----:B------:R-:W-:Y:S01]  /*11000*/  STL [R1+0x354], R102 ;  /* 0x0003546601007387 */ /* 0x000fe20000100800 */
[----:B-1----:R-:W-:-:S05]  /*11010*/  LEA.HI.X R99, R124, UR8, R103, 0x2, P2 ;  /* 0x000000087c637c11 */ /* 0x002fca00090f1467 */
[----:B------:R1:W-:Y:S04]  /*11020*/  STL [R1+0x35c], R99 ;  /* 0x00035c6301007387 */ /* 0x0003e80000100800 */
[----:B-1----:R-:W4:Y:S01]  /*11030*/  LDL.LU R99, [R1+0x534] ;  /* 0x0005340001637983 */ /* 0x002f220000300800 */
[----:B------:R-:W-:Y:S02]  /*11040*/  SHF.R.S32.HI R104, RZ, 0x1f, R122 ;  /* 0x0000001fff687819 */ /* 0x000fe4000001147a */
[----:B------:R-:W-:Y:S02]  /*11050*/  SHF.R.S32.HI R105, RZ, 0x1f, R101 ;  /* 0x0000001fff697819 */ /* 0x000fe40000011465 */
[----:B------:R-:W-:Y:S02]  /*11060*/  LEA.HI.X R95, R122, UR8, R104, 0x2, P3 ;  /* 0x000000087a5f7c11 */ /* 0x000fe400098f1468 */
[----:B------:R-:W-:-:S03]  /*11070*/  LEA.HI.X R101, R101, UR8, R105, 0x2, P4 ;  /* 0x0000000865657c11 */ /* 0x000fc6000a0f1469 */
[----:B------:R1:W-:Y:S04]  /*11080*/  STL [R1+0x364], R95 ;  /* 0x0003645f01007387 */ /* 0x0003e80000100800 */
[----:B-1----:R-:W4:Y:S04]  /*11090*/  LDL.LU R95, [R1+0x538] ;  /* 0x00053800015f7983 */ /* 0x002f280000300800 */
        /* <DEDUP_REMOVED lines=8> */
[----:B------:R-:W-:Y:S02]  /*11120*/  SHF.R.S32.HI R103, RZ, 0x1f, R125 ;  /* 0x0000001fff677819 */ /* 0x000fe4000001147d */
[----:B------:R-:W-:Y:S02]  /*11130*/  LEA.HI.X R102, R100, UR8, R102, 0x2, P1 ;  /* 0x0000000864667c11 */ /* 0x000fe400088f1466 */
[----:B--2---:R-:W-:-:S05]  /*11140*/  LEA R101, P3, R123, UR4, 0x2 ;  /* 0x000000047b657c11 */ /* 0x004fca000f8610ff */
[----:B------:R1:W-:Y:S01]  /*11150*/  STL [R1+0x358], R101 ;  /* 0x0003586501007387 */ /* 0x0003e20000100800 */
[----:B------:R-:W-:Y:S02]  /*11160*/  SHF.R.S32.HI R104, RZ, 0x1f, R123 ;  /* 0x0000001fff687819 */ /* 0x000fe4000001147b */
[----:B-1----:R-:W-:Y:S02]  /*11170*/  LEA R101, P4, R116, UR4, 0x2 ;  /* 0x0000000474657c11 */ /* 0x002fe4000f8810ff */
[----:B------:R-:W-:-:S03]  /*11180*/  LEA.HI.X R100, R123, UR8, R104, 0x2, P3 ;  /* 0x000000087b647c11 */ /* 0x000fc600098f1468 */
[----:B------:R1:W-:Y:S01]  /*11190*/  STL [R1+0x368], R101 ;  /* 0x0003686501007387 */ /* 0x0003e20000100800 */
[----:B------:R-:W-:-:S03]  /*111a0*/  SHF.R.S32.HI R105, RZ, 0x1f, R116 ;  /* 0x0000001fff697819 */ /* 0x000fc60000011474 */
[----:B------:R2:W-:Y:S01]  /*111b0*/  STL [R1+0x374], R102 ;  /* 0x0003746601007387 */ /* 0x0005e20000100800 */
[----:B-1----:R-:W-:-:S05]  /*111c0*/  LEA.HI.X R101, R125, UR8, R103, 0x2, P2 ;  /* 0x000000087d657c11 */ /* 0x002fca00090f1467 */
[----:B------:R1:W-:Y:S01]  /*111d0*/  STL [R1+0x37c], R101 ;  /* 0x00037c6501007387 */ /* 0x0003e20000100800 */
[----:B--2---:R-:W-:-:S03]  /*111e0*/  LEA.HI.X R102, R116, UR8, R105, 0x2, P4 ;  /* 0x0000000874667c11 */ /* 0x004fc6000a0f1469 */
[----:B-1----:R-:W2:Y:S04]  /*111f0*/  LDL.LU R101, [R1+0x544] ;  /* 0x0005440001657983 */ /* 0x002ea80000300800 */
[----:B------:R1:W-:Y:S04]  /*11200*/  STL [R1+0x380], R100 ;  /* 0x0003806401007387 */ /* 0x0003e80000100800 */
[----:B-1----:R-:W2:Y:S01]  /*11210*/  LDL.LU R100, [R1+0x548] ;  /* 0x0005480001647983 */ /* 0x002ea20000300800 */
[----:B---3--:R-:W-:-:S03]  /*11220*/  LEA R123, P1, R119, UR4, 0x2 ;  /* 0x00000004777b7c11 */ /* 0x008fc6000f8210ff */
[----:B------:R1:W-:Y:S04]  /*11230*/  STL [R1+0x388], R102 ;  /* 0x0003886601007387 */ /* 0x0003e80000100800 */
[----:B------:R-:W3:Y:S01]  /*11240*/  LDL.LU R125, [R1+0x54c] ;  /* 0x00054c00017d7983 */ /* 0x000ee20000300800 */
[----:B----4-:R-:W-:-:S03]  /*11250*/  LEA R116, P2, R2, UR4, 0x2 ;  /* 0x0000000402747c11 */ /* 0x010fc6000f8410ff */
[----:B------:R4:W-:Y:S01]  /*11260*/  STL [R1+0x360], R123 ;  /* 0x0003607b01007387 */ /* 0x0009e20000100800 */
[----:B-1----:R-:W-:-:S03]  /*11270*/  SHF.R.S32.HI R102, RZ, 0x1f, R119 ;  /* 0x0000001fff667819 */ /* 0x002fc60000011477 */
[----:B------:R1:W-:Y:S01]  /*11280*/  STL [R1+0x370], R116 ;  /* 0x0003707401007387 */ /* 0x0003e20000100800 */
[----:B------:R-:W-:Y:S02]  /*11290*/  SHF.R.S32.HI R103, RZ, 0x1f, R2 ;  /* 0x0000001fff677819 */ /* 0x000fe40000011402 */
[----:B----4-:R-:W-:Y:S02]  /*112a0*/  LEA R123, P3, R3, UR4, 0x2 ;  /* 0x00000004037b7c11 */ /* 0x010fe4000f8610ff */
[----:B-1----:R-:W-:-:S03]  /*112b0*/  LEA R116, P4, R0, UR4, 0x2 ;  /* 0x0000000400747c11 */ /* 0x002fc6000f8810ff */
[----:B------:R-:W-:Y:S01]  /*112c0*/  STL [R1+0x378], R123 ;  /* 0x0003787b01007387 */ /* 0x000fe20000100800 */
[----:B------:R-:W-:Y:S02]  /*112d0*/  LEA.HI.X R102, R119, UR8, R102, 0x2, P1 ;  /* 0x0000000877667c11 */ /* 0x000fe400088f1466 */
[----:B------:R-:W-:Y:S01]  /*112e0*/  LEA.HI.X R2, R2, UR8, R103, 0x2, P2 ;  /* 0x0000000802027c11 */ /* 0x000fe200090f1467 */
[----:B------:R-:W-:Y:S04]  /*112f0*/  STL [R1+0x384], R116 ;  /* 0x0003847401007387 */ /* 0x000fe80000100800 */
[----:B------:R-:W4:Y:S01]  /*11300*/  LDL.LU R119, [R1+0x550] ;  /* 0x0005500001777983 */ /* 0x000f220000300800 */
[----:B------:R-:W-:-:S03]  /*11310*/  SHF.R.S32.HI R104, RZ, 0x1f, R3 ;  /* 0x0000001fff687819 */ /* 0x000fc60000011403 */
[----:B------:R-:W-:Y:S01]  /*11320*/  STL [R1+0x38c], R102 ;  /* 0x00038c6601007387 */ /* 0x000fe20000100800 */
[----:B------:R-:W-:-:S03]  /*11330*/  SHF.R.S32.HI R105, RZ, 0x1f, R0 ;  /* 0x0000001fff697819 */ /* 0x000fc60000011400 */
[----:B------:R1:W-:Y:S01]  /*11340*/  STL [R1+0x390], R2 ;  /* 0x0003900201007387 */ /* 0x0003e20000100800 */
[----:B------:R-:W-:-:S03]  /*11350*/  LEA.HI.X R0, R0, UR8, R105, 0x2, P4 ;  /* 0x0000000800007c11 */ /* 0x000fc6000a0f1469 */
[----:B-1----:R-:W4:Y:S01]  /*11360*/  LDL.LU R2, [R1+0x554] ;  /* 0x0005540001027983 */ /* 0x002f220000300800 */
[----:B------:R-:W-:-:S03]  /*11370*/  LEA.HI.X R102, R3, UR8, R104, 0x2, P3 ;  /* 0x0000000803667c11 */ /* 0x000fc600098f1468 */
[----:B------:R-:W4:Y:S04]  /*11380*/  LDL.LU R3, [R1+0x558] ;  /* 0x0005580001037983 */ /* 0x000f280000300800 */
[----:B------:R-:W-:Y:S04]  /*11390*/  STL [R1+0x394], R102 ;  /* 0x0003946601007387 */ /* 0x000fe80000100800 */
[----:B------:R-:W-:Y:S01]  /*113a0*/  STL [R1+0x39c], R0 ;  /* 0x00039c0001007387 */ /* 0x000fe20000100800 */
[----:B------:R-:W-:-:S05]  /*113b0*/  LEA R123, P1, R99, UR4, 0x2 ;  /* 0x00000004637b7c11 */ /* 0x000fca000f8210ff */
[----:B------:R1:W-:Y:S04]  /*113c0*/  STL [R1+0x398], R123 ;  /* 0x0003987b01007387 */ /* 0x0003e80000100800 */
[----:B-1----:R-:W4:Y:S01]  /*113d0*/  LDL.LU R123, [R1+0x55c] ;  /* 0x00055c00017b7983 */ /* 0x002f220000300800 */
[----:B------:R-:W-:Y:S02]  /*113e0*/  LEA R0, P2, R95, UR4, 0x2 ;  /* 0x000000045f007c11 */ /* 0x000fe4000f8410ff */
[----:B------:R-:W-:-:S03]  /*113f0*/  LEA R116, P3, R124, UR4, 0x2 ;  /* 0x000000047c747c11 */ /* 0x000fc6000f8610ff */
[----:B------:R-:W-:Y:S04]  /*11400*/  STL [R1+0x3a4], R0 ;  /* 0x0003a40001007387 */ /* 0x000fe80000100800 */
[----:B------:R1:W-:Y:S04]  /*11410*/  STL [R1+0x3b0], R116 ;  /* 0x0003b07401007387 */ /* 0x0003e80000100800 */
[----:B-1----:R-:W4:Y:S01]  /*11420*/  LDL.LU R116, [R1+0x560] ;  /* 0x0005600001747983 */ /* 0x002f220000300800 */
[----:B------:R-:W-:Y:S02]  /*11430*/  SHF.R.S32.HI R102, RZ, 0x1f, R99 ;  /* 0x0000001fff667819 */ /* 0x000fe40000011463 */
[----:B------:R-:W-:-:S02]  /*11440*/  LEA R0, P4, R122, UR4, 0x2 ;  /* 0x000000047a007c11 */ /* 0x000fc4000f8810ff */
[----:B------:R-:W-:Y:S02]  /*11450*/  LEA.HI.X R102, R99, UR8, R102, 0x2, P1 ;  /* 0x0000000863667c11 */ /* 0x000fe400088f1466 */
[----:B------:R-:W-:Y:S01]  /*11460*/  SHF.R.S32.HI R103, RZ, 0x1f, R95 ;  /* 0x0000001fff677819 */ /* 0x000fe2000001145f */
[----:B------:R1:W-:Y:S01]  /*11470*/  STL [R1+0x3bc], R0 ;  /* 0x0003bc0001007387 */ /* 0x0003e20000100800 */
[----:B------:R-:W-:Y:S02]  /*11480*/  SHF.R.S32.HI R104, RZ, 0x1f, R124 ;  /* 0x0000001fff687819 */ /* 0x000fe4000001147c */
[----:B------:R-:W-:Y:S01]  /*11490*/  SHF.R.S32.HI R105, RZ, 0x1f, R122 ;  /* 0x0000001fff697819 */ /* 0x000fe2000001147a */
[----:B-1----:R-:W4:Y:S04]  /*114a0*/  LDL.LU R0, [R1+0x564] ;  /* 0x0005640001007983 */ /* 0x002f280000300800 */
[----:B------:R-:W4:Y:S04]  /*114b0*/  LDL.LU R99, [R1+0x5a8] ;  /* 0x0005a80001637983 */ /* 0x000f280000300800 */
[----:B------:R1:W-:Y:S02]  /*114c0*/  STL [R1+0x3a0], R102 ;  /* 0x0003a06601007387 */ /* 0x0003e40000100800 */
[----:B-1----:R-:W-:-:S02]  /*114d0*/  LEA.HI.X R102, R95, UR8, R103, 0x2, P2 ;  /* 0x000000085f667c11 */ /* 0x002fc400090f1467 */
[----:B------:R-:W-:Y:S01]  /*114e0*/  LEA.HI.X R103, R124, UR8, R104, 0x2, P3 ;  /* 0x000000087c677c11 */ /* 0x000fe200098f1468 */
[----:B------:R-:W4:Y:S01]  /*114f0*/  LDL.LU R95, [R1+0x5a4] ;  /* 0x0005a400015f7983 */ /* 0x000f220000300800 */
[----:B------:R-:W-:-:S03]  /*11500*/  LEA.HI.X R104, R122, UR8, R105, 0x2, P4 ;  /* 0x000000087a687c11 */ /* 0x000fc6000a0f1469 */
[----:B------:R-:W4:Y:S04]  /*11510*/  LDL.LU R124, [R1+0x5a0] ;  /* 0x0005a000017c7983 */ /* 0x000f280000300800 */
[----:B------:R2:W-:Y:S04]  /*11520*/  STL [R1+0x3a8], R102 ;  /* 0x0003a86601007387 */ /* 0x0005e80000100800 */
[----:B------:R1:W-:Y:S04]  /*11530*/  STL [R1+0x3ac], R103 ;  /* 0x0003ac6701007387 */ /* 0x0003e80000100800 */
[----:B------:R-:W-:Y:S01]  /*11540*/  STL [R1+0x3b8], R104 ;  /* 0x0003b86801007387 */ /* 0x000fe20000100800 */
[----:B--2---:R-:W-:-:S02]  /*11550*/  SHF.R.S32.HI R102, RZ, 0x1f, R101 ;  /* 0x0000001fff667819 */ /* 0x004fc40000011465 */
[----:B------:R-:W-:Y:S02]  /*11560*/  LEA R105, P1, R101, UR4, 0x2 ;  /* 0x0000000465697c11 */ /* 0x000fe4000f8210ff */
[----:B------:R-:W-:-:S05]  /*11570*/  LEA R122, P2, R100, UR4, 0x2 ;  /* 0x00000004647a7c11 */ /* 0x000fca000f8410ff */
[----:B------:R3:W-:Y:S01]  /*11580*/  STL [R1+0x3b4], R122 ;  /* 0x0003b47a01007387 */ /* 0x0007e20000100800 */
[----:B------:R-:W-:Y:S02]  /*11590*/  LEA.HI.X R102, R101, UR8, R102, 0x2, P1 ;  /* 0x0000000865667c11 */ /* 0x000fe400088f1466 */
[----:B-1----:R-:W-:Y:S02]  /*115a0*/  SHF.R.S32.HI R103, RZ, 0x1f, R100 ;  /* 0x0000001fff677819 */ /* 0x002fe40000011464 */
[----:B---3--:R-:W-:Y:S02]  /*115b0*/  LEA R122, P3, R125, UR4, 0x2 ;  /* 0x000000047d7a7c11 */ /* 0x008fe4000f8610ff */
[----:B------:R-:W-:-:S03]  /*115c0*/  SHF.R.S32.HI R104, RZ, 0x1f, R125 ;  /* 0x0000001fff687819 */ /* 0x000fc6000001147d */
[----:B------:R1:W-:Y:S04]  /*115d0*/  STL [R1+0x3cc], R122 ;  /* 0x0003cc7a01007387 */ /* 0x0003e80000100800 */
[----:B-1----:R-:W2:Y:S04]  /*115e0*/  LDL.LU R122, [R1+0x59c] ;  /* 0x00059c00017a7983 */ /* 0x002ea80000300800 */
[----:B------:R-:W3:Y:S04]  /*115f0*/  LDL.LU R101, [R1+0x598] ;  /* 0x0005980001657983 */ /* 0x000ee80000300800 */
[----:B------:R1:W-:Y:S02]  /*11600*/  STL [R1+0x3c0], R102 ;  /* 0x0003c06601007387 */ /* 0x0003e40000100800 */
[----:B-1----:R-:W-:-:S02]  /*11610*/  LEA.HI.X R102, R100, UR8, R103, 0x2, P2 ;  /* 0x0000000864667c11 */ /* 0x002fc400090f1467 */
[----:B------:R-:W-:Y:S01]  /*11620*/  LEA.HI.X R103, R125, UR8, R104, 0x2, P3 ;  /* 0x000000087d677c11 */ /* 0x000fe200098f1468 */
[----:B------:R-:W2:Y:S01]  /*11630*/  LDL.LU R100, [R1+0x594] ;  /* 0x0005940001647983 */ /* 0x000ea20000300800 */
[----:B----4-:R-:W-:-:S03]  /*11640*/  LEA R125, P1, R119, UR4, 0x2 ;  /* 0x00000004777d7c11 */ /* 0x010fc6000f8210ff */
[----:B------:R1:W-:Y:S04]  /*11650*/  STL [R1+0x3c4], R102 ;  /* 0x0003c46601007387 */ /* 0x0003e80000100800 */
[----:B------:R-:W-:Y:S04]  /*11660*/  STL [R1+0x3d4], R103 ;  /* 0x0003d46701007387 */ /* 0x000fe80000100800 */
[----:B------:R4:W-:Y:S01]  /*11670*/  STL [R1+0x3c8], R125 ;  /* 0x0003c87d01007387 */ /* 0x0009e20000100800 */
[----:B-1----:R-:W-:Y:S02]  /*11680*/  SHF.R.S32.HI R102, RZ, 0x1f, R119 ;  /* 0x0000001fff667819 */ /* 0x002fe40000011477 */
[----:B----4-:R-:W-:-:S02]  /*11690*/  LEA R125, P2, R2, UR4, 0x2 ;  /* 0x00000004027d7c11 */ /* 0x010fc4000f8410ff */
[----:B------:R-:W-:-:S03]  /*116a0*/  SHF.R.S32.HI R103, RZ, 0x1f, R2 ;  /* 0x0000001fff677819 */ /* 0x000fc60000011402 */
[----:B------:R1:W-:Y:S01]  /*116b0*/  STL [R1+0x3d0], R125 ;  /* 0x0003d07d01007387 */ /* 0x0003e20000100800 */
[----:B------:R-:W-:Y:S02]  /*116c0*/  SHF.R.S32.HI R104, RZ, 0x1f, R3 ;  /* 0x0000001fff687819 */ /* 0x000fe40000011403 */
[----:B------:R-:W-:Y:S02]  /*116d0*/  LEA.HI.X R102, R119, UR8, R102, 0x2, P1 ;  /* 0x0000000877667c11 */ /* 0x000fe400088f1466 */
[C---:B-1----:R-:W-:Y:S02]  /*116e0*/  LEA R125, P3, R3.reuse, UR4, 0x2 ;  /* 0x00000004037d7c11 */ /* 0x042fe4000f8610ff */
[----:B------:R-:W-:Y:S02]  /*116f0*/  LEA.HI.X R2, R2, UR8, R103, 0x2, P2 ;  /* 0x0000000802027c11 */ /* 0x000fe400090f1467 */
[----:B------:R-:W-:Y:S01]  /*11700*/  LEA.HI.X R119, R3, UR8, R104, 0x2, P3 ;  /* 0x0000000803777c11 */ /* 0x000fe200098f1468 */
[----:B------:R1:W-:Y:S04]  /*11710*/  STL [R1+0x3e0], R125 ;  /* 0x0003e07d01007387 */ /* 0x0003e80000100800 */
[----:B-1----:R-:W4:Y:S04]  /*11720*/  LDL.LU R125, [R1+0x590] ;  /* 0x00059000017d7983 */ /* 0x002f280000300800 */
[----:B------:R1:W-:Y:S04]  /*11730*/  STL [R1+0x3d8], R102 ;  /* 0x0003d86601007387 */ /* 0x0003e80000100800 */
[----:B------:R1:W-:Y:S01]  /*11740*/  STL [R1+0x3dc], R2 ;  /* 0x0003dc0201007387 */ /* 0x0003e20000100800 */
[----:B------:R-:W-:-:S02]  /*11750*/  LEA R3, P1, R123, UR4, 0x2 ;  /* 0x000000047b037c11 */ /* 0x000fc4000f8210ff */
[----:B-1----:R-:W-:-:S03]  /*11760*/  SHF.R.S32.HI R102, RZ, 0x1f, R123 ;  /* 0x0000001fff667819 */ /* 0x002fc6000001147b */
[----:B------:R1:W-:Y:S01]  /*11770*/  STL [R1+0x3e4], R3 ;  /* 0x0003e40301007387 */ /* 0x0003e20000100800 */
[----:B------:R-:W-:-:S03]  /*11780*/  LEA.HI.X R102, R123, UR8, R102, 0x2, P1 ;  /* 0x000000087b667c11 */ /* 0x000fc600088f1466 */
[----:B------:R-:W3:Y:S01]  /*11790*/  LDL.LU R123, [R1+0x58c] ;  /* 0x00058c00017b7983 */ /* 0x000ee20000300800 */
[----:B------:R-:W-:Y:S02]  /*117a0*/  SHF.R.S32.HI R103, RZ, 0x1f, R116 ;  /* 0x0000001fff677819 */ /* 0x000fe40000011474 */
[----:B------:R-:W-:-:S04]  /*117b0*/  LEA R2, P2, R116, UR4, 0x2 ;  /* 0x0000000474027c11 */ /* 0x000fc8000f8410ff */
[----:B------:R-:W-:Y:S02]  /*117c0*/  LEA.HI.X R103, R116, UR8, R103, 0x2, P2 ;  /* 0x0000000874677c11 */ /* 0x000fe400090f1467 */
[----:B------:R-:W4:Y:S01]  /*117d0*/  LDL.LU R116, [R1+0x588] ;  /* 0x0005880001747983 */ /* 0x000f220000300800 */
[----:B------:R-:W-:Y:S02]  /*117e0*/  IADD3 R98, P4, PT, R98, UR18, RZ ;  /* 0x0000001262627c10 */ /* 0x000fe4000ff9e0ff */
[----:B------:R-:W-:Y:S02]  /*117f0*/  IADD3 R97, P5, PT, R97, UR18, RZ ;  /* 0x0000001261617c10 */ /* 0x000fe4000ffbe0ff */
[----:B------:R-:W-:Y:S02]  /*11800*/  SHF.R.S32.HI R104, RZ, 0x1f, R0 ;  /* 0x0000001fff687819 */ /* 0x000fe40000011400 */
[----:B-1----:R-:W-:-:S04]  /*11810*/  LEA R3, P3, R0, UR4, 0x2 ;  /* 0x0000000400037c11 */ /* 0x002fc8000f8610ff */
[----:B------:R-:W-:Y:S01]  /*11820*/  LEA.HI.X R0, R0, UR8, R104, 0x2, P3 ;  /* 0x0000000800007c11 */ /* 0x000fe200098f1468 */
[----:B------:R-:W1:Y:S01]  /*11830*/  LDCU.64 UR8, c[0x0][0x388] ;  /* 0x00007100ff0877ac */ /* 0x000e620008000a00 */
[----:B------:R-:W-:Y:S02]  /*11840*/  IADD3 R99, P3, PT, R99, UR18, RZ ;  /* 0x0000001263637c10 */ /* 0x000fe4000ff7e0ff */
[----:B------:R-:W-:Y:S02]  /*11850*/  IADD3.X R91, PT, PT, R91, UR19, RZ, P4, !PT ;  /* 0x000000135b5b7c10 */ /* 0x000fe4000a7fe4ff */
[----:B------:R-:W-:Y:S02]  /*11860*/  IADD3.X R93, PT, PT, R93, UR19, RZ, P3, !PT ;  /* 0x000000135d5d7c10 */ /* 0x000fe40009ffe4ff */
[----:B------:R-:W-:Y:S02]  /*11870*/  IADD3 R92, P3, PT, R92, UR18, RZ ;  /* 0x000000125c5c7c10 */ /* 0x000fe4000ff7e0ff */
[----:B------:R-:W-:-:S02]  /*11880*/  IADD3 R90, P4, PT, R90, UR18, RZ ;  /* 0x000000125a5a7c10 */ /* 0x000fc4000ff9e0ff */
[----:B------:R-:W-:Y:S02]  /*11890*/  IADD3.X R89, PT, PT, R89, UR19, RZ, P5, !PT ;  /* 0x0000001359597c10 */ /* 0x000fe4000affe4ff */
[----:B------:R-:W-:Y:S02]  /*118a0*/  IADD3 R88, P5, PT, R88, UR18, RZ ;  /* 0x0000001258587c10 */ /* 0x000fe4000ffbe0ff */
[----:B------:R-:W-:Y:S02]  /*118b0*/  IADD3.X R83, PT, PT, R83, UR19, RZ, P3, !PT ;  /* 0x0000001353537c10 */ /* 0x000fe40009ffe4ff */
[----:B------:R-:W-:Y:S02]  /*118c0*/  IADD3 R82, P3, PT, R82, UR18, RZ ;  /* 0x0000001252527c10 */ /* 0x000fe4000ff7e0ff */
[----:B------:R-:W-:Y:S02]  /*118d0*/  IADD3.X R81, PT, PT, R81, UR19, RZ, P4, !PT ;  /* 0x0000001351517c10 */ /* 0x000fe4000a7fe4ff */
        /* <DEDUP_REMOVED lines=36> */
[----:B--2---:R-:W-:-:S04]  /*11b20*/  IADD3 R100, P2, PT, R100, UR18, RZ ;  /* 0x0000001264647c10 */ /* 0x004fc8000ff5e0ff */
[----:B------:R-:W-:Y:S01]  /*11b30*/  IADD3.X R95, PT, PT, R95, UR19, RZ, P2, !PT ;  /* 0x000000135f5f7c10 */ /* 0x000fe200097fe4ff */
[----:B------:R2:W-:Y:S01]  /*11b40*/  STL [R1+0x4], R100 ;  /* 0x0000046401007387 */ /* 0x0005e20000100800 */
[----:B------:R-:W-:-:S03]  /*11b50*/  IADD3 R94, P2, PT, R94, UR18, RZ ;  /* 0x000000125e5e7c10 */ /* 0x000fc6000ff5e0ff */
[----:B------:R-:W-:Y:S04]  /*11b60*/  STL [R1+0xc], R99 ;  /* 0x00000c6301007387 */ /* 0x000fe80000100800 */
[----:B------:R-:W-:Y:S04]  /*11b70*/  STL [R1+0x14], R98 ;  /* 0x0000146201007387 */ /* 0x000fe80000100800 */
[----:B------:R-:W-:Y:S01]  /*11b80*/  STL [R1+0x1c], R97 ;  /* 0x00001c6101007387 */ /* 0x000fe20000100800 */
[----:B------:R-:W-:Y:S02]  /*11b90*/  IADD3.X R85, PT, PT, R85, UR19, RZ, P2, !PT ;  /* 0x0000001355557c10 */ /* 0x000fe400097fe4ff */
[----:B------:R-:W-:-:S04]  /*11ba0*/  IADD3 R84, P2, PT, R84, UR18, RZ ;  /* 0x0000001254547c10 */ /* 0x000fc8000ff5e0ff */
[----:B------:R-:W-:Y:S02]  /*11bb0*/  IADD3.X R75, PT, PT, R75, UR19, RZ, P2, !PT ;  /* 0x000000134b4b7c10 */ /* 0x000fe400097fe4ff */
[----:B------:R-:W-:-:S04]  /*11bc0*/  IADD3 R74, P2, PT, R74, UR18, RZ ;  /* 0x000000124a4a7c10 */ /* 0x000fc8000ff5e0ff */
[----:B------:R-:W-:Y:S02]  /*11bd0*/  IADD3.X R65, PT, PT, R65, UR19, RZ, P2, !PT ;  /* 0x0000001341417c10 */ /* 0x000fe400097fe4ff */
[----:B------:R-:W-:-:S04]  /*11be0*/  IADD3 R64, P2, PT, R64, UR18, RZ ;  /* 0x0000001240407c10 */ /* 0x000fc8000ff5e0ff */
[----:B------:R-:W-:Y:S02]  /*11bf0*/  IADD3.X R55, PT, PT, R55, UR19, RZ, P2, !PT ;  /* 0x0000001337377c10 */ /* 0x000fe400097fe4ff */
[----:B------:R-:W-:Y:S02]  /*11c00*/  IADD3 R54, P2, PT, R54, UR18, RZ ;  /* 0x0000001236367c10 */ /* 0x000fe4000ff5e0ff */
[----:B---3--:R-:W-:-:S04]  /*11c10*/  IADD3 R123, P1, PT, R123, UR18, RZ ;  /* 0x000000127b7b7c10 */ /* 0x008fc8000ff3e0ff */
[----:B------:R-:W-:Y:S02]  /*11c20*/  IADD3.X R122, PT, PT, R122, UR19, RZ, P1, !PT ;  /* 0x000000137a7a7c10 */ /* 0x000fe40008ffe4ff */
[----:B------:R-:W-:-:S05]  /*11c30*/  IADD3 R96, P1, PT, R96, UR18, RZ ;  /* 0x0000001260607c10 */ /* 0x000fca000ff3e0ff */
[----:B------:R-:W-:Y:S01]  /*11c40*/  STL [R1+0x24], R96 ;  /* 0x0000246001007387 */ /* 0x000fe20000100800 */
[----:B------:R-:W-:-:S03]  /*11c50*/  IADD3.X R87, PT, PT, R87, UR19, RZ, P1, !PT ;  /* 0x0000001357577c10 */ /* 0x000fc60008ffe4ff */
[----:B------:R-:W-:Y:S01]  /*11c60*/  STL [R1], R95 ;  /* 0x0000005f01007387 */ /* 0x000fe20000100800 */
[----:B------:R-:W-:-:S03]  /*11c70*/  IADD3 R86, P1, PT, R86, UR18, RZ ;  /* 0x0000001256567c10 */ /* 0x000fc6000ff3e0ff */
        /* <DEDUP_REMOVED lines=9> */
[----:B------:R-:W-:-:S03]  /*11d10*/  IADD3.X R77, PT, PT, R77, UR19, RZ, P1, !PT ;  /* 0x000000134d4d7c10 */ /* 0x000fc60008ffe4ff */
[----:B------:R-:W-:Y:S01]  /*11d20*/  STL [R1+0x28], R85 ;  /* 0x0000285501007387 */ /* 0x000fe20000100800 */
        /* <DEDUP_REMOVED lines=72> */
[----:B------:R-:W-:Y:S01]  /*121b0*/  STL [R1+0x108], R29 ;  /* 0x0001081d01007387 */ /* 0x000fe20000100800 */
[----:B------:R-:W-:-:S03]  /*121c0*/  IADD3 R20, P4, PT, R20, UR18, RZ ;  /* 0x0000001214147c10 */ /* 0x000fc6000ff9e0ff */
        /* <DEDUP_REMOVED lines=31> */
[----:B--2---:R-:W2:Y:S04]  /*123c0*/  LDL.LU R100, [R1+0x1a0] ;  /* 0x0001a00001647983 */ /* 0x004ea80000300800 */
[----:B------:R3:W-:Y:S04]  /*123d0*/  STL [R1+0x158], R9 ;  /* 0x0001580901007387 */ /* 0x0007e80000100800 */
[----:B------:R1:W-:Y:S01]  /*123e0*/  STL [R1+0x184], R8 ;  /* 0x0001840801007387 */ /* 0x0003e20000100800 */
[----:B---3--:R-:W-:-:S02]  /*123f0*/  IADD3.X R9, PT, PT, R7, UR19, RZ, P1, !PT ;  /* 0x0000001307097c10 */ /* 0x008fc40008ffe4ff */
[----:B------:R-:W-:Y:S02]  /*12400*/  IADD3.X R7, PT, PT, R5, UR19, RZ, P2, !PT ;  /* 0x0000001305077c10 */ /* 0x000fe400097fe4ff */
[----:B-1----:R-:W-:Y:S02]  /*12410*/  IADD3 R8, P1, PT, R6, UR18, RZ ;  /* 0x0000001206087c10 */ /* 0x002fe4000ff3e0ff */
[----:B------:R-:W-:Y:S01]  /*12420*/  IADD3 R6, P2, PT, R4, UR18, RZ ;  /* 0x0000001204067c10 */ /* 0x000fe2000ff5e0ff */
[----:B------:R-:W-:Y:S01]  /*12430*/  STL [R1+0x160], R9 ;  /* 0x0001600901007387 */ /* 0x000fe20000100800 */
[----:B------:R-:W-:Y:S02]  /*12440*/  IADD3.X R5, PT, PT, R108, UR19, RZ, P3, !PT ;  /* 0x000000136c057c10 */ /* 0x000fe40009ffe4ff */
[----:B------:R-:W-:Y:S01]  /*12450*/  IADD3 R4, P3, PT, R106, UR18, RZ ;  /* 0x000000126a047c10 */ /* 0x000fe2000ff7e0ff */
[----:B------:R-:W-:Y:S04]  /*12460*/  STL [R1+0x18c], R8 ;  /* 0x00018c0801007387 */ /* 0x000fe80000100800 */
[----:B------:R-:W-:Y:S04]  /*12470*/  STL [R1+0x168], R7 ;  /* 0x0001680701007387 */ /* 0x000fe80000100800 */
[----:B------:R1:W-:Y:S04]  /*12480*/  STL [R1+0x194], R6 ;  /* 0x0001940601007387 */ /* 0x0003e80000100800 */
[----:B------:R3:W-:Y:S01]  /*12490*/  STL [R1+0x170], R5 ;  /* 0x0001700501007387 */ /* 0x0007e20000100800 */
[----:B----4-:R-:W-:Y:S01]  /*124a0*/  IMAD.IADD R116, R116, 0x1, R101 ;  /* 0x0000000174747824 */ /* 0x010fe200078e0265 */
[----:B-1----:R-:W-:-:S02]  /*124b0*/  IADD3.X R6, PT, PT, R109, UR19, RZ, P4, !PT ;  /* 0x000000136d067c10 */ /* 0x002fc4000a7fe4ff */
[----:B------:R1:W-:Y:S01]  /*124c0*/  STL [R1+0x19c], R4 ;  /* 0x00019c0401007387 */ /* 0x0003e20000100800 */
[----:B---3--:R-:W-:-:S03]  /*124d0*/  IADD3 R5, P4, PT, R110, UR18, RZ ;  /* 0x000000126e057c10 */ /* 0x008fc6000ff9e0ff */
[----:B------:R-:W-:Y:S04]  /*124e0*/  STL [R1+0x178], R6 ;  /* 0x0001780601007387 */ /* 0x000fe80000100800 */
[----:B------:R-:W3:Y:S01]  /*124f0*/  LDL.LU R101, [R1+0x1a8] ;  /* 0x0001a80001657983 */ /* 0x000ee20000300800 */
[----:B-1----:R-:W-:-:S03]  /*12500*/  IADD3.X R4, PT, PT, R112, UR19, RZ, P5, !PT ;  /* 0x0000001370047c10 */ /* 0x002fc6000affe4ff */
[----:B------:R1:W-:Y:S04]  /*12510*/  STL [R1+0x1a4], R5 ;  /* 0x0001a40501007387 */ /* 0x0003e80000100800 */
[----:B------:R4:W-:Y:S04]  /*12520*/  STL [R1+0x180], R4 ;  /* 0x0001800401007387 */ /* 0x0009e80000100800 */
[----:B------:R-:W3:Y:S01]  /*12530*/  LDL.LU R81, [R1+0x1b0] ;  /* 0x0001b00001517983 */ /* 0x000ee20000300800 */
[----:B-1----:R-:W-:Y:S02]  /*12540*/  IADD3 R5, P5, PT, R107, UR18, RZ ;  /* 0x000000126b057c10 */ /* 0x002fe4000ffbe0ff */
[----:B----4-:R-:W-:-:S03]  /*12550*/  IADD3.X R4, PT, PT, R113, UR19, RZ, P1, !PT ;  /* 0x0000001371047c10 */ /* 0x010fc60008ffe4ff */
[----:B------:R1:W-:Y:S04]  /*12560*/  STL [R1+0x1ac], R5 ;  /* 0x0001ac0501007387 */ /* 0x0003e80000100800 */
[----:B------:R-:W4:Y:S04]  /*12570*/  LDL.LU R82, [R1+0x1b8] ;  /* 0x0001b80001527983 */ /* 0x000f280000300800 */
[----:B------:R1:W-:Y:S04]  /*12580*/  STL [R1+0x188], R4 ;  /* 0x0001880401007387 */ /* 0x0003e80000100800 */
[----:B------:R-:W4:Y:S04]  /*12590*/  LDL.LU R83, [R1+0x1c0] ;  /* 0x0001c00001537983 */ /* 0x000f280000300800 */
        /* <DEDUP_REMOVED lines=9> */
[----:B-1----:R-:W-:-:S02]  /*12630*/  IADD3 R5, P1, PT, R111, UR18, RZ ;  /* 0x000000126f057c10 */ /* 0x002fc4000ff3e0ff */
[----:B------:R-:W-:Y:S02]  /*12640*/  IADD3.X R4, PT, PT, R117, UR19, RZ, P2, !PT ;  /* 0x0000001375047c10 */ /* 0x000fe400097fe4ff */
[----:B------:R-:W-:Y:S01]  /*12650*/  IADD3 R6, P2, PT, R114, UR18, RZ ;  /* 0x0000001272067c10 */ /* 0x000fe2000ff5e0ff */
[----:B------:R1:W-:Y:S04]  /*12660*/  STL [R1+0x1b4], R5 ;  /* 0x0001b40501007387 */ /* 0x0003e80000100800 */
[----:B------:R1:W-:Y:S02]  /*12670*/  STL [R1+0x190], R4 ;  /* 0x0001900401007387 */ /* 0x0003e40000100800 */
[----:B-1----:R-:W-:Y:S02]  /*12680*/  IADD3.X R5, PT, PT, R118, UR19, RZ, P3, !PT ;  /* 0x0000001376057c10 */ /* 0x002fe40009ffe4ff */
[----:B------:R-:W-:Y:S01]  /*12690*/  STL [R1+0x1bc], R6 ;  /* 0x0001bc0601007387 */ /* 0x000fe20000100800 */
[----:B------:R-:W-:-:S03]  /*126a0*/  IADD3 R4, P3, PT, R120, UR18, RZ ;  /* 0x0000001278047c10 */ /* 0x000fc6000ff7e0ff */
[----:B------:R-:W4:Y:S04]  /*126b0*/  LDL.LU R98, [R1+0x20c] ;  /* 0x00020c0001627983 */ /* 0x000f280000300800 */
[----:B------:R2:W-:Y:S04]  /*126c0*/  STL [R1+0x198], R5 ;  /* 0x0001980501007387 */ /* 0x0005e80000100800 */
[----:B------:R1:W-:Y:S04]  /*126d0*/  STL [R1+0x1c4], R4 ;  /* 0x0001c40401007387 */ /* 0x0003e80000100800 */
[----:B------:R-:W4:Y:S01]  /*126e0*/  LDL.LU R87, [R1+0x1f8] ;  /* 0x0001f80001577983 */ /* 0x000f220000300800 */
[----:B--2---:R-:W-:-:S02]  /*126f0*/  IADD3.X R5, PT, PT, R100, UR19, RZ, P4, !PT ;  /* 0x0000001364057c10 */ /* 0x004fc4000a7fe4ff */
[----:B-1----:R-:W-:-:S03]  /*12700*/  IADD3 R4, P4, PT, R115, UR18, RZ ;  /* 0x0000001273047c10 */ /* 0x002fc6000ff9e0ff */
[----:B------:R-:W-:Y:S04]  /*12710*/  STL [R1+0x1a0], R5 ;  /* 0x0001a00501007387 */ /* 0x000fe80000100800 */
[----:B------:R-:W2:Y:S04]  /*12720*/  LDL.LU R88, [R1+0x210] ;  /* 0x0002100001587983 */ /* 0x000ea80000300800 */
[----:B------:R3:W-:Y:S04]  /*12730*/  STL [R1+0x1cc], R4 ;  /* 0x0001cc0401007387 */ /* 0x0007e80000100800 */
[----:B------:R-:W2:Y:S04]  /*12740*/  LDL.LU R89, [R1+0x208] ;  /* 0x0002080001597983 */ /* 0x000ea80000300800 */
[----:B------:R-:W2:Y:S04]  /*12750*/  LDL.LU R90, [R1+0x21c] ;  /* 0x00021c00015a7983 */ /* 0x000ea80000300800 */
[----:B------:R-:W2:Y:S04]  /*12760*/  LDL.LU R91, [R1+0x218] ;  /* 0x00021800015b7983 */ /* 0x000ea80000300800 */
[----:B------:R-:W2:Y:S04]  /*12770*/  LDL.LU R92, [R1+0x224] ;  /* 0x00022400015c7983 */ /* 0x000ea80000300800 */
[----:B------:R-:W2:Y:S04]  /*12780*/  LDL.LU R93, [R1+0x228] ;  /* 0x00022800015d7983 */ /* 0x000ea80000300800 */
[----:B------:R-:W2:Y:S01]  /*12790*/  LDL.LU R100, [R1+0x22c] ;  /* 0x00022c0001647983 */ /* 0x000ea20000300800 */
[----:B---3--:R-:W-:-:S03]  /*127a0*/  IADD3.X R4, PT, PT, R101, UR19, RZ, P5, !PT ;  /* 0x0000001365047c10 */ /* 0x008fc6000affe4ff */
[----:B------:R-:W3:Y:S01]  /*127b0*/  LDL.LU R101, [R1+0x220] ;  /* 0x0002200001657983 */ /* 0x000ee20000300800 */
[----:B------:R-:W-:-:S03]  /*127c0*/  IADD3 R6, P5, PT, R121, UR18, RZ ;  /* 0x0000001279067c10 */ /* 0x000fc6000ffbe0ff */
[----:B------:R4:W-:Y:S01]  /*127d0*/  STL [R1+0x1a8], R4 ;  /* 0x0001a80401007387 */ /* 0x0009e20000100800 */
[----:B------:R-:W-:-:S03]  /*127e0*/  IADD3.X R5, PT, PT, R81, UR19, RZ, P1, !PT ;  /* 0x0000001351057c10 */ /* 0x000fc60008ffe4ff */
[----:B------:R1:W-:Y:S04]  /*127f0*/  STL [R1+0x1d4], R6 ;  /* 0x0001d40601007387 */ /* 0x0003e80000100800 */
[----:B------:R1:W-:Y:S01]  /*12800*/  STL [R1+0x1b0], R5 ;  /* 0x0001b00501007387 */ /* 0x0003e20000100800 */
[----:B----4-:R-:W-:Y:S02]  /*12810*/  IADD3 R4, P1, PT, R82, UR18, RZ ;  /* 0x0000001252047c10 */ /* 0x010fe4000ff3e0ff */
[----:B-1----:R-:W-:-:S03]  /*12820*/  IADD3.X R6, PT, PT, R83, UR19, RZ, P2, !PT ;  /* 0x0000001353067c10 */ /* 0x002fc600097fe4ff */
[----:B------:R1:W-:Y:S01]  /*12830*/  STL [R1+0x1dc], R4 ;  /* 0x0001dc0401007387 */ /* 0x0003e20000100800 */
[----:B------:R-:W-:-:S03]  /*12840*/  IADD3 R5, P2, PT, R84, UR18, RZ ;  /* 0x0000001254057c10 */ /* 0x000fc6000ff5e0ff */
[----:B------:R4:W-:Y:S04]  /*12850*/  STL [R1+0x1b8], R6 ;  /* 0x0001b80601007387 */ /* 0x0009e80000100800 */
[----:B------:R4:W-:Y:S01]  /*12860*/  STL [R1+0x1e4], R5 ;  /* 0x0001e40501007387 */ /* 0x0009e20000100800 */
[----:B-1----:R-:W-:Y:S02]  /*12870*/  IADD3.X R4, PT, PT, R85, UR19, RZ, P3, !PT ;  /* 0x0000001355047c10 */ /* 0x002fe40009ffe4ff */
[----:B----4-:R-:W-:-:S03]  /*12880*/  IADD3 R6, P3, PT, R86, UR18, RZ ;  /* 0x0000001256067c10 */ /* 0x010fc6000ff7e0ff */
[----:B------:R1:W-:Y:S01]  /*12890*/  STL [R1+0x1c0], R4 ;  /* 0x0001c00401007387 */ /* 0x0003e20000100800 */
[----:B------:R-:W-:-:S03]  /*128a0*/  IADD3.X R5, PT, PT, R94, UR19, RZ, P4, !PT ;  /* 0x000000135e057c10 */ /* 0x000fc6000a7fe4ff */
[----:B------:R4:W-:Y:S04]  /*128b0*/  STL [R1+0x1ec], R6 ;  /* 0x0001ec0601007387 */ /* 0x0009e80000100800 */
[----:B------:R4:W-:Y:S01]  /*128c0*/  STL [R1+0x1c8], R5 ;  /* 0x0001c80501007387 */ /* 0x0009e20000100800 */
[----:B-1----:R-:W-:Y:S02]  /*128d0*/  IADD3 R4, P4, PT, R95, UR18, RZ ;  /* 0x000000125f047c10 */ /* 0x002fe4000ff9e0ff */
[----:B----4-:R-:W-:-:S03]  /*128e0*/  IADD3.X R6, PT, PT, R96, UR19, RZ, P5, !PT ;  /* 0x0000001360067c10 */ /* 0x010fc6000affe4ff */
[----:B------:R1:W-:Y:S01]  /*128f0*/  STL [R1+0x1f4], R4 ;  /* 0x0001f40401007387 */ /* 0x0003e20000100800 */
[----:B------:R-:W-:-:S03]  /*12900*/  IADD3 R5, P5, PT, R97, UR18, RZ ;  /* 0x0000001261057c10 */ /* 0x000fc6000ffbe0ff */
[----:B------:R-:W-:Y:S04]  /*12910*/  STL [R1+0x1d0], R6 ;  /* 0x0001d00601007387 */ /* 0x000fe80000100800 */
[----:B------:R-:W4:Y:S01]  /*12920*/  LDL.LU R94, [R1+0x234] ;  /* 0x00023400015e7983 */ /* 0x000f220000300800 */
[----:B-1----:R-:W-:-:S03]  /*12930*/  IADD3.X R4, PT, PT, R99, UR19, RZ, P1, !PT ;  /* 0x0000001363047c10 */ /* 0x002fc60008ffe4ff */
[----:B------:R-:W-:Y:S04]  /*12940*/  STL [R1+0x1fc], R5 ;  /* 0x0001fc0501007387 */ /* 0x000fe80000100800 */
[----:B------:R-:W4:Y:S04]  /*12950*/  LDL.LU R99, [R1+0x230] ;  /* 0x0002300001637983 */ /* 0x000f280000300800 */
[----:B------:R1:W-:Y:S04]  /*12960*/  STL [R1+0x1d8], R4 ;  /* 0x0001d80401007387 */ /* 0x0003e80000100800 */
[----:B------:R-:W4:Y:S04]  /*12970*/  LDL.LU R95, [R1+0x23c] ;  /* 0x00023c00015f7983 */ /* 0x000f280000300800 */
[----:B------:R-:W4:Y:S01]  /*12980*/  LDL.LU R96, [R1+0x238] ;  /* 0x0002380001607983 */ /* 0x000f220000300800 */
[----:B-1----:R-:W-:-:S05]  /*12990*/  IADD3 R4, P1, PT, R104, UR18, RZ ;  /* 0x0000001268047c10 */ /* 0x002fca000ff3e0ff */
[----:B------:R1:W-:Y:S04]  /*129a0*/  STL [R1+0x204], R4 ;  /* 0x0002040401007387 */ /* 0x0003e80000100800 */
[----:B------:R-:W4:Y:S04]  /*129b0*/  LDL.LU R104, [R1+0x244] ;  /* 0x0002440001687983 */ /* 0x000f280000300800 */
[----:B------:R-:W4:Y:S01]  /*129c0*/  LDL.LU R97, [R1+0x248] ;  /* 0x0002480001617983 */ /* 0x000f220000300800 */
[----:B-1----:R-:W-:-:S03]  /*129d0*/  IADD3.X R4, PT, PT, R98, UR19, RZ, P2, !PT ;  /* 0x0000001362047c10 */ /* 0x002fc600097fe4ff */
[----:B------:R-:W4:Y:S04]  /*129e0*/  LDL.LU R98, [R1+0x24c] ;  /* 0x00024c0001627983 */ /* 0x000f280000300800 */
[----:B------:R1:W-:Y:S02]  /*129f0*/  STL [R1+0x1e0], R4 ;  /* 0x0001e00401007387 */ /* 0x0003e40000100800 */
[----:B-1----:R-:W-:-:S05]  /*12a00*/  IADD3 R4, P2, PT, R87, UR18, RZ ;  /* 0x0000001257047c10 */ /* 0x002fca000ff5e0ff */
[----:B------:R1:W-:Y:S01]  /*12a10*/  STL [R1+0x20c], R4 ;  /* 0x00020c0401007387 */ /* 0x0003e20000100800 */
[----:B--2---:R-:W-:-:S05]  /*12a20*/  IADD3.X R5, PT, PT, R88, UR19, RZ, P3, !PT ;  /* 0x0000001358057c10 */ /* 0x004fca0009ffe4ff */
[----:B------:R2:W-:Y:S01]  /*12a30*/  STL [R1+0x1e8], R5 ;  /* 0x0001e80501007387 */ /* 0x0005e20000100800 */
[----:B------:R-:W-:Y:S02]  /*12a40*/  IADD3 R6, P3, PT, R89, UR18, RZ ;  /* 0x0000001259067c10 */ /* 0x000fe4000ff7e0ff */
[----:B-1----:R-:W-:-:S03]  /*12a50*/  IADD3.X R4, PT, PT, R90, UR19, RZ, P4, !PT ;  /* 0x000000135a047c10 */ /* 0x002fc6000a7fe4ff */
[----:B------:R1:W-:Y:S01]  /*12a60*/  STL [R1+0x214], R6 ;  /* 0x0002140601007387 */ /* 0x0003e20000100800 */
[----:B--2---:R-:W-:-:S03]  /*12a70*/  IADD3 R5, P4, PT, R91, UR18, RZ ;  /* 0x000000125b057c10 */ /* 0x004fc6000ff9e0ff */
[----:B------:R2:W-:Y:S01]  /*12a80*/  STL [R1+0x1f0], R4 ;  /* 0x0001f00401007387 */ /* 0x0005e20000100800 */
[----:B-1----:R-:W-:-:S03]  /*12a90*/  IADD3.X R6, PT, PT, R92, UR19, RZ, P5, !PT ;  /* 0x000000135c067c10 */ /* 0x002fc6000affe4ff */
[----:B------:R1:W-:Y:S01]  /*12aa0*/  STL [R1+0x21c], R5 ;  /* 0x00021c0501007387 */ /* 0x0003e20000100800 */
[----:B--2---:R-:W-:-:S03]  /*12ab0*/  IADD3 R4, P5, PT, R93, UR18, RZ ;  /* 0x000000125d047c10 */ /* 0x004fc6000ffbe0ff */
[----:B------:R-:W-:Y:S01]  /*12ac0*/  STL [R1+0x1f8], R6 ;  /* 0x0001f80601007387 */ /* 0x000fe20000100800 */
[----:B-1----:R-:W-:-:S03]  /*12ad0*/  IADD3.X R5, PT, PT, R100, UR19, RZ, P1, !PT ;  /* 0x0000001364057c10 */ /* 0x002fc60008ffe4ff */
[----:B------:R-:W2:Y:S04]  /*12ae0*/  LDL.LU R100, [R1+0x240] ;  /* 0x0002400001647983 */ /* 0x000ea80000300800 */
[----:B------:R3:W-:Y:S04]  /*12af0*/  STL [R1+0x224], R4 ;  /* 0x0002240401007387 */ /* 0x0007e80000100800 */
[----:B------:R4:W-:Y:S04]  /*12b00*/  STL [R1+0x200], R5 ;  /* 0x0002000501007387 */ /* 0x0009e80000100800 */
[----:B------:R-:W2:Y:S01]  /*12b10*/  LDL.LU R80, [R1+0x254] ;  /* 0x0002540001507983 */ /* 0x000ea20000300800 */
[----:B---3--:R-:W-:-:S03]  /*12b20*/  IADD3 R4, P1, PT, R101, UR18, RZ ;  /* 0x0000001265047c10 */ /* 0x008fc6000ff3e0ff */
[----:B------:R-:W3:Y:S04]  /*12b30*/  LDL.LU R81, [R1+0x250] ;  /* 0x0002500001517983 */ /* 0x000ee80000300800 */
[----:B------:R1:W-:Y:S04]  /*12b40*/  STL [R1+0x22c], R4 ;  /* 0x00022c0401007387 */ /* 0x0003e80000100800 */
[----:B------:R-:W3:Y:S04]  /*12b50*/  LDL.LU R82, [R1+0x25c] ;  /* 0x00025c0001527983 */ /* 0x000ee80000300800 */
        /* <DEDUP_REMOVED lines=8> */
[----:B------:R-:W3:Y:S01]  /*12be0*/  LDL.LU R101, [R1+0x278] ;  /* 0x0002780001657983 */ /* 0x000ee20000300800 */
[----:B----4-:R-:W-:-:S02]  /*12bf0*/  IADD3.X R5, PT, PT, R94, UR19, RZ, P2, !PT ;  /* 0x000000135e057c10 */ /* 0x010fc400097fe4ff */
[----:B-1----:R-:W-:Y:S02]  /*12c00*/  IADD3 R4, P2, PT, R99, UR18, RZ ;  /* 0x0000001263047c10 */ /* 0x002fe4000ff5e0ff */
[----:B------:R-:W4:Y:S01]  /*12c10*/  LDL.LU R99, [R1+0x284] ;  /* 0x0002840001637983 */ /* 0x000f220000300800 */
[----:B------:R-:W-:-:S03]  /*12c20*/  IADD3.X R6, PT, PT, R95, UR19, RZ, P3, !PT ;  /* 0x000000135f067c10 */ /* 0x000fc60009ffe4ff */
[----:B------:R-:W-:Y:S04]  /*12c30*/  STL [R1+0x208], R5 ;  /* 0x0002080501007387 */ /* 0x000fe80000100800 */
[----:B------:R1:W-:Y:S04]  /*12c40*/  STL [R1+0x234], R4 ;  /* 0x0002340401007387 */ /* 0x0003e80000100800 */
[----:B------:R-:W-:Y:S01]  /*12c50*/  STL [R1+0x210], R6 ;  /* 0x0002100601007387 */ /* 0x000fe20000100800 */
[----:B-1----:R-:W-:-:S03]  /*12c60*/  IADD3.X R4, PT, PT, R104, UR19, RZ, P4, !PT ;  /* 0x0000001368047c10 */ /* 0x002fc6000a7fe4ff */
[----:B------:R-:W4:Y:S01]  /*12c70*/  LDL.LU R104, [R1+0x288] ;  /* 0x0002880001687983 */ /* 0x000f220000300800 */
[----:B------:R-:W-:-:S05]  /*12c80*/  IADD3 R5, P3, PT, R96, UR18, RZ ;  /* 0x0000001260057c10 */ /* 0x000fca000ff7e0ff */
[----:B------:R1:W-:Y:S04]  /*12c90*/  STL [R1+0x23c], R5 ;  /* 0x00023c0501007387 */ /* 0x0003e80000100800 */
[----:B------:R1:W-:Y:S04]  /*12ca0*/  STL [R1+0x218], R4 ;  /* 0x0002180401007387 */ /* 0x0003e80000100800 */
[----:B------:R-:W4:Y:S01]  /*12cb0*/  LDL.LU R87, [R1+0x28c] ;  /* 0x00028c0001577983 */ /* 0x000f220000300800 */
[----:B-1----:R-:W-:Y:S02]  /*12cc0*/  IADD3 R5, P4, PT, R97, UR18, RZ ;  /* 0x0000001261057c10 */ /* 0x002fe4000ff9e0ff */
[----:B------:R-:W-:-:S03]  /*12cd0*/  IADD3.X R4, PT, PT, R98, UR19, RZ, P5, !PT ;  /* 0x0000001362047c10 */ /* 0x000fc6000affe4ff */
[----:B------:R-:W-:Y:S04]  /*12ce0*/  STL [R1+0x244], R5 ;  /* 0x0002440501007387 */ /* 0x000fe80000100800 */
[----:B------:R-:W4:Y:S04]  /*12cf0*/  LDL.LU R88, [R1+0x280] ;  /* 0x0002800001587983 */ /* 0x000f280000300800 */
[----:B------:R2:W-:Y:S04]  /*12d00*/  STL [R1+0x220], R4 ;  /* 0x0002200401007387 */ /* 0x0005e80000100800 */
[----:B------:R-:W4:Y:S04]  /*12d10*/  LDL.LU R89, [R1+0x294] ;  /* 0x0002940001597983 */ /* 0x000f280000300800 */
[----:B------:R-:W4:Y:S04]  /*12d20*/  LDL.LU R94, [R1+0x290] ;  /* 0x00029000015e7983 */ /* 0x000f280000300800 */
[----:B------:R-:W4:Y:S04]  /*12d30*/  LDL.LU R95, [R1+0x29c] ;  /* 0x00029c00015f7983 */ /* 0x000f280000300800 */
[----:B------:R-:W4:Y:S04]  /*12d40*/  LDL.LU R96, [R1+0x298] ;  /* 0x0002980001607983 */ /* 0x000f280000300800 */
[----:B------:R-:W4:Y:S04]  /*12d50*/  LDL.LU R97, [R1+0x2a4] ;  /* 0x0002a40001617983 */ /* 0x000f280000300800 */
[----:B------:R-:W4:Y:S01]  /*12d60*/  LDL.LU R98, [R1+0x2a8] ;  /* 0x0002a80001627983 */ /* 0x000f220000300800 */
[----:B--2---:R-:W-:-:S03]  /*12d70*/  IADD3 R4, P5, PT, R100, UR18, RZ ;  /* 0x0000001264047c10 */ /* 0x004fc6000ffbe0ff */
[----:B------:R-:W2:Y:S04]  /*12d80*/  LDL.LU R100, [R1+0x2ac] ;  /* 0x0002ac0001647983 */ /* 0x000ea80000300800 */
[----:B------:R1:W-:Y:S01]  /*12d90*/  STL [R1+0x24c], R4 ;  /* 0x00024c0401007387 */ /* 0x0003e20000100800 */
[----:B------:R-:W-:Y:S02]  /*12da0*/  IADD3.X R6, PT, PT, R80, UR19, RZ, P1, !PT ;  /* 0x0000001350067c10 */ /* 0x000fe40008ffe4ff */
[----:B---3--:R-:W-:-:S03]  /*12db0*/  IADD3 R5, P1, PT, R81, UR18, RZ ;  /* 0x0000001251057c10 */ /* 0x008fc6000ff3e0ff */
[----:B------:R3:W-:Y:S04]  /*12dc0*/  STL [R1+0x228], R6 ;  /* 0x0002280601007387 */ /* 0x0007e80000100800 */
[----:B------:R3:W-:Y:S01]  /*12dd0*/  STL [R1+0x254], R5 ;  /* 0x0002540501007387 */ /* 0x0007e20000100800 */
[----:B-1----:R-:W-:Y:S02]  /*12de0*/  IADD3.X R4, PT, PT, R82, UR19, RZ, P2, !PT ;  /* 0x0000001352047c10 */ /* 0x002fe400097fe4ff */
[----:B---3--:R-:W-:-:S03]  /*12df0*/  IADD3 R6, P2, PT, R83, UR18, RZ ;  /* 0x0000001253067c10 */ /* 0x008fc6000ff5e0ff */
[----:B------:R1:W-:Y:S01]  /*12e00*/  STL [R1+0x230], R4 ;  /* 0x0002300401007387 */ /* 0x0003e20000100800 */
[----:B------:R-:W-:-:S03]  /*12e10*/  IADD3.X R5, PT, PT, R84, UR19, RZ, P3, !PT ;  /* 0x0000001354057c10 */ /* 0x000fc60009ffe4ff */
[----:B------:R3:W-:Y:S01]  /*12e20*/  STL [R1+0x25c], R6 ;  /* 0x00025c0601007387 */ /* 0x0007e20000100800 */
[----:B-1----:R-:W-:-:S03]  /*12e30*/  IADD3 R4, P3, PT, R85, UR18, RZ ;  /* 0x0000001255047c10 */ /* 0x002fc6000ff7e0ff */
[----:B------:R1:W-:Y:S01]  /*12e40*/  STL [R1+0x238], R5 ;  /* 0x0002380501007387 */ /* 0x0003e20000100800 */
[----:B---3--:R-:W-:-:S03]  /*12e50*/  IADD3.X R6, PT, PT, R86, UR19, RZ, P4, !PT ;  /* 0x0000001356067c10 */ /* 0x008fc6000a7fe4ff */
        /* <DEDUP_REMOVED lines=8> */
[----:B------:R-:W-:Y:S04]  /*12ee0*/  STL [R1+0x274], R6 ;  /* 0x0002740601007387 */ /* 0x000fe80000100800 */
[----:B------:R-:W3:Y:S01]  /*12ef0*/  LDL.LU R90, [R1+0x2a0] ;  /* 0x0002a000015a7983 */ /* 0x000ee20000300800 */
[----:B-1----:R-:W-:-:S03]  /*12f00*/  IADD3 R4, P1, PT, R101, UR18, RZ ;  /* 0x0000001265047c10 */ /* 0x002fc6000ff3e0ff */
[----:B------:R-:W-:Y:S04]  /*12f10*/  STL [R1+0x250], R5 ;  /* 0x0002500501007387 */ /* 0x000fe80000100800 */
[----:B------:R-:W3:Y:S04]  /*12f20*/  LDL.LU R101, [R1+0x2b4] ;  /* 0x0002b40001657983 */ /* 0x000ee80000300800 */
[----:B------:R4:W-:Y:S04]  /*12f30*/  STL [R1+0x27c], R4 ;  /* 0x00027c0401007387 */ /* 0x0009e80000100800 */
[----:B------:R-:W3:Y:S04]  /*12f40*/  LDL.LU R91, [R1+0x2b0] ;  /* 0x0002b000015b7983 */ /* 0x000ee80000300800 */
[----:B------:R-:W3:Y:S01]  /*12f50*/  LDL.LU R92, [R1+0x2bc] ;  /* 0x0002bc00015c7983 */ /* 0x000ee20000300800 */
[----:B----4-:R-:W-:-:S05]  /*12f60*/  IADD3.X R4, PT, PT, R99, UR19, RZ, P2, !PT ;  /* 0x0000001363047c10 */ /* 0x010fca00097fe4ff */
[----:B------:R1:W-:Y:S04]  /*12f70*/  STL [R1+0x258], R4 ;  /* 0x0002580401007387 */ /* 0x0003e80000100800 */
[----:B------:R-:W4:Y:S04]  /*12f80*/  LDL.LU R99, [R1+0x2b8] ;  /* 0x0002b80001637983 */ /* 0x000f280000300800 */
[----:B------:R-:W4:Y:S01]  /*12f90*/  LDL.LU R93, [R1+0x2c4] ;  /* 0x0002c400015d7983 */ /* 0x000f220000300800 */
[----:B-1----:R-:W-:-:S03]  /*12fa0*/  IADD3 R4, P2, PT, R104, UR18, RZ ;  /* 0x0000001268047c10 */ /* 0x002fc6000ff5e0ff */
[----:B------:R-:W4:Y:S04]  /*12fb0*/  LDL.LU R104, [R1+0x2c8] ;  /* 0x0002c80001687983 */ /* 0x000f280000300800 */
[----:B------:R1:W-:Y:S02]  /*12fc0*/  STL [R1+0x284], R4 ;  /* 0x0002840401007387 */ /* 0x0003e40000100800 */
[----:B-1----:R-:W-:-:S05]  /*12fd0*/  IADD3.X R4, PT, PT, R87, UR19, RZ, P3, !PT ;  /* 0x0000001357047c10 */ /* 0x002fca0009ffe4ff */
[----:B------:R1:W-:Y:S01]  /*12fe0*/  STL [R1+0x260], R4 ;  /* 0x0002600401007387 */ /* 0x0003e20000100800 */
[----:B------:R-:W-:-:S05]  /*12ff0*/  IADD3 R5, P3, PT, R88, UR18, RZ ;  /* 0x0000001258057c10 */ /* 0x000fca000ff7e0ff */
[----:B------:R1:W-:Y:S01]  /*13000*/  STL [R1+0x28c], R5 ;  /* 0x00028c0501007387 */ /* 0x0003e20000100800 */
[----:B------:R-:W-:Y:S02]  /*13010*/  IADD3.X R6, PT, PT, R89, UR19, RZ, P4, !PT ;  /* 0x0000001359067c10 */ /* 0x000fe4000a7fe4ff */
[----:B-1----:R-:W-:-:S03]  /*13020*/  IADD3 R4, P4, PT, R94, UR18, RZ ;  /* 0x000000125e047c10 */ /* 0x002fc6000ff9e0ff */
[----:B------:R1:W-:Y:S01]  /*13030*/  STL [R1+0x268], R6 ;  /* 0x0002680601007387 */ /* 0x0003e20000100800 */
[----:B------:R-:W-:-:S03]  /*13040*/  IADD3.X R5, PT, PT, R95, UR19, RZ, P5, !PT ;  /* 0x000000135f057c10 */ /* 0x000fc6000affe4ff */
[----:B------:R1:W-:Y:S02]  /*13050*/  STL [R1+0x294], R4 ;  /* 0x0002940401007387 */ /* 0x0003e40000100800 */
[----:B-1----:R-:W-:Y:S02]  /*13060*/  IADD3 R6, P5, PT, R96, UR18, RZ ;  /* 0x0000001260067c10 */ /* 0x002fe4000ffbe0ff */
[----:B------:R1:W-:Y:S01]  /*13070*/  STL [R1+0x270], R5 ;  /* 0x0002700501007387 */ /* 0x0003e20000100800 */
[----:B------:R-:W-:-:S03]  /*13080*/  IADD3.X R4, PT, PT, R97, UR19, RZ, P1, !PT ;  /* 0x0000001361047c10 */ /* 0x000fc60008ffe4ff */
[----:B------:R-:W-:Y:S04]  /*13090*/  STL [R1+0x29c], R6 ;  /* 0x00029c0601007387 */ /* 0x000fe80000100800 */
[----:B------:R-:W4:Y:S01]  /*130a0*/  LDL.LU R94, [R1+0x2cc] ;  /* 0x0002cc00015e7983 */ /* 0x000f220000300800 */
[----:B-1----:R-:W-:-:S03]  /*130b0*/  IADD3 R5, P1, PT, R98, UR18, RZ ;  /* 0x0000001262057c10 */ /* 0x002fc6000ff3e0ff */
[----:B------:R2:W-:Y:S04]  /*130c0*/  STL [R1+0x278], R4 ;  /* 0x0002780401007387 */ /* 0x0005e80000100800 */
[----:B------:R3:W-:Y:S04]  /*130d0*/  STL [R1+0x2a4], R5 ;  /* 0x0002a40501007387 */ /* 0x0007e80000100800 */
[----:B------:R-:W4:Y:S04]  /*130e0*/  LDL.LU R80, [R1+0x2c0] ;  /* 0x0002c00001507983 */ /* 0x000f280000300800 */
[----:B------:R-:W4:Y:S01]  /*130f0*/  LDL.LU R81, [R1+0x2d4] ;  /* 0x0002d40001517983 */ /* 0x000f220000300800 */
[----:B--2---:R-:W-:-:S05]  /*13100*/  IADD3.X R4, PT, PT, R100, UR19, RZ, P2, !PT ;  /* 0x0000001364047c10 */ /* 0x004fca00097fe4ff */
[----:B------:R1:W-:Y:S04]  /*13110*/  STL [R1+0x280], R4 ;  /* 0x0002800401007387 */ /* 0x0003e80000100800 */
[----:B------:R-:W2:Y:S04]  /*13120*/  LDL.LU R82, [R1+0x2d0] ;  /* 0x0002d00001527983 */ /* 0x000ea80000300800 */
        /* <DEDUP_REMOVED lines=8> */
[----:B------:R-:W2:Y:S01]  /*131b0*/  LDL.LU R100, [R1+0x2fc] ;  /* 0x0002fc0001647983 */ /* 0x000ea20000300800 */
[----:B---3--:R-:W-:-:S02]  /*131c0*/  IADD3 R5, P2, PT, R90, UR18, RZ ;  /* 0x000000125a057c10 */ /* 0x008fc4000ff5e0ff */
[----:B-1----:R-:W-:Y:S02]  /*131d0*/  IADD3.X R4, PT, PT, R101, UR19, RZ, P3, !PT ;  /* 0x0000001365047c10 */ /* 0x002fe40009ffe4ff */
[----:B------:R-:W3:Y:S04]  /*131e0*/  LDL.LU R101, [R1+0x2f8] ;  /* 0x0002f80001657983 */ /* 0x000ee80000300800 */
[----:B------:R1:W-:Y:S01]  /*131f0*/  STL [R1+0x2ac], R5 ;  /* 0x0002ac0501007387 */ /* 0x0003e20000100800 */
[----:B------:R-:W-:-:S03]  /*13200*/  IADD3 R6, P3, PT, R91, UR18, RZ ;  /* 0x000000125b067c10 */ /* 0x000fc6000ff7e0ff */
[----:B------:R4:W-:Y:S01]  /*13210*/  STL [R1+0x288], R4 ;  /* 0x0002880401007387 */ /* 0x0009e20000100800 */
[----:B-1----:R-:W-:-:S03]  /*13220*/  IADD3.X R5, PT, PT, R92, UR19, RZ, P4, !PT ;  /* 0x000000135c057c10 */ /* 0x002fc6000a7fe4ff */
[----:B------:R-:W-:Y:S01]  /*13230*/  STL [R1+0x2b4], R6 ;  /* 0x0002b40601007387 */ /* 0x000fe20000100800 */
[----:B----4-:R-:W-:-:S03]  /*13240*/  IADD3 R4, P4, PT, R99, UR18, RZ ;  /* 0x0000001263047c10 */ /* 0x010fc6000ff9e0ff */
[----:B------:R-:W4:Y:S04]  /*13250*/  LDL.LU R99, [R1+0x304] ;  /* 0x0003040001637983 */ /* 0x000f280000300800 */
[----:B------:R1:W-:Y:S04]  /*13260*/  STL [R1+0x290], R5 ;  /* 0x0002900501007387 */ /* 0x0003e80000100800 */
[----:B------:R1:W-:Y:S04]  /*13270*/  STL [R1+0x2bc], R4 ;  /* 0x0002bc0401007387 */ /* 0x0003e80000100800 */
[----:B------:R-:W4:Y:S01]  /*13280*/  LDL.LU R87, [R1+0x308] ;  /* 0x0003080001577983 */ /* 0x000f220000300800 */
[----:B-1----:R-:W-:-:S02]  /*13290*/  IADD3.X R5, PT, PT, R93, UR19, RZ, P5, !PT ;  /* 0x000000135d057c10 */ /* 0x002fc4000affe4ff */
[----:B------:R-:W-:-:S03]  /*132a0*/  IADD3 R4, P5, PT, R104, UR18, RZ ;  /* 0x0000001268047c10 */ /* 0x000fc6000ffbe0ff */
        /* <DEDUP_REMOVED lines=9> */
[----:B-1----:R-:W-:-:S03]  /*13340*/  IADD3.X R4, PT, PT, R94, UR19, RZ, P1, !PT ;  /* 0x000000135e047c10 */ /* 0x002fc60008ffe4ff */
[----:B------:R-:W4:Y:S04]  /*13350*/  LDL.LU R94, [R1+0x328] ;  /* 0x00032800015e7983 */ /* 0x000f280000300800 */
[----:B------:R2:W-:Y:S01]  /*13360*/  STL [R1+0x2a0], R4 ;  /* 0x0002a00401007387 */ /* 0x0005e20000100800 */
[----:B------:R-:W-:Y:S02]  /*13370*/  IADD3 R6, P1, PT, R80, UR18, RZ ;  /* 0x0000001250067c10 */ /* 0x000fe4000ff3e0ff */
[----:B------:R-:W-:-:S03]  /*13380*/  IADD3.X R5, PT, PT, R81, UR19, RZ, P2, !PT ;  /* 0x0000001351057c10 */ /* 0x000fc600097fe4ff */
[----:B------:R1:W-:Y:S04]  /*13390*/  STL [R1+0x2cc], R6 ;  /* 0x0002cc0601007387 */ /* 0x0003e80000100800 */
[----:B------:R1:W-:Y:S01]  /*133a0*/  STL [R1+0x2a8], R5 ;  /* 0x0002a80501007387 */ /* 0x0003e20000100800 */
[----:B--2---:R-:W-:Y:S02]  /*133b0*/  IADD3 R4, P2, PT, R82, UR18, RZ ;  /* 0x0000001252047c10 */ /* 0x004fe4000ff5e0ff */
[----:B-1----:R-:W-:-:S03]  /*133c0*/  IADD3.X R6, PT, PT, R83, UR19, RZ, P3, !PT ;  /* 0x0000001353067c10 */ /* 0x002fc60009ffe4ff */
[----:B------:R1:W-:Y:S01]  /*133d0*/  STL [R1+0x2d4], R4 ;  /* 0x0002d40401007387 */ /* 0x0003e20000100800 */
[----:B------:R-:W-:-:S03]  /*133e0*/  IADD3 R5, P3, PT, R84, UR18, RZ ;  /* 0x0000001254057c10 */ /* 0x000fc6000ff7e0ff */
[----:B------:R2:W-:Y:S01]  /*133f0*/  STL [R1+0x2b0], R6 ;  /* 0x0002b00601007387 */ /* 0x0005e20000100800 */
[----:B-1----:R-:W-:-:S03]  /*13400*/  IADD3.X R4, PT, PT, R85, UR19, RZ, P4, !PT ;  /* 0x0000001355047c10 */ /* 0x002fc6000a7fe4ff */
[----:B------:R1:W-:Y:S01]  /*13410*/  STL [R1+0x2dc], R5 ;  /* 0x0002dc0501007387 */ /* 0x0003e20000100800 */
[----:B--2---:R-:W-:-:S03]  /*13420*/  IADD3 R6, P4, PT, R86, UR18, RZ ;  /* 0x0000001256067c10 */ /* 0x004fc6000ff9e0ff */
        /* <DEDUP_REMOVED lines=8> */
[----:B------:R-:W-:Y:S04]  /*134b0*/  STL [R1+0x2c8], R6 ;  /* 0x0002c80601007387 */ /* 0x000fe80000100800 */
[----:B------:R-:W2:Y:S01]  /*134c0*/  LDL.LU R95, [R1+0x32c] ;  /* 0x00032c00015f7983 */ /* 0x000ea20000300800 */
[----:B-1----:R-:W-:-:S03]  /*134d0*/  IADD3.X R4, PT, PT, R100, UR19, RZ, P2, !PT ;  /* 0x0000001364047c10 */ /* 0x002fc600097fe4ff */
[----:B------:R-:W-:Y:S04]  /*134e0*/  STL [R1+0x2f4], R5 ;  /* 0x0002f40501007387 */ /* 0x000fe80000100800 */
[----:B------:R-:W2:Y:S04]  /*134f0*/  LDL.LU R100, [R1+0x320] ;  /* 0x0003200001647983 */ /* 0x000ea80000300800 */
[----:B------:R3:W-:Y:S04]  /*13500*/  STL [R1+0x2d0], R4 ;  /* 0x0002d00401007387 */ /* 0x0007e80000100800 */
[----:B------:R-:W2:Y:S04]  /*13510*/  LDL.LU R96, [R1+0x334] ;  /* 0x0003340001607983 */ /* 0x000ea80000300800 */
[----:B------:R-:W2:Y:S01]  /*13520*/  LDL.LU R97, [R1+0x330] ;  /* 0x0003300001617983 */ /* 0x000ea20000300800 */
[----:B---3--:R-:W-:-:S05]  /*13530*/  IADD3 R4, P2, PT, R101, UR18, RZ ;  /* 0x0000001265047c10 */ /* 0x008fca000ff5e0ff */
[----:B------:R4:W-:Y:S04]  /*13540*/  STL [R1+0x2fc], R4 ;  /* 0x0002fc0401007387 */ /* 0x0009e80000100800 */
[----:B------:R-:W3:Y:S04]  /*13550*/  LDL.LU R101, [R1+0x33c] ;  /* 0x00033c0001657983 */ /* 0x000ee80000300800 */
[----:B------:R-:W3:Y:S01]  /*13560*/  LDL.LU R98, [R1+0x338] ;  /* 0x0003380001627983 */ /* 0x000ee20000300800 */
[----:B----4-:R-:W-:-:S03]  /*13570*/  IADD3.X R4, PT, PT, R99, UR19, RZ, P3, !PT ;  /* 0x0000001363047c10 */ /* 0x010fc60009ffe4ff */
[----:B------:R-:W4:Y:S04]  /*13580*/  LDL.LU R99, [R1+0x344] ;  /* 0x0003440001637983 */ /* 0x000f280000300800 */
[----:B------:R1:W-:Y:S02]  /*13590*/  STL [R1+0x2d8], R4 ;  /* 0x0002d80401007387 */ /* 0x0003e40000100800 */
[----:B-1----:R-:W-:Y:S02]  /*135a0*/  IADD3 R4, P3, PT, R87, UR18, RZ ;  /* 0x0000001257047c10 */ /* 0x002fe4000ff7e0ff */
[----:B------:R-:W-:-:S03]  /*135b0*/  IADD3.X R5, PT, PT, R88, UR19, RZ, P4, !PT ;  /* 0x0000001358057c10 */ /* 0x000fc6000a7fe4ff */
[----:B------:R1:W-:Y:S01]  /*135c0*/  STL [R1+0x304], R4 ;  /* 0x0003040401007387 */ /* 0x0003e20000100800 */
[----:B------:R-:W-:-:S03]  /*135d0*/  IADD3 R6, P4, PT, R89, UR18, RZ ;  /* 0x0000001259067c10 */ /* 0x000fc6000ff9e0ff */
[----:B------:R1:W-:Y:S02]  /*135e0*/  STL [R1+0x2e0], R5 ;  /* 0x0002e00501007387 */ /* 0x0003e40000100800 */
[----:B-1----:R-:W-:Y:S02]  /*135f0*/  IADD3.X R4, PT, PT, R90, UR19, RZ, P5, !PT ;  /* 0x000000135a047c10 */ /* 0x002fe4000affe4ff */
[----:B------:R1:W-:Y:S01]  /*13600*/  STL [R1+0x30c], R6 ;  /* 0x00030c0601007387 */ /* 0x0003e20000100800 */
[----:B------:R-:W-:-:S03]  /*13610*/  IADD3 R5, P5, PT, R91, UR18, RZ ;  /* 0x000000125b057c10 */ /* 0x000fc6000ffbe0ff */
[----:B------:R-:W-:Y:S01]  /*13620*/  STL [R1+0x2e8], R4 ;  /* 0x0002e80401007387 */ /* 0x000fe20000100800 */
[----:B-1----:R-:W-:-:S03]  /*13630*/  IADD3.X R6, PT, PT, R92, UR19, RZ, P1, !PT ;  /* 0x000000135c067c10 */ /* 0x002fc60008ffe4ff */
        /* <DEDUP_REMOVED lines=8> */
[----:B-1----:R-:W-:-:S03]  /*136c0*/  IADD3 R4, P2, PT, R94, UR18, RZ ;  /* 0x000000125e047c10 */ /* 0x002fc6000ff5e0ff */
        /* <DEDUP_REMOVED lines=12> */
[----:B--2---:R-:W-:-:S02]  /*13790*/  IADD3.X R5, PT, PT, R95, UR19, RZ, P3, !PT ;  /* 0x000000135f057c10 */ /* 0x004fc40009ffe4ff */
[----:B-1----:R-:W-:Y:S02]  /*137a0*/  IADD3 R4, P3, PT, R100, UR18, RZ ;  /* 0x0000001264047c10 */ /* 0x002fe4000ff7e0ff */
[----:B------:R-:W2:Y:S04]  /*137b0*/  LDL.LU R100, [R1+0x37c] ;  /* 0x00037c0001647983 */ /* 0x000ea80000300800 */
[----:B------:R1:W-:Y:S01]  /*137c0*/  STL [R1+0x300], R5 ;  /* 0x0003000501007387 */ /* 0x0003e20000100800 */
[----:B------:R-:W-:-:S03]  /*137d0*/  IADD3.X R6, PT, PT, R96, UR19, RZ, P4, !PT ;  /* 0x0000001360067c10 */ /* 0x000fc6000a7fe4ff */
[----:B------:R3:W-:Y:S01]  /*137e0*/  STL [R1+0x32c], R4 ;  /* 0x00032c0401007387 */ /* 0x0007e20000100800 */
[----:B-1----:R-:W-:-:S03]  /*137f0*/  IADD3 R5, P4, PT, R97, UR18, RZ ;  /* 0x0000001261057c10 */ /* 0x002fc6000ff9e0ff */
[----:B------:R-:W-:Y:S01]  /*13800*/  STL [R1+0x308], R6 ;  /* 0x0003080601007387 */ /* 0x000fe20000100800 */
[----:B---3--:R-:W-:-:S03]  /*13810*/  IADD3.X R4, PT, PT, R101, UR19, RZ, P5, !PT ;  /* 0x0000001365047c10 */ /* 0x008fc6000affe4ff */
[----:B------:R-:W3:Y:S04]  /*13820*/  LDL.LU R101, [R1+0x378] ;  /* 0x0003780001657983 */ /* 0x000ee80000300800 */
[----:B------:R1:W-:Y:S04]  /*13830*/  STL [R1+0x334], R5 ;  /* 0x0003340501007387 */ /* 0x0003e80000100800 */
[----:B------:R4:W-:Y:S04]  /*13840*/  STL [R1+0x310], R4 ;  /* 0x0003100401007387 */ /* 0x0009e80000100800 */
[----:B------:R-:W3:Y:S01]  /*13850*/  LDL.LU R92, [R1+0x380] ;  /* 0x00038000015c7983 */ /* 0x000ee20000300800 */
[----:B-1----:R-:W-:-:S02]  /*13860*/  IADD3 R5, P5, PT, R98, UR18, RZ ;  /* 0x0000001262057c10 */ /* 0x002fc4000ffbe0ff */
[----:B----4-:R-:W-:-:S03]  /*13870*/  IADD3.X R4, PT, PT, R99, UR19, RZ, P1, !PT ;  /* 0x0000001363047c10 */ /* 0x010fc60008ffe4ff */
        /* <DEDUP_REMOVED lines=9> */
[----:B-1----:R-:W-:-:S03]  /*13910*/  IADD3 R4, P1, PT, R104, UR18, RZ ;  /* 0x0000001268047c10 */ /* 0x002fc6000ff3e0ff */
[----:B------:R-:W4:Y:S04]  /*13920*/  LDL.LU R104, [R1+0x398] ;  /* 0x0003980001687983 */ /* 0x000f280000300800 */
[----:B------:R1:W-:Y:S01]  /*13930*/  STL [R1+0x344], R4 ;  /* 0x0003440401007387 */ /* 0x0003e20000100800 */
[----:B------:R-:W-:Y:S02]  /*13940*/  IADD3.X R6, PT, PT, R80, UR19, RZ, P2, !PT ;  /* 0x0000001350067c10 */ /* 0x000fe400097fe4ff */
[----:B------:R-:W-:-:S03]  /*13950*/  IADD3 R5, P2, PT, R81, UR18, RZ ;  /* 0x0000001251057c10 */ /* 0x000fc6000ff5e0ff */
[----:B------:R1:W-:Y:S04]  /*13960*/  STL [R1+0x320], R6 ;  /* 0x0003200601007387 */ /* 0x0003e80000100800 */
[----:B------:R1:W-:Y:S02]  /*13970*/  STL [R1+0x34c], R5 ;  /* 0x00034c0501007387 */ /* 0x0003e40000100800 */
[----:B-1----:R-:W-:Y:S02]  /*13980*/  IADD3.X R4, PT, PT, R82, UR19, RZ, P3, !PT ;  /* 0x0000001352047c10 */ /* 0x002fe40009ffe4ff */
[----:B------:R-:W-:-:S03]  /*13990*/  IADD3 R6, P3, PT, R83, UR18, RZ ;  /* 0x0000001253067c10 */ /* 0x000fc6000ff7e0ff */
[----:B------:R1:W-:Y:S01]  /*139a0*/  STL [R1+0x328], R4 ;  /* 0x0003280401007387 */ /* 0x0003e20000100800 */
[----:B------:R-:W-:-:S03]  /*139b0*/  IADD3.X R5, PT, PT, R84, UR19, RZ, P4, !PT ;  /* 0x0000001354057c10 */ /* 0x000fc6000a7fe4ff */
[----:B------:R1:W-:Y:S02]  /*139c0*/  STL [R1+0x354], R6 ;  /* 0x0003540601007387 */ /* 0x0003e40000100800 */
[----:B-1----:R-:W-:Y:S02]  /*139d0*/  IADD3 R4, P4, PT, R85, UR18, RZ ;  /* 0x0000001255047c10 */ /* 0x002fe4000ff9e0ff */
        /* <DEDUP_REMOVED lines=13> */
[----:B------:R-:W-:Y:S01]  /*13ab0*/  STL [R1+0x348], R5 ;  /* 0x0003480501007387 */ /* 0x000fe20000100800 */
[----:B------:R-:W-:-:S03]  /*13ac0*/  IADD3 R125, P6, PT, R125, UR18, RZ ;  /* 0x000000127d7d7c10 */ /* 0x000fc6000ffde0ff */
[----:B------:R-:W4:Y:S04]  /*13ad0*/  LDL.LU R88, [R1+0x3a4] ;  /* 0x0003a40001587983 */ /* 0x000f280000300800 */
[----:B------:R2:W-:Y:S01]  /*13ae0*/  STL [R1+0x374], R4 ;  /* 0x0003740401007387 */ /* 0x0005e20000100800 */
[----:B------:R-:W-:-:S03]  /*13af0*/  IADD3.X R124, PT, PT, R124, UR19, RZ, P6, !PT ;  /* 0x000000137c7c7c10 */ /* 0x000fc6000b7fe4ff */
[----:B------:R-:W4:Y:S04]  /*13b00*/  LDL.LU R89, [R1+0x3a0] ;  /* 0x0003a00001597983 */ /* 0x000f280000300800 */
[----:B------:R-:W4:Y:S01]  /*13b10*/  LDL.LU R90, [R1+0x3b0] ;  /* 0x0003b000015a7983 */ /* 0x000f220000300800 */
[----:B--2---:R-:W-:-:S05]  /*13b20*/  IADD3.X R4, PT, PT, R100, UR19, RZ, P3, !PT ;  /* 0x0000001364047c10 */ /* 0x004fca0009ffe4ff */
[----:B------:R3:W-:Y:S04]  /*13b30*/  STL [R1+0x350], R4 ;  /* 0x0003500401007387 */ /* 0x0007e80000100800 */
[----:B------:R-:W2:Y:S04]  /*13b40*/  LDL.LU R91, [R1+0x3a8] ;  /* 0x0003a800015b7983 */ /* 0x000ea80000300800 */
[----:B------:R-:W2:Y:S01]  /*13b50*/  LDL.LU R100, [R1+0x3bc] ;  /* 0x0003bc0001647983 */ /* 0x000ea20000300800 */
[----:B---3--:R-:W-:-:S03]  /*13b60*/  IADD3 R4, P6, PT, R101, UR18, RZ ;  /* 0x0000001265047c10 */ /* 0x008fc6000ffde0ff */
[----:B------:R-:W3:Y:S04]  /*13b70*/  LDL.LU R101, [R1+0x3ac] ;  /* 0x0003ac0001657983 */ /* 0x000ee80000300800 */
[----:B------:R1:W-:Y:S01]  /*13b80*/  STL [R1+0x37c], R4 ;  /* 0x00037c0401007387 */ /* 0x0003e20000100800 */
[----:B------:R-:W-:-:S05]  /*13b90*/  IADD3.X R6, PT, PT, R92, UR19, RZ, P4, !PT ;  /* 0x000000135c067c10 */ /* 0x000fca000a7fe4ff */
[----:B------:R1:W-:Y:S01]  /*13ba0*/  STL [R1+0x358], R6 ;  /* 0x0003580601007387 */ /* 0x0003e20000100800 */
[----:B----4-:R-:W-:Y:S02]  /*13bb0*/  IADD3 R5, P3, PT, R93, UR18, RZ ;  /* 0x000000125d057c10 */ /* 0x010fe4000ff7e0ff */
[----:B-1----:R-:W-:-:S03]  /*13bc0*/  IADD3.X R4, PT, PT, R94, UR19, RZ, P5, !PT ;  /* 0x000000135e047c10 */ /* 0x002fc6000affe4ff */
[----:B------:R1:W-:Y:S04]  /*13bd0*/  STL [R1+0x384], R5 ;  /* 0x0003840501007387 */ /* 0x0003e80000100800 */
[----:B------:R4:W-:Y:S01]  /*13be0*/  STL [R1+0x360], R4 ;  /* 0x0003600401007387 */ /* 0x0009e20000100800 */
[----:B------:R-:W-:Y:S02]  /*13bf0*/  IADD3.X R6, PT, PT, R96, UR19, RZ, P1, !PT ;  /* 0x0000001360067c10 */ /* 0x000fe40008ffe4ff */
[----:B-1----:R-:W-:-:S03]  /*13c00*/  IADD3.X R5, PT, PT, R97, UR19, RZ, P2, !PT ;  /* 0x0000001361057c10 */ /* 0x002fc600097fe4ff */
[----:B------:R-:W-:Y:S01]  /*13c10*/  STL [R1+0x368], R6 ;  /* 0x0003680601007387 */ /* 0x000fe20000100800 */
[----:B----4-:R-:W-:-:S03]  /*13c20*/  IADD3.X R4, PT, PT, R98, UR19, RZ, P6, !PT ;  /* 0x0000001362047c10 */ /* 0x010fc6000b7fe4ff */
[----:B------:R-:W-:Y:S01]  /*13c30*/  STL [R1+0x370], R5 ;  /* 0x0003700501007387 */ /* 0x000fe20000100800 */
[----:B------:R-:W-:Y:S01]  /*13c40*/  IADD3 R118, P4, PT, R95, UR16, RZ ;  /* 0x000000105f767c10 */ /* 0x000fe2000ff9e0ff */
[----:B------:R-:W1:Y:S02]  /*13c50*/  LDCU.64 UR18, c[0x0][0x388] ;  /* 0x00007100ff1277ac */ /* 0x000e640008000a00 */
[----:B------:R4:W-:Y:S04]  /*13c60*/  STL [R1+0x378], R4 ;  /* 0x0003780401007387 */ /* 0x0009e80000100800 */
[----:B------:R-:W3:Y:S04]  /*13c70*/  LDL.LU R83, [R1+0x3b4] ;  /* 0x0003b40001537983 */ /* 0x000ee80000300800 */
[----:B------:R-:W3:Y:S01]  /*13c80*/  LDL.LU R84, [R1+0x3b8] ;  /* 0x0003b80001547983 */ /* 0x000ee20000300800 */
[----:B----4-:R-:W-:-:S05]  /*13c90*/  IADD3 R4, P1, PT, R104, UR20, RZ ;  /* 0x0000001468047c10 */ /* 0x010fca000ff3e0ff */
[----:B------:R4:W-:Y:S04]  /*13ca0*/  STL [R1+0x38c], R4 ;  /* 0x00038c0401007387 */ /* 0x0009e80000100800 */
[----:B------:R-:W3:Y:S04]  /*13cb0*/  LDL.LU R85, [R1+0x3c0] ;  /* 0x0003c00001557983 */ /* 0x000ee80000300800 */
[----:B------:R-:W3:Y:S04]  /*13cc0*/  LDL.LU R92, [R1+0x3cc] ;  /* 0x0003cc00015c7983 */ /* 0x000ee80000300800 */
[----:B------:R-:W3:Y:S04]  /*13cd0*/  LDL.LU R93, [R1+0x3c4] ;  /* 0x0003c400015d7983 */ /* 0x000ee80000300800 */
[----:B------:R-:W3:Y:S04]  /*13ce0*/  LDL.LU R94, [R1+0x3c8] ;  /* 0x0003c800015e7983 */ /* 0x000ee80000300800 */
[----:B------:R-:W3:Y:S04]  /*13cf0*/  LDL.LU R95, [R1+0x3d0] ;  /* 0x0003d000015f7983 */ /* 0x000ee80000300800 */
[----:B------:R-:W3:Y:S01]  /*13d00*/  LDL.LU R96, [R1+0x3d4] ;  /* 0x0003d40001607983 */ /* 0x000ee20000300800 */
[----:B------:R-:W-:Y:S01]  /*13d10*/  IADD3.X R117, PT, PT, R99, UR17, RZ, P4, !PT ;  /* 0x0000001163757c10 */ /* 0x000fe2000a7fe4ff */
[----:B------:R-:W1:Y:S02]  /*13d20*/  LDCU.64 UR16, c[0x0][0x388] ;  /* 0x00007100ff1077ac */ /* 0x000e640008000a00 */
[----:B------:R-:W1:Y:S04]  /*13d30*/  LDL.LU R97, [R1+0x3e0] ;  /* 0x0003e00001617983 */ /* 0x000e680000300800 */
[----:B------:R-:W3:Y:S04]  /*13d40*/  LDL.LU R98, [R1+0x3d8] ;  /* 0x0003d80001627983 */ /* 0x000ee80000300800 */
[----:B------:R-:W3:Y:S04]  /*13d50*/  LDL.LU R99, [R1+0x3dc] ;  /* 0x0003dc0001637983 */ /* 0x000ee80000300800 */
[----:B------:R-:W3:Y:S01]  /*13d60*/  LDL.LU R104, [R1+0x3e4] ;  /* 0x0003e40001687983 */ /* 0x000ee20000300800 */
[----:B------:R-:W-:Y:S01]  /*13d70*/  IADD3.X R5, PT, PT, R87, UR21, RZ, P3, !PT ;  /* 0x0000001557057c10 */ /* 0x000fe20009ffe4ff */
[----:B------:R-:W1:Y:S04]  /*13d80*/  LDCU.64 UR20, c[0x0][0x388] ;  /* 0x00007100ff1477ac */ /* 0x000e680008000a00 */
[----:B------:R4:W-:Y:S02]  /*13d90*/  STL [R1+0x380], R5 ;  /* 0x0003800501007387 */ /* 0x0009e40000100800 */
[----:B----4-:R-:W-:-:S05]  /*13da0*/  IADD3 R4, P2, PT, R88, UR22, RZ ;  /* 0x0000001658047c10 */ /* 0x010fca000ff5e0ff */
[----:B------:R2:W-:Y:S01]  /*13db0*/  STL [R1+0x394], R4 ;  /* 0x0003940401007387 */ /* 0x0005e20000100800 */
[----:B------:R-:W-:Y:S01]  /*13dc0*/  IADD3.X R6, PT, PT, R89, UR23, RZ, P1, !PT ;  /* 0x0000001759067c10 */ /* 0x000fe20008ffe4ff */
[----:B------:R-:W4:Y:S01]  /*13dd0*/  LDCU.64 UR22, c[0x0][0x388] ;  /* 0x00007100ff1677ac */ /* 0x000f220008000a00 */
[----:B------:R-:W-:-:S03]  /*13de0*/  IADD3 R5, P1, PT, R90, UR24, RZ ;  /* 0x000000185a057c10 */ /* 0x000fc6000ff3e0ff */
[----:B------:R2:W-:Y:S04]  /*13df0*/  STL [R1+0x388], R6 ;  /* 0x0003880601007387 */ /* 0x0005e80000100800 */
[----:B------:R3:W-:Y:S01]  /*13e00*/  STL [R1+0x39c], R5 ;  /* 0x00039c0501007387 */ /* 0x0007e20000100800 */
[----:B--2---:R-:W-:Y:S02]  /*13e10*/  IADD3.X R4, PT, PT, R91, UR25, RZ, P2, !PT ;  /* 0x000000195b047c10 */ /* 0x004fe400097fe4ff */
[----:B------:R-:W-:-:S03]  /*13e20*/  IADD3 R6, P2, PT, R100, UR26, RZ ;  /* 0x0000001a64067c10 */ /* 0x000fc6000ff5e0ff */
[----:B------:R2:W-:Y:S04]  /*13e30*/  STL [R1+0x390], R4 ;  /* 0x0003900401007387 */ /* 0x0005e80000100800 */
[----:B------:R-:W-:Y:S04]  /*13e40*/  STL [R1+0x3a4], R6 ;  /* 0x0003a40601007387 */ /* 0x000fe80000100800 */
[----:B------:R-:W4:Y:S01]  /*13e50*/  LDL R86, [R1+0x454] ;  /* 0x0004540001567983 */ /* 0x000f220000100800 */
[----:B---3--:R-:W-:Y:S02]  /*13e60*/  IADD3.X R5, PT, PT, R101, UR27, RZ, P1, !PT ;  /* 0x0000001b65057c10 */ /* 0x008fe40008ffe4ff */
[----:B--2---:R-:W-:-:S03]  /*13e70*/  IADD3 R4, P1, PT, R105, UR28, RZ ;  /* 0x0000001c69047c10 */ /* 0x004fc6000ff3e0ff */
[----:B------:R-:W-:Y:S04]  /*13e80*/  STL [R1+0x398], R5 ;  /* 0x0003980501007387 */ /* 0x000fe80000100800 */
[----:B------:R-:W2:Y:S04]  /*13e90*/  LDL R87, [R1+0x404] ;  /* 0x0004040001577983 */ /* 0x000ea80000100800 */
[----:B------:R3:W-:Y:S04]  /*13ea0*/  STL [R1+0x3ac], R4 ;  /* 0x0003ac0401007387 */ /* 0x0007e80000100800 */
[----:B------:R-:W2:Y:S04]  /*13eb0*/  LDL R88, [R1+0x458] ;  /* 0x0004580001587983 */ /* 0x000ea80000100800 */
[----:B------:R-:W2:Y:S04]  /*13ec0*/  LDL R89, [R1+0x408] ;  /* 0x0004080001597983 */ /* 0x000ea80000100800 */
[----:B------:R-:W2:Y:S04]  /*13ed0*/  LDL R90, [R1+0x45c] ;  /* 0x00045c00015a7983 */ /* 0x000ea80000100800 */
[----:B------:R-:W2:Y:S04]  /*13ee0*/  LDL R91, [R1+0x40c] ;  /* 0x00040c00015b7983 */ /* 0x000ea80000100800 */
[----:B------:R-:W2:Y:S04]  /*13ef0*/  LDL R100, [R1+0x460] ;  /* 0x0004600001647983 */ /* 0x000ea80000100800 */
[----:B------:R-:W2:Y:S01]  /*13f00*/  LDL R101, [R1+0x450] ;  /* 0x0004500001657983 */ /* 0x000ea20000100800 */
[----:B---3--:R-:W-:-:S02]  /*13f10*/  IADD3 R4, P3, PT, R83, UR30, RZ ;  /* 0x0000001e53047c10 */ /* 0x008fc4000ff7e0ff */
[----:B------:R-:W-:-:S03]  /*13f20*/  IADD3.X R6, PT, PT, R84, UR29, RZ, P2, !PT ;  /* 0x0000001d54067c10 */ /* 0x000fc600097fe4ff */
[----:B------:R3:W-:Y:S04]  /*13f30*/  STL [R1+0x3b4], R4 ;  /* 0x0003b40401007387 */ /* 0x0007e80000100800 */
[----:B------:R3:W-:Y:S01]  /*13f40*/  STL [R1+0x3a0], R6 ;  /* 0x0003a00601007387 */ /* 0x0007e20000100800 */
[----:B------:R-:W-:Y:S02]  /*13f50*/  IADD3.X R5, PT, PT, R85, UR31, RZ, P1, !PT ;  /* 0x0000001f55057c10 */ /* 0x000fe40008ffe4ff */
[----:B---3--:R-:W-:-:S03]  /*13f60*/  IADD3 R4, P1, PT, R92, UR32, RZ ;  /* 0x000000205c047c10 */ /* 0x008fc6000ff3e0ff */
[----:B------:R3:W-:Y:S01]  /*13f70*/  STL [R1+0x3a8], R5 ;  /* 0x0003a80501007387 */ /* 0x0007e20000100800 */
[----:B------:R-:W-:-:S03]  /*13f80*/  IADD3.X R6, PT, PT, R93, UR33, RZ, P3, !PT ;  /* 0x000000215d067c10 */ /* 0x000fc60009ffe4ff */
[----:B------:R3:W-:Y:S02]  /*13f90*/  STL [R1+0x3bc], R4 ;  /* 0x0003bc0401007387 */ /* 0x0007e40000100800 */
[----:B---3--:R-:W-:Y:S02]  /*13fa0*/  IADD3 R5, P2, PT, R94, UR34, RZ ;  /* 0x000000225e057c10 */ /* 0x008fe4000ff5e0ff */
[----:B------:R3:W-:Y:S01]  /*13fb0*/  STL [R1+0x3b0], R6 ;  /* 0x0003b00601007387 */ /* 0x0007e20000100800 */
[----:B------:R-:W-:-:S03]  /*13fc0*/  IADD3 R4, P3, PT, R95, UR8, RZ ;  /* 0x000000085f047c10 */ /* 0x000fc6000ff7e0ff */
[----:B------:R1:W-:Y:S01]  /*13fd0*/  STL [R1+0x3c4], R5 ;  /* 0x0003c40501007387 */ /* 0x0003e20000100800 */
[----:B---3--:R-:W-:-:S03]  /*13fe0*/  IADD3.X R6, PT, PT, R96, UR35, RZ, P1, !PT ;  /* 0x0000002360067c10 */ /* 0x008fc60008ffe4ff */
[----:B------:R3:W-:Y:S01]  /*13ff0*/  STL [R1+0x3cc], R4 ;  /* 0x0003cc0401007387 */ /* 0x0007e20000100800 */
[----:B-1----:R-:W-:-:S03]  /*14000*/  IADD3 R5, P1, PT, R97, UR16, RZ ;  /* 0x0000001061057c10 */ /* 0x002fc6000ff3e0ff */
[----:B------:R1:W-:Y:S04]  /*14010*/  STL [R1+0x3b8], R6 ;  /* 0x0003b80601007387 */ /* 0x0003e80000100800 */
[----:B------:R1:W-:Y:S01]  /*14020*/  STL [R1+0x3d4], R5 ;  /* 0x0003d40501007387 */ /* 0x0003e20000100800 */
[----:B---3--:R-:W-:Y:S02]  /*14030*/  IADD3.X R4, PT, PT, R98, UR9, RZ, P2, !PT ;  /* 0x0000000962047c10 */ /* 0x008fe400097fe4ff */
[----:B-1----:R-:W-:-:S03]  /*14040*/  IADD3.X R6, PT, PT, R99, UR17, RZ, P3, !PT ;  /* 0x0000001163067c10 */ /* 0x002fc60009ffe4ff */
[----:B------:R1:W-:Y:S01]  /*14050*/  STL [R1+0x3c0], R4 ;  /* 0x0003c00401007387 */ /* 0x0003e20000100800 */
[----:B------:R-:W-:-:S03]  /*14060*/  IADD3 R5, P2, PT, R104, UR18, RZ ;  /* 0x0000001268057c10 */ /* 0x000fc6000ff5e0ff */
[----:B------:R-:W-:Y:S01]  /*14070*/  STL [R1+0x3c8], R6 ;  /* 0x0003c80601007387 */ /* 0x000fe20000100800 */
[----:B-1----:R-:W-:-:S03]  /*14080*/  IADD3.X R4, PT, PT, R119, UR19, RZ, P1, !PT ;  /* 0x0000001377047c10 */ /* 0x002fc60008ffe4ff */
[----:B------:R-:W3:Y:S04]  /*14090*/  LDL.LU R119, [R1+0x584] ;  /* 0x0005840001777983 */ /* 0x000ee80000300800 */
[----:B------:R1:W-:Y:S04]  /*140a0*/  STL [R1+0x3dc], R5 ;  /* 0x0003dc0501007387 */ /* 0x0003e80000100800 */
[----:B------:R1:W-:Y:S02]  /*140b0*/  STL [R1+0x3d0], R4 ;  /* 0x0003d00401007387 */ /* 0x0003e40000100800 */
[----:B-1----:R-:W-:-:S02]  /*140c0*/  IADD3 R5, P1, PT, R2, UR20, RZ ;  /* 0x0000001402057c10 */ /* 0x002fc4000ff3e0ff */
[----:B------:R1:W5:Y:S01]  /*140d0*/  LDL.LU R2, [R1+0x580] ;  /* 0x0005800001027983 */ /* 0x0003620000300800 */
[----:B------:R-:W-:-:S03]  /*140e0*/  IADD3.X R4, PT, PT, R102, UR21, RZ, P2, !PT ;  /* 0x0000001566047c10 */ /* 0x000fc600097fe4ff */
[----:B------:R4:W-:Y:S02]  /*140f0*/  STL [R1+0x3e4], R5 ;  /* 0x0003e40501007387 */ /* 0x0009e40000100800 */
[----:B----4-:R-:W-:Y:S02]  /*14100*/  IADD3 R5, P2, PT, R3, UR22, RZ ;  /* 0x0000001603057c10 */ /* 0x010fe4000ff5e0ff */
[----:B------:R-:W4:Y:S04]  /*14110*/  LDL.LU R3, [R1+0x57c] ;  /* 0x00057c0001037983 */ /* 0x000f280000300800 */
[----:B------:R1:W-:Y:S04]  /*14120*/  STL [R1+0x3d8], R4 ;  /* 0x0003d80401007387 */ /* 0x0003e80000100800 */
[----:B------:R-:W-:Y:S01]  /*14130*/  STL [R1+0x3ec], R5 ;  /* 0x0003ec0501007387 */ /* 0x000fe20000100800 */
[----:B-1----:R-:W-:-:S05]  /*14140*/  IADD3.X R4, PT, PT, R103, UR23, RZ, P1, !PT ;  /* 0x0000001767047c10 */ /* 0x002fca0008ffe4ff */
[----:B------:R1:W-:Y:S01]  /*14150*/  STL [R1+0x3e0], R4 ;  /* 0x0003e00401007387 */ /* 0x0003e20000100800 */
[----:B------:R-:W-:Y:S01]  /*14160*/  UIADD3 UR8, UPT, UPT, UR12, -0x100, URZ ;  /* 0xffffff000c087890 */ /* 0x000fe2000fffe0ff */
[----:B------:R-:W1:Y:S01]  /*14170*/  LDCU UR12, c[0x0][0x38c] ;  /* 0x00007180ff0c77ac */ /* 0x000e620008000800 */
        /* <DEDUP_REMOVED lines=31> */
[----:B------:R-:W-:Y:S01]  /*14370*/  CS2R R82, SRZ ;  /* 0x0000000000527805 */ /* 0x000fe2000001ff00 */
[----:B------:R-:W-:Y:S02]  /*14380*/  USHF.L.U32 UR16, UR6, 0x2, URZ ;  /* 0x0000000206107899 */ /* 0x000fe400080006ff */
[----:B------:R-:W-:Y:S01]  /*14390*/  USHF.L.U64.HI UR11, UR6, 0x2, UR11 ;  /* 0x00000002060b7899 */ /* 0x000fe2000801020b */
[----:B------:R-:W-:Y:S01]  /*143a0*/  UMOV UR4, URZ ;  /* 0x000000ff00047c82 */ /* 0x000fe20008000000 */
[----:B------:R-:W-:Y:S01]  /*143b0*/  UMOV UR9, 0x1 ;  /* 0x0000000100097882 */ /* 0x000fe20000000000 */
[----:B------:R-:W-:Y:S01]  /*143c0*/  USHF.L.U64.HI UR10, UR5, 0x2, UR10 ;  /* 0x00000002050a7899 */ /* 0x000fe2000801020a */
[----:B------:R-:W-:Y:S01]  /*143d0*/  UMOV UR6, 0xffffffff ;  /* 0xffffffff00067882 */ /* 0x000fe20000000000 */
[----:B-1----:R-:W-:-:S04]  /*143e0*/  SHF.R.S32.HI R4, RZ, 0x1f, R86 ;  /* 0x0000001fff047819 */ /* 0x002fc80000011456 */
[----:B------:R-:W-:Y:S02]  /*143f0*/  SHF.L.U64.HI R12, R86, 0x2, R4 ;  /* 0x00000002560c7819 */ /* 0x000fe40000010204 */
[----:B--2---:R-:W-:-:S04]  /*14400*/  SHF.R.S32.HI R5, RZ, 0x1f, R87 ;  /* 0x0000001fff057819 */ /* 0x004fc80000011457 */
[----:B------:R-:W-:Y:S02]  /*14410*/  SHF.L.U64.HI R4, R87, 0x2, R5 ;  /* 0x0000000257047819 */ /* 0x000fe40000010205 */
[----:B------:R-:W-:Y:S02]  /*14420*/  SHF.R.S32.HI R6, RZ, 0x1f, R88 ;  /* 0x0000001fff067819 */ /* 0x000fe40000011458 */
[----:B------:R-:W-:Y:S01]  /*14430*/  SHF.R.S32.HI R7, RZ, 0x1f, R89 ;  /* 0x0000001fff077819 */ /* 0x000fe20000011459 */
[----:B------:R-:W-:Y:S01]  /*14440*/  STL [R1+0x410], R12 ;  /* 0x0004100c01007387 */ /* 0x000fe20000100800 */
[----:B------:R-:W-:Y:S02]  /*14450*/  SHF.L.U64.HI R5, R88, 0x2, R6 ;  /* 0x0000000258057819 */ /* 0x000fe40000010206 */
[----:B------:R-:W-:Y:S01]  /*14460*/  SHF.R.S32.HI R8, RZ, 0x1f, R90 ;  /* 0x0000001fff087819 */ /* 0x000fe2000001145a */
[----:B------:R1:W-:Y:S01]  /*14470*/  STL [R1+0x414], R4 ;  /* 0x0004140401007387 */ /* 0x0003e20000100800 */
[----:B------:R-:W-:-:S02]  /*14480*/  SHF.L.U64.HI R6, R89, 0x2, R7 ;  /* 0x0000000259067819 */ /* 0x000fc40000010207 */
[----:B------:R-:W-:Y:S01]  /*14490*/  SHF.R.S32.HI R9, RZ, 0x1f, R91 ;  /* 0x0000001fff097819 */ /* 0x000fe2000001145b */
[----:B------:R2:W-:Y:S01]  /*144a0*/  STL [R1+0x418], R5 ;  /* 0x0004180501007387 */ /* 0x0005e20000100800 */
[----:B------:R-:W-:Y:S02]  /*144b0*/  SHF.R.S32.HI R10, RZ, 0x1f, R100 ;  /* 0x0000001fff0a7819 */ /* 0x000fe40000011464 */
[----:B-1----:R-:W-:Y:S01]  /*144c0*/  SHF.L.U64.HI R4, R90, 0x2, R8 ;  /* 0x000000025a047819 */ /* 0x002fe20000010208 */
[----:B------:R1:W-:Y:S01]  /*144d0*/  STL [R1+0x41c], R6 ;  /* 0x00041c0601007387 */ /* 0x0003e20000100800 */
[----:B------:R-:W-:Y:S02]  /*144e0*/  SHF.R.S32.HI R11, RZ, 0x1f, R101 ;  /* 0x0000001fff0b7819 */ /* 0x000fe40000011465 */
[----:B--2---:R-:W-:Y:S01]  /*144f0*/  SHF.L.U64.HI R5, R91, 0x2, R9 ;  /* 0x000000025b057819 */ /* 0x004fe20000010209 */
[----:B------:R2:W-:Y:S01]  /*14500*/  STL [R1+0x420], R4 ;  /* 0x0004200401007387 */ /* 0x0005e20000100800 */
[----:B-1----:R-:W-:-:S03]  /*14510*/  SHF.L.U64.HI R6, R100, 0x2, R10 ;  /* 0x0000000264067819 */ /* 0x002fc6000001020a */
[----:B------:R3:W-:Y:S01]  /*14520*/  STL [R1+0x424], R5 ;  /* 0x0004240501007387 */ /* 0x0007e20000100800 */
[----:B--2---:R-:W-:-:S03]  /*14530*/  SHF.L.U64.HI R4, R101, 0x2, R11 ;  /* 0x0000000265047819 */ /* 0x004fc6000001020b */
[----:B------:R-:W-:Y:S01]  /*14540*/  STL [R1+0x428], R6 ;  /* 0x0004280601007387 */ /* 0x000fe20000100800 */
[----:B---3--:R-:W-:-:S03]  /*14550*/  SHF.R.S32.HI R5, RZ, 0x7, R119 ;  /* 0x00000007ff057819 */ /* 0x008fc60000011477 */
[----:B------:R1:W5:Y:S04]  /*14560*/  LDL.LU R119, [R1+0x578] ;  /* 0x0005780001777983 */ /* 0x0003680000300800 */
[----:B------:R2:W-:Y:S02]  /*14570*/  STL [R1+0x42c], R4 ;  /* 0x00042c0401007387 */ /* 0x0005e40000100800 */
[----:B--2---:R-:W-:Y:S02]  /*14580*/  IADD3.X R4, PT, PT, R0, UR12, RZ, P2, !PT ;  /* 0x0000000c00047c10 */ /* 0x004fe400097fe4ff */
[----:B------:R1:W5:Y:S04]  /*14590*/  LDL.LU R0, [R1+0x574] ;  /* 0x0005740001007983 */ /* 0x0003680000300800 */
[----:B------:R4:W-:Y:S04]  /*145a0*/  STL [R1+0x3f0], R5 ;  /* 0x0003f00501007387 */ /* 0x0009e80000100800 */
[----:B------:R2:W-:Y:S01]  /*145b0*/  STL [R1+0x3e8], R4 ;  /* 0x0003e80401007387 */ /* 0x0005e20000100800 */
[----:B----4-:R-:W-:-:S02]  /*145c0*/  LOP3.LUT R5, R3, 0x60, RZ, 0x3c, !PT ;  /* 0x0000006003057812 */ /* 0x010fc400078e3cff */
[----:B-12---:R-:W-:-:S07]  /*145d0*/  LOP3.LUT R4, R116, 0x40, RZ, 0x3c, !PT ;  /* 0x0000004074047812 */ /* 0x006fce00078e3cff */
.L_x_1:
[----:B------:R-:W-:-:S04]  /*145e0*/  DEPBAR.LE SB0, 0x2 ;  /* 0x000080800000791a */ /* 0x000fc80000000000 */
[----:B------:R-:W-:Y:S01]  /*145f0*/  UIADD3 UR6, UPT, UPT, UR6, 0x1, URZ ;  /* 0x0000000106067890 */ /* 0x000fe2000fffe0ff */
[----:B-----5:R1:W-:Y:S01]  /*14600*/  STL [R1+0x574], R119 ;  /* 0x0005747701007387 */ /* 0x0203e20000100800 */
[C---:B------:R-:W-:Y:S02]  /*14610*/  LOP3.LUT R121, R3.reuse, 0x40, RZ, 0x3c, !PT ;  /* 0x0000004003797812 */ /* 0x040fe400078e3cff */
[----:B------:R-:W-:Y:S01]  /*14620*/  UISETP.GT.AND UP0, UPT, UR6, 0x1, UPT ;  /* 0x000000010600788c */ /* 0x000fe2000bf04270 */
[C---:B------:R-:W-:Y:S01]  /*14630*/  LOP3.LUT R120, R3.reuse, 0x20, RZ, 0x3c, !PT ;  /* 0x0000002003787812 */ /* 0x040fe200078e3cff */
[----:B------:R-:W-:Y:S01]  /*14640*/  STL [R1+0x578], R116 ;  /* 0x0005787401007387 */ /* 0x000fe20000100800 */
[----:B------:R-:W-:Y:S01]  /*14650*/  LOP3.LUT R108, R116, 0x40, RZ, 0x3c, !PT ;  /* 0x00000040746c7812 */ /* 0x000fe200078e3cff */
[----:B------:R-:W-:Y:S02]  /*14660*/  USEL UR6, UR6, URZ, !UP0 ;  /* 0x000000ff06067287 */ /* 0x000fe4000c000000 */
[----:B------:R-:W-:Y:S01]  /*14670*/  STL [R1+0x57c], R3 ;  /* 0x00057c0301007387 */ /* 0x000fe20000100800 */
[----:B-1----:R-:W-:Y:S01]  /*14680*/  LOP3.LUT R119, R3, 0x60, RZ, 0x3c, !PT ;  /* 0x0000006003777812 */ /* 0x002fe200078e3cff */
[----:B------:R-:W-:Y:S01]  /*14690*/  ULEA UR12, UR6, UR7, 0xf ;  /* 0x00000007060c7291 */ /* 0x000fe2000f8e78ff */
[----:B------:R-:W-:Y:S01]  /*146a0*/  BAR.SYNC.DEFER_BLOCKING 0x0 ;  /* 0x0000000000007b1d */ /* 0x000fe20000010000 */
[----:B------:R-:W-:-:S07]  /*146b0*/  ULEA UR13, UR6, UR7, 0x12 ;  /* 0x00000007060d7291 */ /* 0x000fce000f8e90ff */
[----:B------:R-:W-:Y:S04]  /*146c0*/  LDS R84, [R121+UR12+0x80000] ;  /* 0x0800000c79547984 */ /* 0x000fe80008000800 */
[----:B------:R-:W-:Y:S04]  /*146d0*/  LDS R86, [R121+UR12+0x80400] ;  /* 0x0804000c79567984 */ /* 0x000fe80008000800 */
[----:B------:R-:W-:Y:S04]  /*146e0*/  LDS R85, [R119+UR12+0x80000] ;  /* 0x0800000c77557984 */ /* 0x000fe80008000800 */
[----:B------:R-:W-:Y:S04]  /*146f0*/  LDS R87, [R119+UR12+0x80400] ;  /* 0x0804000c77577984 */ /* 0x000fe80008000800 */
[----:B------:R-:W1:Y:S04]  /*14700*/  LDSM.16.M88.4 R4, [R116+UR13] ;  /* 0x0000000d7404783b */ /* 0x000e680008000200 */
[----:B------:R-:W2:Y:S04]  /*14710*/  LDSM.16.M88.4 R32, [R116+UR13+0x10000] ;  /* 0x0100000d7420783b */ /* 0x000ea80008000200 */
[----:B------:R-:W3:Y:S04]  /*14720*/  LDSM.16.M88.4 R28, [R116+UR13+0x20000] ;  /* 0x0200000d741c783b */ /* 0x000ee80008000200 */
[----:B------:R-:W4:Y:S04]  /*14730*/  LDSM.16.M88.4 R24, [R116+UR13+0x30000] ;  /* 0x0300000d7418783b */ /* 0x000f280008000200 */
[----:B------:R-:W-:Y:S04]  /*14740*/  LDS R16, [R3+UR12+0x80000] ;  /* 0x0800000c03107984 */ /* 0x000fe80008000800 */
[----:B------:R-:W-:Y:S04]  /*14750*/  LDS R18, [R3+UR12+0x80400] ;  /* 0x0804000c03127984 */ /* 0x000fe80008000800 */
[----:B------:R-:W-:Y:S04]  /*14760*/  LDS R17, [R120+UR12+0x80000] ;  /* 0x0800000c78117984 */ /* 0x000fe80008000800 */
[----:B------:R-:W4:Y:S04]  /*14770*/  LDS R19, [R120+UR12+0x80400] ;  /* 0x0804000c78137984 */ /* 0x000f280008000800 */
[----:B------:R-:W-:Y:S04]  /*14780*/  LDS R88, [R3+UR12+0x80080] ;  /* 0x0800800c03587984 */ /* 0x000fe80008000800 */
[----:B------:R-:W-:Y:S01]  /*14790*/  LDS R90, [R3+UR12+0x80480] ;  /* 0x0804800c035a7984 */ /* 0x000fe20008000800 */
[C---:B-1----:R-:W-:Y:S03]  /*147a0*/  HMMA.1688.F32.TF32 R36, R84.reuse, R4, R36 ;  /* 0x000000045424723c */ /* 0x042fe60000081024 */
[----:B------:R-:W-:Y:S04]  /*147b0*/  LDS R89, [R120+UR12+0x80080] ;  /* 0x0800800c78597984 */ /* 0x000fe80008000800 */
[----:B------:R-:W1:Y:S01]  /*147c0*/  LDS R91, [R120+UR12+0x80480] ;  /* 0x0804800c785b7984 */ /* 0x000e620008000800 */
[C---:B--2---:R-:W-:Y:S03]  /*147d0*/  HMMA.1688.F32.TF32 R40, R84.reuse, R32, R40 ;  /* 0x000000205428723c */ /* 0x044fe60000081028 */
[----:B------:R-:W-:Y:S04]  /*147e0*/  LDS R100, [R121+UR12+0x80800] ;  /* 0x0808000c79647984 */ /* 0x000fe80008000800 */
[----:B------:R-:W-:Y:S01]  /*147f0*/  LDS R102, [R121+UR12+0x80c00] ;  /* 0x080c000c79667984 */ /* 0x000fe20008000800 */
[C---:B---3--:R-:W-:Y:S03]  /*14800*/  HMMA.1688.F32.TF32 R44, R84.reuse, R28, R44 ;  /* 0x0000001c542c723c */ /* 0x048fe6000008102c */
[----:B------:R-:W-:Y:S04]  /*14810*/  LDS R101, [R119+UR12+0x80800] ;  /* 0x0808000c77657984 */ /* 0x000fe80008000800 */
[----:B------:R-:W-:Y:S01]  /*14820*/  LDS R103, [R119+UR12+0x80c00] ;  /* 0x080c000c77677984 */ /* 0x000fe20008000800 */
[----:B----4-:R-:W-:Y:S03]  /*14830*/  HMMA.1688.F32.TF32 R48, R84, R24, R48 ;  /* 0x000000185430723c */ /* 0x010fe60000081030 */
[----:B------:R-:W-:Y:S04]  /*14840*/  LDS R84, [R121+UR12+0x80080] ;  /* 0x0800800c79547984 */ /* 0x000fe80008000800 */
[----:B------:R-:W-:Y:S01]  /*14850*/  LDS R86, [R121+UR12+0x80480] ;  /* 0x0804800c79567984 */ /* 0x000fe20008000800 */
[C---:B------:R-:W-:Y:S03]  /*14860*/  HMMA.1688.F32.TF32 R8, R16.reuse, R28, R96 ;  /* 0x0000001c1008723c */ /* 0x040fe60000081060 */
[----:B------:R-:W-:Y:S04]  /*14870*/  LDS R85, [R119+UR12+0x80080] ;  /* 0x0800800c77557984 */ /* 0x000fe80008000800 */
[----:B------:R-:W2:Y:S01]  /*14880*/  LDS R87, [R119+UR12+0x80480] ;  /* 0x0804800c77577984 */ /* 0x000ea20008000800 */
[-C--:B------:R-:W-:Y:S03]  /*14890*/  HMMA.1688.F32.TF32 R20, R16, R4.reuse, R20 ;  /* 0x000000041014723c */ /* 0x080fe60000081014 */
[----:B------:R-:W-:Y:S04]  /*148a0*/  LDS R96, [R3+UR12+0x80800] ;  /* 0x0808000c03607984 */ /* 0x000fe80008000800 */
[----:B------:R-:W-:Y:S01]  /*148b0*/  LDS R98, [R3+UR12+0x80c00] ;  /* 0x080c000c03627984 */ /* 0x000fe20008000800 */
[C---:B-1----:R-:W-:Y:S03]  /*148c0*/  HMMA.1688.F32.TF32 R52, R88.reuse, R4, R52 ;  /* 0x000000045834723c */ /* 0x042fe60000081034 */
[----:B------:R-:W-:Y:S04]  /*148d0*/  LDS R97, [R120+UR12+0x80800] ;  /* 0x0808000c78617984 */ /* 0x000fe80008000800 */
[----:B------:R-:W1:Y:S01]  /*148e0*/  LDS R99, [R120+UR12+0x80c00] ;  /* 0x080c000c78637984 */ /* 0x000e620008000800 */
[C---:B------:R-:W-:Y:S03]  /*148f0*/  HMMA.1688.F32.TF32 R56, R88.reuse, R32, R56 ;  /* 0x000000205838723c */ /* 0x040fe60000081038 */
[----:B------:R-:W-:Y:S04]  /*14900*/  LDS R110, [R121+UR12+0x81c00] ;  /* 0x081c000c796e7984 */ /* 0x000fe80008000800 */
[----:B------:R-:W-:Y:S01]  /*14910*/  LDS R109, [R119+UR12+0x81800] ;  /* 0x0818000c776d7984 */ /* 0x000fe20008000800 */
[C---:B------:R-:W-:Y:S03]  /*14920*/  HMMA.1688.F32.TF32 R60, R88.reuse, R28, R60 ;  /* 0x0000001c583c723c */ /* 0x040fe6000008103c */
[----:B------:R-:W-:Y:S05]  /*14930*/  LDS R111, [R119+UR12+0x81c00] ;  /* 0x081c000c776f7984 */ /* 0x000fea0008000800 */
[----:B------:R-:W-:Y:S01]  /*14940*/  HMMA.1688.F32.TF32 R64, R88, R24, R64 ;  /* 0x000000185840723c */ /* 0x000fe20000081040 */
[----:B------:R-:W-:Y:S04]  /*14950*/  LDS R88, [R3+UR12+0x80880] ;  /* 0x0808800c03587984 */ /* 0x000fe80008000800 */
[----:B------:R-:W-:Y:S03]  /*14960*/  LDS R90, [R3+UR12+0x80c80] ;  /* 0x080c800c035a7984 */ /* 0x000fe60008000800 */
[C---:B--2---:R-:W-:Y:S01]  /*14970*/  HMMA.1688.F32.TF32 R68, R84.reuse, R4, R68 ;  /* 0x000000045444723c */ /* 0x044fe20000081044 */
[----:B------:R-:W-:Y:S04]  /*14980*/  LDS R89, [R120+UR12+0x80880] ;  /* 0x0808800c78597984 */ /* 0x000fe80008000800 */
[----:B------:R-:W2:Y:S03]  /*14990*/  LDS R91, [R120+UR12+0x80c80] ;  /* 0x080c800c785b7984 */ /* 0x000ea60008000800 */
[C---:B------:R-:W-:Y:S08]  /*149a0*/  HMMA.1688.F32.TF32 R72, R84.reuse, R32, R72 ;  /* 0x000000205448723c */ /* 0x040ff00000081048 */
[C---:B------:R-:W-:Y:S08]  /*149b0*/  HMMA.1688.F32.TF32 R76, R84.reuse, R28, R76 ;  /* 0x0000001c544c723c */ /* 0x040ff0000008104c */
[----:B------:R-:W-:Y:S01]  /*149c0*/  HMMA.1688.F32.TF32 R84, R84, R24, R80 ;  /* 0x000000185454723c */ /* 0x000fe20000081050 */
[----:B------:R-:W-:Y:S04]  /*149d0*/  LDS R80, [R121+UR12+0x80880] ;  /* 0x0808800c79507984 */ /* 0x000fe80008000800 */
[----:B------:R-:W-:Y:S03]  /*149e0*/  LDS R82, [R121+UR12+0x80c80] ;  /* 0x080c800c79527984 */ /* 0x000fe60008000800 */
[C---:B------:R-:W-:Y:S01]  /*149f0*/  HMMA.1688.F32.TF32 R12, R16.reuse, R32, R104 ;  /* 0x00000020100c723c */ /* 0x040fe20000081068 */
[----:B------:R-:W-:Y:S04]  /*14a00*/  LDS R81, [R119+UR12+0x80880] ;  /* 0x0808800c77517984 */ /* 0x000fe80008000800 */
[----:B------:R-:W3:Y:S03]  /*14a10*/  LDS R83, [R119+UR12+0x80c80] ;  /* 0x080c800c77537984 */ /* 0x000ee60008000800 */
[----:B------:R-:W-:Y:S01]  /*14a20*/  HMMA.1688.F32.TF32 R16, R16, R24, R92 ;  /* 0x000000181010723c */ /* 0x000fe2000008105c */
[----:B------:R-:W-:Y:S04]  /*14a30*/  LDS R32, [R3+UR12+0x81000] ;  /* 0x0810000c03207984 */ /* 0x000fe80008000800 */
[----:B------:R-:W-:Y:S03]  /*14a40*/  LDS R33, [R120+UR12+0x81000] ;  /* 0x0810000c78217984 */ /* 0x000fe60008000800 */
[C---:B-1----:R-:W-:Y:S01]  /*14a50*/  HMMA.1688.F32.TF32 R104, R96.reuse, R6, R20 ;  /* 0x000000066068723c */ /* 0x042fe20000081014 */
[----:B------:R-:W-:Y:S07]  /*14a60*/  LDSM.16.M88.4 R20, [R108+UR13+0x10000] ;  /* 0x0100000d6c14783b */ /* 0x000fee0008000200 */
[C---:B------:R-:W-:Y:S08]  /*14a70*/  HMMA.1688.F32.TF32 R12, R96.reuse, R34, R12 ;  /* 0x00000022600c723c */ /* 0x040ff0000008100c */
[----:B------:R-:W-:Y:S08]  /*14a80*/  HMMA.1688.F32.TF32 R8, R96, R30, R8 ;  /* 0x0000001e6008723c */ /* 0x000ff00000081008 */
[C---:B--2---:R-:W-:Y:S08]  /*14a90*/  HMMA.1688.F32.TF32 R52, R88.reuse, R6, R52 ;  /* 0x000000065834723c */ /* 0x044ff00000081034 */
[C---:B------:R-:W-:Y:S08]  /*14aa0*/  HMMA.1688.F32.TF32 R56, R88.reuse, R34, R56 ;  /* 0x000000225838723c */ /* 0x040ff00000081038 */
[C---:B------:R-:W-:Y:S08]  /*14ab0*/  HMMA.1688.F32.TF32 R60, R88.reuse, R30, R60 ;  /* 0x0000001e583c723c */ /* 0x040ff0000008103c */
[-C--:B------:R-:W-:Y:S08]  /*14ac0*/  HMMA.1688.F32.TF32 R64, R88, R26.reuse, R64 ;  /* 0x0000001a5840723c */ /* 0x080ff00000081040 */
[----:B------:R-:W-:Y:S01]  /*14ad0*/  HMMA.1688.F32.TF32 R96, R96, R26, R16 ;  /* 0x0000001a6060723c */ /* 0x000fe20000081010 */
[----:B------:R-:W-:Y:S07]  /*14ae0*/  LDSM.16.M88.4 R16, [R108+UR13+0x20000] ;  /* 0x0200000d6c10783b */ /* 0x000fee0008000200 */
[C---:B------:R-:W-:Y:S08]  /*14af0*/  HMMA.1688.F32.TF32 R92, R100.reuse, R6, R36 ;  /* 0x00000006645c723c */ /* 0x040ff00000081024 */
[----:B------:R-:W-:Y:S08]  /*14b00*/  HMMA.1688.F32.TF32 R48, R100, R26, R48 ;  /* 0x0000001a6430723c */ /* 0x000ff00000081030 */
[C---:B---3--:R-:W-:Y:S01]  /*14b10*/  HMMA.1688.F32.TF32 R68, R80.reuse, R6, R68 ;  /* 0x000000065044723c */ /* 0x048fe20000081044 */
[----:B------:R-:W-:Y:S07]  /*14b20*/  LDSM.16.M88.4 R4, [R108+UR13+0x30000] ;  /* 0x0300000d6c04783b */ /* 0x000fee0008000200 */
[C---:B------:R-:W-:Y:S08]  /*14b30*/  HMMA.1688.F32.TF32 R72, R80.reuse, R34, R72 ;  /* 0x000000225048723c */ /* 0x040ff00000081048 */
[C---:B------:R-:W-:Y:S08]  /*14b40*/  HMMA.1688.F32.TF32 R76, R80.reuse, R30, R76 ;  /* 0x0000001e504c723c */ /* 0x040ff0000008104c */
[----:B------:R-:W-:Y:S01]  /*14b50*/  HMMA.1688.F32.TF32 R88, R80, R26, R84 ;  /* 0x0000001a5058723c */ /* 0x000fe20000081054 */
[----:B------:R-:W-:Y:S04]  /*14b60*/  LDS R80, [R121+UR12+0x81000] ;  /* 0x0810000c79507984 */ /* 0x000fe80008000800 */
[----:B------:R-:W-:Y:S03]  /*14b70*/  LDS R82, [R121+UR12+0x81400] ;  /* 0x0814000c79527984 */ /* 0x000fe60008000800 */
[C---:B------:R-:W-:Y:S01]  /*14b80*/  HMMA.1688.F32.TF32 R40, R100.reuse, R34, R40 ;  /* 0x000000226428723c */ /* 0x040fe20000081028 */
[----:B------:R-:W-:Y:S04]  /*14b90*/  LDS R81, [R119+UR12+0x81000] ;  /* 0x0810000c77517984 */ /* 0x000fe80008000800 */
[----:B------:R-:W1:Y:S03]  /*14ba0*/  LDS R83, [R119+UR12+0x81400] ;  /* 0x0814000c77537984 */ /* 0x000e660008000800 */
[----:B------:R-:W-:Y:S01]  /*14bb0*/  HMMA.1688.F32.TF32 R36, R100, R30, R44 ;  /* 0x0000001e6424723c */ /* 0x000fe2000008102c */
[----:B------:R-:W2:Y:S04]  /*14bc0*/  LDSM.16.M88.4 R24, [R108+UR13] ;  /* 0x0000000d6c18783b */ /* 0x000ea80008000200 */
[----:B------:R-:W-:Y:S04]  /*14bd0*/  LDS R34, [R3+UR12+0x81400] ;  /* 0x0814000c03227984 */ /* 0x000fe80008000800 */
[----:B------:R-:W3:Y:S04]  /*14be0*/  LDS R35, [R120+UR12+0x81400] ;  /* 0x0814000c78237984 */ /* 0x000ee80008000800 */
[----:B------:R-:W-:Y:S04]  /*14bf0*/  LDS R100, [R3+UR12+0x81800] ;  /* 0x0818000c03647984 */ /* 0x000fe80008000800 */
[----:B------:R-:W-:Y:S04]  /*14c00*/  LDS R102, [R3+UR12+0x81c00] ;  /* 0x081c000c03667984 */ /* 0x000fe80008000800 */
[----:B------:R-:W-:Y:S04]  /*14c10*/  LDS R101, [R120+UR12+0x81800] ;  /* 0x0818000c78657984 */ /* 0x000fe80008000800 */
[----:B------:R-:W-:Y:S04]  /*14c20*/  LDS R103, [R120+UR12+0x81c00] ;  /* 0x081c000c78677984 */ /* 0x000fe80008000800 */
[----:B------:R-:W-:Y:S01]  /*14c30*/  LDS R108, [R121+UR12+0x81800] ;  /* 0x0818000c796c7984 */ /* 0x000fe20008000800 */
[C---:B-1----:R-:W-:Y:S08]  /*14c40*/  HMMA.1688.F32.TF32 R40, R80.reuse, R20, R40 ;  /* 0x000000145028723c */ /* 0x042ff00000081028 */
[C---:B--2---:R-:W-:Y:S01]  /*14c50*/  HMMA.1688.F32.TF32 R28, R80.reuse, R24, R92 ;  /* 0x00000018501c723c */ /* 0x044fe2000008105c */
[----:B------:R-:W-:Y:S04]  /*14c60*/  LDS R92, [R121+UR12+0x81080] ;  /* 0x0810800c795c7984 */ /* 0x000fe80008000800 */
[----:B------:R-:W-:Y:S03]  /*14c70*/  LDS R94, [R121+UR12+0x81480] ;  /* 0x0814800c795e7984 */ /* 0x000fe60008000800 */
[C---:B------:R-:W-:Y:S01]  /*14c80*/  HMMA.1688.F32.TF32 R36, R80.reuse, R16, R36 ;  /* 0x000000105024723c */ /* 0x040fe20000081024 */
[----:B------:R-:W-:Y:S04]  /*14c90*/  LDS R93, [R119+UR12+0x81080] ;  /* 0x0810800c775d7984 */ /* 0x000fe80008000800 */
[----:B------:R-:W1:Y:S03]  /*14ca0*/  LDS R95, [R119+UR12+0x81480] ;  /* 0x0814800c775f7984 */ /* 0x000e660008000800 */
[----:B------:R-:W-:Y:S01]  /*14cb0*/  HMMA.1688.F32.TF32 R48, R80, R4, R48 ;  /* 0x000000045030723c */ /* 0x000fe20000081030 */
[----:B------:R-:W-:Y:S04]  /*14cc0*/  LDS R80, [R3+UR12+0x81080] ;  /* 0x0810800c03507984 */ /* 0x000fe80008000800 */
[----:B------:R-:W-:Y:S03]  /*14cd0*/  LDS R82, [R3+UR12+0x81480] ;  /* 0x0814800c03527984 */ /* 0x000fe60008000800 */
[C---:B---3--:R-:W-:Y:S01]  /*14ce0*/  HMMA.1688.F32.TF32 R44, R32.reuse, R24, R104 ;  /* 0x00000018202c723c */ /* 0x048fe20000081068 */
[----:B------:R-:W-:Y:S04]  /*14cf0*/  LDS R81, [R120+UR12+0x81080] ;  /* 0x0810800c78517984 */ /* 0x000fe80008000800 */
[----:B------:R-:W2:Y:S03]  /*14d00*/  LDS R83, [R120+UR12+0x81480] ;  /* 0x0814800c78537984 */ /* 0x000ea60008000800 */
[C---:B------:R-:W-:Y:S08]  /*14d10*/  HMMA.1688.F32.TF32 R12, R32.reuse, R20, R12 ;  /* 0x00000014200c723c */ /* 0x040ff0000008100c */
[C---:B------:R-:W-:Y:S08]  /*14d20*/  HMMA.1688.F32.TF32 R8, R32.reuse, R16, R8 ;  /* 0x000000102008723c */ /* 0x040ff00000081008 */
[----:B------:R-:W-:Y:S08]  /*14d30*/  HMMA.1688.F32.TF32 R32, R32, R4, R96 ;  /* 0x000000042020723c */ /* 0x000ff00000081060 */
[C---:B-1----:R-:W-:Y:S08]  /*14d40*/  HMMA.1688.F32.TF32 R84, R92.reuse, R24, R68 ;  /* 0x000000185c54723c */ /* 0x042ff00000081044 */
[----:B------:R-:W-:Y:S08]  /*14d50*/  HMMA.1688.F32.TF32 R76, R92, R16, R76 ;  /* 0x000000105c4c723c */ /* 0x000ff0000008104c */
[C---:B--2---:R-:W-:Y:S08]  /*14d60*/  HMMA.1688.F32.TF32 R52, R80.reuse, R24, R52 ;  /* 0x000000185034723c */ /* 0x044ff00000081034 */
[C---:B------:R-:W-:Y:S08]  /*14d70*/  HMMA.1688.F32.TF32 R56, R80.reuse, R20, R56 ;  /* 0x000000145038723c */ /* 0x040ff00000081038 */
[C---:B------:R-:W-:Y:S08]  /*14d80*/  HMMA.1688.F32.TF32 R60, R80.reuse, R16, R60 ;  /* 0x00000010503c723c */ /* 0x040ff0000008103c */
[----:B------:R-:W-:Y:S08]  /*14d90*/  HMMA.1688.F32.TF32 R64, R80, R4, R64 ;  /* 0x000000045040723c */ /* 0x000ff00000081040 */
[C---:B------:R-:W-:Y:S01]  /*14da0*/  HMMA.1688.F32.TF32 R80, R92.reuse, R20, R72 ;  /* 0x000000145c50723c */ /* 0x040fe20000081048 */
[----:B------:R-:W-:Y:S04]  /*14db0*/  LDS R72, [R121+UR12+0x81880] ;  /* 0x0818800c79487984 */ /* 0x000fe80008000800 */
[----:B------:R-:W-:Y:S03]  /*14dc0*/  LDS R74, [R121+UR12+0x81c80] ;  /* 0x081c800c794a7984 */ /* 0x000fe60008000800 */
[----:B------:R-:W-:Y:S01]  /*14dd0*/  HMMA.1688.F32.TF32 R68, R92, R4, R88 ;  /* 0x000000045c44723c */ /* 0x000fe20000081058 */
[----:B------:R-:W-:Y:S04]  /*14de0*/  LDS R92, [R3+UR12+0x81880] ;  /* 0x0818800c035c7984 */ /* 0x000fe80008000800 */
[----:B------:R-:W-:Y:S03]  /*14df0*/  LDS R94, [R3+UR12+0x81c80] ;  /* 0x081c800c035e7984 */ /* 0x000fe60008000800 */
[C---:B------:R-:W-:Y:S01]  /*14e00*/  HMMA.1688.F32.TF32 R112, R100.reuse, R26, R44 ;  /* 0x0000001a6470723c */ /* 0x040fe2000008102c */
[----:B------:R-:W-:Y:S04]  /*14e10*/  LDS R93, [R120+UR12+0x81880] ;  /* 0x0818800c785d7984 */ /* 0x000fe80008000800 */
[----:B------:R-:W1:Y:S03]  /*14e20*/  LDS R95, [R120+UR12+0x81c80] ;  /* 0x081c800c785f7984 */ /* 0x000e660008000800 */
[C---:B------:R-:W-:Y:S01]  /*14e30*/  HMMA.1688.F32.TF32 R44, R100.reuse, R22, R12 ;  /* 0x00000016642c723c */ /* 0x040fe2000008100c */
[----:B------:R-:W-:Y:S04]  /*14e40*/  LDS R73, [R119+UR12+0x81880] ;  /* 0x0818800c77497984 */ /* 0x000fe80008000800 */
[----:B------:R-:W2:Y:S03]  /*14e50*/  LDS R75, [R119+UR12+0x81c80] ;  /* 0x081c800c774b7984 */ /* 0x000ea60008000800 */
[C---:B------:R-:W-:Y:S01]  /*14e60*/  HMMA.1688.F32.TF32 R104, R100.reuse, R18, R8 ;  /* 0x000000126468723c */ /* 0x040fe20000081008 */
[----:B------:R-:W-:Y:S07]  /*14e70*/  LDSM.16.M88.4 R8, [R116+UR13+0x30080] ;  /* 0x0300800d7408783b */ /* 0x000fee0008000200 */
[----:B------:R-:W-:Y:S01]  /*14e80*/  HMMA.1688.F32.TF32 R100, R100, R6, R32 ;  /* 0x000000066464723c */ /* 0x000fe20000081020 */
[----:B------:R-:W-:Y:S07]  /*14e90*/  LDSM.16.M88.4 R32, [R116+UR13+0x10080] ;  /* 0x0100800d7420783b */ /* 0x000fee0008000200 */
[C---:B------:R-:W-:Y:S01]  /*14ea0*/  HMMA.1688.F32.TF32 R96, R108.reuse, R26, R28 ;  /* 0x0000001a6c60723c */ /* 0x040fe2000008101c */
[----:B------:R-:W-:Y:S07]  /*14eb0*/  LDSM.16.M88.4 R28, [R116+UR13+0x20080] ;  /* 0x0200800d741c783b */ /* 0x000fee0008000200 */
[----:B------:R-:W-:Y:S08]  /*14ec0*/  HMMA.1688.F32.TF32 R88, R108, R22, R40 ;  /* 0x000000166c58723c */ /* 0x000ff00000081028 */
[C---:B-1----:R-:W-:Y:S08]  /*14ed0*/  HMMA.1688.F32.TF32 R52, R92.reuse, R26, R52 ;  /* 0x0000001a5c34723c */ /* 0x042ff00000081034 */
[C---:B------:R-:W-:Y:S08]  /*14ee0*/  HMMA.1688.F32.TF32 R56, R92.reuse, R22, R56 ;  /* 0x000000165c38723c */ /* 0x040ff00000081038 */
[C---:B------:R-:W-:Y:S08]  /*14ef0*/  HMMA.1688.F32.TF32 R60, R92.reuse, R18, R60 ;  /* 0x000000125c3c723c */ /* 0x040ff0000008103c */
[----:B------:R-:W-:Y:S01]  /*14f00*/  HMMA.1688.F32.TF32 R64, R92, R6, R64 ;  /* 0x000000065c40723c */ /* 0x000fe20000081040 */
[----:B------:R-:W-:Y:S04]  /*14f10*/  LDS R92, [R121+UR12+0x82000] ;  /* 0x0820000c795c7984 */ /* 0x000fe80008000800 */
[----:B------:R-:W-:Y:S03]  /*14f20*/  LDS R94, [R121+UR12+0x82400] ;  /* 0x0824000c795e7984 */ /* 0x000fe60008000800 */
[----:B------:R-:W-:Y:S01]  /*14f30*/  HMMA.1688.F32.TF32 R12, R108, R18, R36 ;  /* 0x000000126c0c723c */ /* 0x000fe20000081024 */
[----:B------:R-:W-:Y:S04]  /*14f40*/  LDS R93, [R119+UR12+0x82000] ;  /* 0x0820000c775d7984 */ /* 0x000fe80008000800 */
[----:B------:R-:W1:Y:S03]  /*14f50*/  LDS R95, [R119+UR12+0x82400] ;  /* 0x0824000c775f7984 */ /* 0x000e660008000800 */
[C---:B--2---:R-:W-:Y:S01]  /*14f60*/  HMMA.1688.F32.TF32 R20, R72.reuse, R22, R80 ;  /* 0x000000164814723c */ /* 0x044fe20000081050 */
[----:B------:R-:W2:Y:S07]  /*14f70*/  LDSM.16.M88.4 R36, [R116+UR13+0x80] ;  /* 0x0000800d7424783b */ /* 0x000eae0008000200 */
[----:B------:R-:W-:Y:S08]  /*14f80*/  HMMA.1688.F32.TF32 R24, R72, R26, R84 ;  /* 0x0000001a4818723c */ /* 0x000ff00000081054 */
[----:B------:R-:W-:Y:S08]  /*14f90*/  HMMA.1688.F32.TF32 R48, R108, R6, R48 ;  /* 0x000000066c30723c */ /* 0x000ff00000081030 */
[C---:B------:R-:W-:Y:S08]  /*14fa0*/  HMMA.1688.F32.TF32 R16, R72.reuse, R18, R76 ;  /* 0x000000124810723c */ /* 0x040ff0000008104c */
[----:B------:R-:W-:Y:S01]  /*14fb0*/  HMMA.1688.F32.TF32 R4, R72, R6, R68 ;  /* 0x000000064804723c */ /* 0x000fe20000081044 */
[----:B------:R-:W-:Y:S04]  /*14fc0*/  LDS R72, [R3+UR12+0x82000] ;  /* 0x0820000c03487984 */ /* 0x000fe80008000800 */
[----:B------:R-:W-:Y:S03]  /*14fd0*/  LDS R74, [R3+UR12+0x82400] ;  /* 0x0824000c034a7984 */ /* 0x000fe60008000800 */
[C---:B-1----:R-:W-:Y:S01]  /*14fe0*/  HMMA.1688.F32.TF32 R80, R92.reuse, R32, R88 ;  /* 0x000000205c50723c */ /* 0x042fe20000081058 */
[----:B------:R-:W-:Y:S04]  /*14ff0*/  LDS R88, [R3+UR12+0x82080] ;  /* 0x0820800c03587984 */ /* 0x000fe80008000800 */
[----:B------:R-:W-:Y:S03]  /*15000*/  LDS R90, [R3+UR12+0x82480] ;  /* 0x0824800c035a7984 */ /* 0x000fe60008000800 */
[C---:B------:R-:W-:Y:S01]  /*15010*/  HMMA.1688.F32.TF32 R84, R92.reuse, R28, R12 ;  /* 0x0000001c5c54723c */ /* 0x040fe2000008100c */
[----:B------:R-:W-:Y:S04]  /*15020*/  LDS R89, [R120+UR12+0x82080] ;  /* 0x0820800c78597984 */ /* 0x000fe80008000800 */
[----:B------:R-:W1:Y:S03]  /*15030*/  LDS R91, [R120+UR12+0x82480] ;  /* 0x0824800c785b7984 */ /* 0x000e660008000800 */
[C---:B--2---:R-:W-:Y:S01]  /*15040*/  HMMA.1688.F32.TF32 R76, R92.reuse, R36, R96 ;  /* 0x000000245c4c723c */ /* 0x044fe20000081060 */
[----:B------:R-:W-:Y:S04]  /*15050*/  LDS R12, [R121+UR12+0x82080] ;  /* 0x0820800c790c7984 */ /* 0x000fe80008000800 */
[----:B------:R-:W-:Y:S03]  /*15060*/  LDS R14, [R121+UR12+0x82480] ;  /* 0x0824800c790e7984 */ /* 0x000fe60008000800 */
[----:B------:R-:W-:Y:S01]  /*15070*/  HMMA.1688.F32.TF32 R48, R92, R8, R48 ;  /* 0x000000085c30723c */ /* 0x000fe20000081030 */
[----:B------:R-:W-:Y:S04]  /*15080*/  LDS R13, [R119+UR12+0x82080] ;  /* 0x0820800c770d7984 */ /* 0x000fe80008000800 */
[----:B------:R-:W2:Y:S04]  /*15090*/  LDS R15, [R119+UR12+0x82480] ;  /* 0x0824800c770f7984 */ /* 0x000ea80008000800 */
[----:B------:R-:W-:Y:S04]  /*150a0*/  LDS R73, [R120+UR12+0x82000] ;  /* 0x0820000c78497984 */ /* 0x000fe80008000800 */
[----:B------:R-:W3:Y:S04]  /*150b0*/  LDS R75, [R120+UR12+0x82400] ;  /* 0x0824000c784b7984 */ /* 0x000ee80008000800 */
[----:B------:R-:W-:Y:S04]  /*150c0*/  LDS R96, [R3+UR12+0x82800] ;  /* 0x0828000c03607984 */ /* 0x000fe80008000800 */
[----:B------:R-:W-:Y:S04]  /*150d0*/  LDS R98, [R3+UR12+0x82c00] ;  /* 0x082c000c03627984 */ /* 0x000fe80008000800 */
[----:B------:R-:W-:Y:S01]  /*150e0*/  LDS R97, [R120+UR12+0x82800] ;  /* 0x0828000c78617984 */ /* 0x000fe20008000800 */
[C---:B-1----:R-:W-:Y:S03]  /*150f0*/  HMMA.1688.F32.TF32 R52, R88.reuse, R36, R52 ;  /* 0x000000245834723c */ /* 0x042fe60000081034 */
[----:B------:R-:W1:Y:S04]  /*15100*/  LDS R99, [R120+UR12+0x82c00] ;  /* 0x082c000c78637984 */ /* 0x000e680008000800 */
[----:B------:R-:W-:Y:S01]  /*15110*/  LDS R92, [R121+UR12+0x82800] ;  /* 0x0828000c795c7984 */ /* 0x000fe20008000800 */
[C---:B------:R-:W-:Y:S03]  /*15120*/  HMMA.1688.F32.TF32 R56, R88.reuse, R32, R56 ;  /* 0x000000205838723c */ /* 0x040fe60000081038 */
[----:B------:R-:W-:Y:S04]  /*15130*/  LDS R94, [R121+UR12+0x82c00] ;  /* 0x082c000c795e7984 */ /* 0x000fe80008000800 */
[----:B------:R-:W-:Y:S01]  /*15140*/  LDS R93, [R119+UR12+0x82800] ;  /* 0x0828000c775d7984 */ /* 0x000fe20008000800 */
[C---:B------:R-:W-:Y:S03]  /*15150*/  HMMA.1688.F32.TF32 R60, R88.reuse, R28, R60 ;  /* 0x0000001c583c723c */ /* 0x040fe6000008103c */
[----:B------:R-:W4:Y:S05]  /*15160*/  LDS R95, [R119+UR12+0x82c00] ;  /* 0x082c000c775f7984 */ /* 0x000f2a0008000800 */
        /* <DEDUP_REMOVED lines=11> */
[----:B---3--:R-:W-:Y:S01]  /*15220*/  HMMA.1688.F32.TF32 R40, R72, R36, R112 ;  /* 0x000000244828723c */ /* 0x008fe20000081070 */
[----:B------:R-:W-:Y:S01]  /*15230*/  LDS R13, [R119+UR12+0x82880] ;  /* 0x0828800c770d7984 */ /* 0x000fe20008000800 */
[----:B------:R-:W-:-:S03]  /*15240*/  LOP3.LUT R115, R116, 0x40, RZ, 0x3c, !PT ;  /* 0x0000004074737812 */ /* 0x000fc600078e3cff */
[----:B------:R-:W3:Y:S03]  /*15250*/  LDS R15, [R119+UR12+0x82c80] ;  /* 0x082c800c770f7984 */ /* 0x000ee60008000800 */
[C---:B------:R-:W-:Y:S08]  /*15260*/  HMMA.1688.F32.TF32 R44, R72.reuse, R32, R44 ;  /* 0x00000020482c723c */ /* 0x040ff0000008102c */
[C---:B------:R-:W-:Y:S08]  /*15270*/  HMMA.1688.F32.TF32 R68, R72.reuse, R28, R104 ;  /* 0x0000001c4844723c */ /* 0x040ff00000081068 */
[----:B------:R-:W-:Y:S01]  /*15280*/  HMMA.1688.F32.TF32 R72, R72, R8, R100 ;  /* 0x000000084848723c */ /* 0x000fe20000081064 */
[----:B------:R-:W-:Y:S04]  /*15290*/  LDS R100, [R121+UR12+0x85800] ;  /* 0x0858000c79647984 */ /* 0x000fe80008000800 */
[----:B------:R-:W-:Y:S03]  /*152a0*/  LDS R102, [R121+UR12+0x85c00] ;  /* 0x085c000c79667984 */ /* 0x000fe60008000800 */
[C---:B-1----:R-:W-:Y:S01]  /*152b0*/  HMMA.1688.F32.TF32 R40, R96.reuse, R38, R40 ;  /* 0x000000266028723c */ /* 0x042fe20000081028 */
[----:B------:R-:W-:Y:S04]  /*152c0*/  LDS R101, [R119+UR12+0x85800] ;  /* 0x0858000c77657984 */ /* 0x000fe80008000800 */
[----:B------:R-:W-:Y:S03]  /*152d0*/  LDS R103, [R119+UR12+0x85c00] ;  /* 0x085c000c77677984 */ /* 0x000fe60008000800 */
[C---:B------:R-:W-:Y:S08]  /*152e0*/  HMMA.1688.F32.TF32 R44, R96.reuse, R34, R44 ;  /* 0x00000022602c723c */ /* 0x040ff0000008102c */
[C---:B------:R-:W-:Y:S08]  /*152f0*/  HMMA.1688.F32.TF32 R68, R96.reuse, R30, R68 ;  /* 0x0000001e6044723c */ /* 0x040ff00000081044 */
[----:B------:R-:W-:Y:S01]  /*15300*/  HMMA.1688.F32.TF32 R72, R96, R10, R72 ;  /* 0x0000000a6048723c */ /* 0x000fe20000081048 */
[----:B------:R-:W-:Y:S04]  /*15310*/  LDS R96, [R3+UR12+0x83800] ;  /* 0x0838000c03607984 */ /* 0x000fe80008000800 */
[----:B------:R-:W-:Y:S03]  /*15320*/  LDS R98, [R3+UR12+0x83c00] ;  /* 0x083c000c03627984 */ /* 0x000fe60008000800 */
[C---:B----4-:R-:W-:Y:S01]  /*15330*/  HMMA.1688.F32.TF32 R76, R92.reuse, R38, R76 ;  /* 0x000000265c4c723c */ /* 0x050fe2000008104c */
[----:B------:R-:W-:Y:S04]  /*15340*/  LDS R97, [R120+UR12+0x83800] ;  /* 0x0838000c78617984 */ /* 0x000fe80008000800 */
[----:B------:R-:W-:Y:S03]  /*15350*/  LDS R99, [R120+UR12+0x83c00] ;  /* 0x083c000c78637984 */ /* 0x000fe60008000800 */
[C---:B------:R-:W-:Y:S08]  /*15360*/  HMMA.1688.F32.TF32 R80, R92.reuse, R34, R80 ;  /* 0x000000225c50723c */ /* 0x040ff00000081050 */
[C---:B------:R-:W-:Y:S08]  /*15370*/  HMMA.1688.F32.TF32 R84, R92.reuse, R30, R84 ;  /* 0x0000001e5c54723c */ /* 0x040ff00000081054 */
[----:B------:R-:W-:Y:S01]  /*15380*/  HMMA.1688.F32.TF32 R48, R92, R10, R48 ;  /* 0x0000000a5c30723c */ /* 0x000fe20000081030 */
[----:B------:R-:W-:Y:S04]  /*15390*/  LDS R92, [R121+UR12+0x83800] ;  /* 0x0838000c795c7984 */ /* 0x000fe80008000800 */
[----:B------:R-:W-:Y:S03]  /*153a0*/  LDS R94, [R121+UR12+0x83c00] ;  /* 0x083c000c795e7984 */ /* 0x000fe60008000800 */
[C---:B--2---:R-:W-:Y:S01]  /*153b0*/  HMMA.1688.F32.TF32 R52, R88.reuse, R38, R52 ;  /* 0x000000265834723c */ /* 0x044fe20000081034 */
[----:B------:R-:W-:Y:S04]  /*153c0*/  LDS R93, [R119+UR12+0x83800] ;  /* 0x0838000c775d7984 */ /* 0x000fe80008000800 */
[----:B------:R-:W-:Y:S03]  /*153d0*/  LDS R95, [R119+UR12+0x83c00] ;  /* 0x083c000c775f7984 */ /* 0x000fe60008000800 */
[C---:B------:R-:W-:Y:S08]  /*153e0*/  HMMA.1688.F32.TF32 R56, R88.reuse, R34, R56 ;  /* 0x000000225838723c */ /* 0x040ff00000081038 */
[C---:B------:R-:W-:Y:S08]  /*153f0*/  HMMA.1688.F32.TF32 R60, R88.reuse, R30, R60 ;  /* 0x0000001e583c723c */ /* 0x040ff0000008103c */
[----:B------:R-:W-:Y:S01]  /*15400*/  HMMA.1688.F32.TF32 R64, R88, R10, R64 ;  /* 0x0000000a5840723c */ /* 0x000fe20000081040 */
[----:B------:R-:W-:Y:S04]  /*15410*/  LDS R88, [R3+UR12+0x83000] ;  /* 0x0830000c03587984 */ /* 0x000fe80008000800 */
[----:B------:R-:W-:Y:S03]  /*15420*/  LDS R90, [R3+UR12+0x83400] ;  /* 0x0834000c035a7984 */ /* 0x000fe60008000800 */
[C---:B---3--:R-:W-:Y:S01]  /*15430*/  HMMA.1688.F32.TF32 R36, R12.reuse, R38, R24 ;  /* 0x000000260c24723c */ /* 0x048fe20000081018 */
[----:B------:R-:W-:Y:S04]  /*15440*/  LDS R89, [R120+UR12+0x83000] ;  /* 0x0830000c78597984 */ /* 0x000fe80008000800 */
[----:B------:R-:W-:Y:S03]  /*15450*/  LDS R91, [R120+UR12+0x83400] ;  /* 0x0834000c785b7984 */ /* 0x000fe60008000800 */
[C---:B------:R-:W-:Y:S01]  /*15460*/  HMMA.1688.F32.TF32 R32, R12.reuse, R34, R20 ;  /* 0x000000220c20723c */ /* 0x040fe20000081014 */
[----:B------:R-:W1:Y:S04]  /*15470*/  LDSM.16.M88.4 R24, [R115+UR13+0x80] ;  /* 0x0000800d7318783b */ /* 0x000e680008000200 */
[----:B------:R-:W2:Y:S03]  /*15480*/  LDSM.16.M88.4 R20, [R115+UR13+0x10080] ;  /* 0x0100800d7314783b */ /* 0x000ea60008000200 */
[C---:B------:R-:W-:Y:S01]  /*15490*/  HMMA.1688.F32.TF32 R28, R12.reuse, R30, R16 ;  /* 0x0000001e0c1c723c */ /* 0x040fe20000081010 */
[----:B------:R-:W3:Y:S07]  /*154a0*/  LDSM.16.M88.4 R16, [R115+UR13+0x20080] ;  /* 0x0200800d7310783b */ /* 0x000eee0008000200 */
[----:B------:R-:W-:Y:S01]  /*154b0*/  HMMA.1688.F32.TF32 R8, R12, R10, R4 ;  /* 0x0000000a0c08723c */ /* 0x000fe20000081004 */
[----:B------:R-:W4:Y:S04]  /*154c0*/  LDSM.16.M88.4 R4, [R115+UR13+0x30080] ;  /* 0x0300800d7304783b */ /* 0x000f280008000200 */
[----:B------:R-:W-:Y:S04]  /*154d0*/  LDS R12, [R121+UR12+0x83000] ;  /* 0x0830000c790c7984 */ /* 0x000fe80008000800 */
[----:B------:R-:W-:Y:S04]  /*154e0*/  LDS R14, [R121+UR12+0x83400] ;  /* 0x0834000c790e7984 */ /* 0x000fe80008000800 */
[----:B------:R-:W-:Y:S04]  /*154f0*/  LDS R13, [R119+UR12+0x83000] ;  /* 0x0830000c770d7984 */ /* 0x000fe80008000800 */
[----:B------:R-:W4:Y:S01]  /*15500*/  LDS R15, [R119+UR12+0x83400] ;  /* 0x0834000c770f7984 */ /* 0x000f220008000800 */
[C---:B-1----:R-:W-:Y:S08]  /*15510*/  HMMA.1688.F32.TF32 R40, R88.reuse, R24, R40 ;  /* 0x000000185828723c */ /* 0x042ff00000081028 */
[C---:B--2---:R-:W-:Y:S08]  /*15520*/  HMMA.1688.F32.TF32 R44, R88.reuse, R20, R44 ;  /* 0x00000014582c723c */ /* 0x044ff0000008102c */
[C---:B---3--:R-:W-:Y:S08]  /*15530*/  HMMA.1688.F32.TF32 R68, R88.reuse, R16, R68 ;  /* 0x000000105844723c */ /* 0x048ff00000081044 */
[----:B----4-:R-:W-:Y:S01]  /*15540*/  HMMA.1688.F32.TF32 R72, R88, R4, R72 ;  /* 0x000000045848723c */ /* 0x010fe20000081048 */
[----:B------:R-:W-:Y:S04]  /*15550*/  LDS R88, [R3+UR12+0x83080] ;  /* 0x0830800c03587984 */ /* 0x000fe80008000800 */
[----:B------:R-:W-:Y:S03]  /*15560*/  LDS R90, [R3+UR12+0x83480] ;  /* 0x0834800c035a7984 */ /* 0x000fe60008000800 */
[C---:B------:R-:W-:Y:S01]  /*15570*/  HMMA.1688.F32.TF32 R76, R12.reuse, R24, R76 ;  /* 0x000000180c4c723c */ /* 0x040fe2000008104c */
[----:B------:R-:W-:Y:S04]  /*15580*/  LDS R89, [R120+UR12+0x83080] ;  /* 0x0830800c78597984 */ /* 0x000fe80008000800 */
[----:B------:R-:W1:Y:S03]  /*15590*/  LDS R91, [R120+UR12+0x83480] ;  /* 0x0834800c785b7984 */ /* 0x000e660008000800 */
[C---:B------:R-:W-:Y:S08]  /*155a0*/  HMMA.1688.F32.TF32 R80, R12.reuse, R20, R80 ;  /* 0x000000140c50723c */ /* 0x040ff00000081050 */
[C---:B------:R-:W-:Y:S08]  /*155b0*/  HMMA.1688.F32.TF32 R84, R12.reuse, R16, R84 ;  /* 0x000000100c54723c */ /* 0x040ff00000081054 */
[----:B------:R-:W-:Y:S01]  /*155c0*/  HMMA.1688.F32.TF32 R48, R12, R4, R48 ;  /* 0x000000040c30723c */ /* 0x000fe20000081030 */
[----:B------:R-:W-:Y:S04]  /*155d0*/  LDS R12, [R121+UR12+0x83080] ;  /* 0x0830800c790c7984 */ /* 0x000fe80008000800 */
[----:B------:R-:W-:Y:S03]  /*155e0*/  LDS R14, [R121+UR12+0x83480] ;  /* 0x0834800c790e7984 */ /* 0x000fe60008000800 */
[C---:B------:R-:W-:Y:S01]  /*155f0*/  HMMA.1688.F32.TF32 R40, R96.reuse, R26, R40 ;  /* 0x0000001a6028723c */ /* 0x040fe20000081028 */
[----:B------:R-:W-:Y:S04]  /*15600*/  LDS R13, [R119+UR12+0x83080] ;  /* 0x0830800c770d7984 */ /* 0x000fe80008000800 */
[----:B------:R-:W2:Y:S03]  /*15610*/  LDS R15, [R119+UR12+0x83480] ;  /* 0x0834800c770f7984 */ /* 0x000ea60008000800 */
[----:B------:R-:W-:Y:S08]  /*15620*/  HMMA.1688.F32.TF32 R44, R96, R22, R44 ;  /* 0x00000016602c723c */ /* 0x000ff0000008102c */
[C---:B-1----:R-:W-:Y:S08]  /*15630*/  HMMA.1688.F32.TF32 R52, R88.reuse, R24, R52 ;  /* 0x000000185834723c */ /* 0x042ff00000081034 */
[C---:B------:R-:W-:Y:S08]  /*15640*/  HMMA.1688.F32.TF32 R56, R88.reuse, R20, R56 ;  /* 0x000000145838723c */ /* 0x040ff00000081038 */
[C---:B------:R-:W-:Y:S08]  /*15650*/  HMMA.1688.F32.TF32 R60, R88.reuse, R16, R60 ;  /* 0x00000010583c723c */ /* 0x040ff0000008103c */
[----:B------:R-:W-:Y:S01]  /*15660*/  HMMA.1688.F32.TF32 R64, R88, R4, R64 ;  /* 0x000000045840723c */ /* 0x000fe20000081040 */
[----:B------:R-:W-:Y:S04]  /*15670*/  LDS R88, [R3+UR12+0x83880] ;  /* 0x0838800c03587984 */ /* 0x000fe80008000800 */
[----:B------:R-:W-:Y:S03]  /*15680*/  LDS R90, [R3+UR12+0x83c80] ;  /* 0x083c800c035a7984 */ /* 0x000fe60008000800 */
[C---:B--2---:R-:W-:Y:S01]  /*15690*/  HMMA.1688.F32.TF32 R36, R12.reuse, R24, R36 ;  /* 0x000000180c24723c */ /* 0x044fe20000081024 */
        /* <DEDUP_REMOVED lines=10> */
[----:B------:R-:W-:Y:S01]  /*15740*/  HMMA.1688.F32.TF32 R72, R96, R6, R72 ;  /* 0x000000066048723c */ /* 0x000fe20000081048 */
[----:B------:R-:W-:Y:S04]  /*15750*/  LDS R96, [R3+UR12+0x84800] ;  /* 0x0848000c03607984 */ /* 0x000fe80008000800 */
[----:B------:R-:W-:Y:S03]  /*15760*/  LDS R98, [R3+UR12+0x84c00] ;  /* 0x084c000c03627984 */ /* 0x000fe60008000800 */
[C---:B------:R-:W-:Y:S01]  /*15770*/  HMMA.1688.F32.TF32 R76, R92.reuse, R26, R76 ;  /* 0x0000001a5c4c723c */ /* 0x040fe2000008104c */
[----:B------:R-:W-:Y:S04]  /*15780*/  LDS R97, [R120+UR12+0x84800] ;  /* 0x0848000c78617984 */ /* 0x000fe80008000800 */
[----:B------:R-:W-:Y:S03]  /*15790*/  LDS R99, [R120+UR12+0x84c00] ;  /* 0x084c000c78637984 */ /* 0x000fe60008000800 */
        /* <DEDUP_REMOVED lines=63> */
[C---:B------:R-:W-:Y:S08]  /*15b90*/  HMMA.1688.F32.TF32 R76, R92.reuse, R38, R76 ;  /* 0x000000265c4c723c */ /* 0x040ff0000008104c */
        /* <DEDUP_REMOVED lines=18> */
[----:B------:R-:W-:Y:S03]  /*15cc0*/  LDS R24, [R121+UR12+0x85000] ;  /* 0x0850000c79187984 */ /* 0x000fe60008000800 */
[C---:B------:R-:W-:Y:S01]  /*15cd0*/  HMMA.1688.F32.TF32 R28, R12.reuse, R30, R16 ;  /* 0x0000001e0c1c723c */ /* 0x040fe20000081010 */
[----:B------:R-:W2:Y:S04]  /*15ce0*/  LDSM.16.M88.4 R16, [R115+UR13+0x10100] ;  /* 0x0101000d7310783b */ /* 0x000ea80008000200 */
[----:B------:R-:W-:Y:S03]  /*15cf0*/  LDS R26, [R121+UR12+0x85400] ;  /* 0x0854000c791a7984 */ /* 0x000fe60008000800 */
[----:B------:R-:W-:Y:S01]  /*15d00*/  HMMA.1688.F32.TF32 R8, R12, R10, R4 ;  /* 0x0000000a0c08723c */ /* 0x000fe20000081004 */
[----:B------:R-:W3:Y:S04]  /*15d10*/  LDSM.16.M88.4 R12, [R115+UR13+0x20100] ;  /* 0x0201000d730c783b */ /* 0x000ee80008000200 */
[----:B------:R-:W4:Y:S04]  /*15d20*/  LDSM.16.M88.4 R4, [R115+UR13+0x30100] ;  /* 0x0301000d7304783b */ /* 0x000f280008000200 */
        /* <DEDUP_REMOVED lines=37> */
[-C--:B------:R-:W-:Y:S01]  /*15f80*/  HMMA.1688.F32.TF32 R92, R92, R6.reuse, R72 ;  /* 0x000000065c5c723c */ /* 0x080fe20000081048 */
[----:B------:R-:W-:Y:S04]  /*15f90*/  LDSM.16.M88.4 R68, [R116+UR13+0x180] ;  /* 0x0001800d7444783b */ /* 0x000fe80008000200 */
[----:B------:R-:W-:Y:S03]  /*15fa0*/  LDSM.16.M88.4 R72, [R116+UR13+0x10180] ;  /* 0x0101800d7448783b */ /* 0x000fe60008000200 */
[-C--:B------:R-:W-:Y:S08]  /*15fb0*/  HMMA.1688.F32.TF32 R48, R100, R6.reuse, R48 ;  /* 0x000000066430723c */ /* 0x080ff00000081030 */
[----:B-1----:R-:W-:Y:S08]  /*15fc0*/  HMMA.1688.F32.TF32 R64, R88, R6, R64 ;  /* 0x000000065840723c */ /* 0x002ff00000081040 */
[C---:B------:R-:W-:Y:S01]  /*15fd0*/  HMMA.1688.F32.TF32 R40, R100.reuse, R22, R76 ;  /* 0x000000166428723c */ /* 0x040fe2000008104c */
[----:B------:R-:W-:Y:S07]  /*15fe0*/  LDSM.16.M88.4 R76, [R116+UR13+0x20180] ;  /* 0x0201800d744c783b */ /* 0x000fee0008000200 */
[----:B------:R-:W-:Y:S01]  /*15ff0*/  HMMA.1688.F32.TF32 R44, R100, R18, R80 ;  /* 0x00000012642c723c */ /* 0x000fe20000081050 */
[----:B------:R-:W-:Y:S07]  /*16000*/  LDSM.16.M88.4 R80, [R116+UR13+0x30180] ;  /* 0x0301800d7450783b */ /* 0x000fee0008000200 */
[----:B--2---:R-:W-:Y:S01]  /*16010*/  HMMA.1688.F32.TF32 R4, R24, R6, R8 ;  /* 0x000000061804723c */ /* 0x004fe20000081008 */
[----:B------:R-:W-:Y:S04]  /*16020*/  LDS R8, [R121+UR12+0x86000] ;  /* 0x0860000c79087984 */ /* 0x000fe80008000800 */
[----:B------:R-:W-:Y:S03]  /*16030*/  LDS R10, [R121+UR12+0x86400] ;  /* 0x0864000c790a7984 */ /* 0x000fe60008000800 */
[----:B------:R-:W-:Y:S01]  /*16040*/  HMMA.1688.F32.TF32 R84, R100, R14, R84 ;  /* 0x0000000e6454723c */ /* 0x000fe20000081054 */
[----:B------:R-:W-:Y:S04]  /*16050*/  LDS R9, [R119+UR12+0x86000] ;  /* 0x0860000c77097984 */ /* 0x000fe80008000800 */
[----:B------:R-:W1:Y:S03]  /*16060*/  LDS R11, [R119+UR12+0x86400] ;  /* 0x0864000c770b7984 */ /* 0x000e660008000800 */
[-C--:B------:R-:W-:Y:S01]  /*16070*/  HMMA.1688.F32.TF32 R52, R88, R22.reuse, R52 ;  /* 0x000000165834723c */ /* 0x080fe20000081034 */
[----:B------:R-:W-:Y:S04]  /*16080*/  LDS R100, [R3+UR12+0x86800] ;  /* 0x0868000c03647984 */ /* 0x000fe80008000800 */
[----:B------:R-:W-:Y:S03]  /*16090*/  LDS R102, [R3+UR12+0x86c00] ;  /* 0x086c000c03667984 */ /* 0x000fe60008000800 */
        /* <DEDUP_REMOVED lines=9> */
[----:B------:R-:W-:Y:S01]  /*16130*/  HMMA.1688.F32.TF32 R16, R24, R18, R32 ;  /* 0x000000121810723c */ /* 0x000fe20000081020 */
[----:B------:R-:W-:Y:S04]  /*16140*/  LDS R89, [R120+UR12+0x86080] ;  /* 0x0860800c78597984 */ /* 0x000fe80008000800 */
[----:B------:R-:W3:Y:S03]  /*16150*/  LDS R91, [R120+UR12+0x86480] ;  /* 0x0864800c785b7984 */ /* 0x000ee60008000800 */
        /* <DEDUP_REMOVED lines=11> */
[C---:B--2---:R-:W-:Y:S08]  /*16210*/  HMMA.1688.F32.TF32 R24, R36.reuse, R68, R108 ;  /* 0x000000442418723c */ /* 0x044ff0000008106c */
[C---:B------:R-:W-:Y:S08]  /*16220*/  HMMA.1688.F32.TF32 R28, R36.reuse, R72, R104 ;  /* 0x00000048241c723c */ /* 0x040ff00000081068 */
[C---:B------:R-:W-:Y:S08]  /*16230*/  HMMA.1688.F32.TF32 R32, R36.reuse, R76, R96 ;  /* 0x0000004c2420723c */ /* 0x040ff00000081060 */
        /* <DEDUP_REMOVED lines=8> */
[----:B------:R-:W-:Y:S01]  /*162c0*/  HMMA.1688.F32.TF32 R64, R88, R80, R64 ;  /* 0x000000505840723c */ /* 0x000fe20000081040 */
[----:B------:R-:W-:Y:S04]  /*162d0*/  LDS R88, [R3+UR12+0x86880] ;  /* 0x0868800c03587984 */ /* 0x000fe80008000800 */
[----:B------:R-:W-:Y:S03]  /*162e0*/  LDS R90, [R3+UR12+0x86c80] ;  /* 0x086c800c035a7984 */ /* 0x000fe60008000800 */
[C---:B-1----:R-:W-:Y:S01]  /*162f0*/  HMMA.1688.F32.TF32 R20, R8.reuse, R68, R20 ;  /* 0x000000440814723c */ /* 0x042fe20000081014 */
        /* <DEDUP_REMOVED lines=19> */
[C---:B------:R-:W-:Y:S01]  /*16430*/  HMMA.1688.F32.TF32 R44, R92.reuse, R78, R84 ;  /* 0x0000004e5c2c723c */ /* 0x040fe20000081054 */
[----:B------:R-:W-:Y:S04]  /*16440*/  LDS R84, [R121+UR12+0x87000] ;  /* 0x0870000c79547984 */ /* 0x000fe80008000800 */
[----:B------:R-:W-:Y:S03]  /*16450*/  LDS R86, [R121+UR12+0x87400] ;  /* 0x0874000c79567984 */ /* 0x000fe60008000800 */
        /* <DEDUP_REMOVED lines=8> */
[----:B------:R-:W-:Y:S03]  /*164e0*/  LDS R95, [R120+UR12+0x87c00] ;  /* 0x087c000c785f7984 */ /* 0x000fe60008000800 */
        /* <DEDUP_REMOVED lines=8> */
[----:B------:R-:W1:Y:S07]  /*16570*/  LDSM.16.M88.4 R16, [R115+UR13+0x30180] ;  /* 0x0301800d7310783b */ /* 0x000e6e0008000200 */
[C---:B------:R-:W-:Y:S01]  /*16580*/  HMMA.1688.F32.TF32 R76, R8.reuse, R78, R12 ;  /* 0x0000004e084c723c */ /* 0x040fe2000008100c */
[----:B------:R-:W2:Y:S07]  /*16590*/  LDSM.16.M88.4 R12, [R115+UR13+0x20180] ;  /* 0x0201800d730c783b */ /* 0x000eae0008000200 */
[----:B------:R-:W-:Y:S01]  /*165a0*/  HMMA.1688.F32.TF32 R80, R8, R82, R4 ;  /* 0x000000520850723c */ /* 0x000fe20000081004 */
[----:B------:R-:W3:Y:S04]  /*165b0*/  LDSM.16.M88.4 R4, [R115+UR13+0x180] ;  /* 0x0001800d7304783b */ /* 0x000ee80008000200 */
[----:B------:R-:W4:Y:S03]  /*165c0*/  LDSM.16.M88.4 R8, [R115+UR13+0x10180] ;  /* 0x0101800d7308783b */ /* 0x000f260008000200 */
        /* <DEDUP_REMOVED lines=13> */
[----:B------:R-:W-:Y:S04]  /*166a0*/  LDS R86, [R121+UR12+0x87480] ;  /* 0x0874800c79567984 */ /* 0x000fe80008000800 */
[----:B------:R-:W-:Y:S04]  /*166b0*/  LDS R85, [R119+UR12+0x87080] ;  /* 0x0870800c77557984 */ /* 0x000fe80008000800 */
[----:B------:R-:W2:Y:S01]  /*166c0*/  LDS R87, [R119+UR12+0x87480] ;  /* 0x0874800c77577984 */ /* 0x000ea20008000800 */
[C---:B-1----:R-:W-:Y:S08]  /*166d0*/  HMMA.1688.F32.TF32 R60, R88.reuse, R12, R60 ;  /* 0x0000000c583c723c */ /* 0x042ff0000008103c */
[C---:B------:R-:W-:Y:S08]  /*166e0*/  HMMA.1688.F32.TF32 R64, R88.reuse, R16, R64 ;  /* 0x000000105840723c */ /* 0x040ff00000081040 */
[C---:B------:R-:W-:Y:S08]  /*166f0*/  HMMA.1688.F32.TF32 R52, R88.reuse, R4, R52 ;  /* 0x000000045834723c */ /* 0x040ff00000081034 */
[----:B------:R-:W-:Y:S01]  /*16700*/  HMMA.1688.F32.TF32 R56, R88, R8, R56 ;  /* 0x000000085838723c */ /* 0x000fe20000081038 */
[----:B------:R-:W-:Y:S04]  /*16710*/  LDS R88, [R121+UR12+0x87880] ;  /* 0x0878800c79587984 */ /* 0x000fe80008000800 */
[----:B------:R-:W-:Y:S03]  /*16720*/  LDS R90, [R121+UR12+0x87c80] ;  /* 0x087c800c795a7984 */ /* 0x000fe60008000800 */
[C---:B--2---:R-:W-:Y:S01]  /*16730*/  HMMA.1688.F32.TF32 R76, R84.reuse, R12, R76 ;  /* 0x0000000c544c723c */ /* 0x044fe2000008104c */
[----:B------:R-:W2:Y:S04]  /*16740*/  LDL R12, [R1+0x3f0] ;  /* 0x0003f000010c7983 */ /* 0x000ea80000100800 */
[----:B------:R-:W-:Y:S03]  /*16750*/  LDS R89, [R119+UR12+0x87880] ;  /* 0x0878800c77597984 */ /* 0x000fe60008000800 */
[C---:B------:R-:W-:Y:S01]  /*16760*/  HMMA.1688.F32.TF32 R80, R84.reuse, R16, R80 ;  /* 0x000000105450723c */ /* 0x040fe20000081050 */
[----:B------:R-:W3:Y:S04]  /*16770*/  LDL R17, [R1+0x450] ;  /* 0x0004500001117983 */ /* 0x000ee80000100800 */
[----:B------:R-:W4:Y:S03]  /*16780*/  LDL R16, [R1+0x460] ;  /* 0x0004600001107983 */ /* 0x000f260000100800 */
[C---:B------:R-:W-:Y:S01]  /*16790*/  HMMA.1688.F32.TF32 R68, R84.reuse, R4, R68 ;  /* 0x000000045444723c */ /* 0x040fe20000081044 */
[----:B------:R-:W4:Y:S04]  /*167a0*/  LDL R5, [R1+0x42c] ;  /* 0x00042c0001057983 */ /* 0x000f280000100800 */
[----:B------:R-:W-:Y:S03]  /*167b0*/  LDS R91, [R119+UR12+0x87c80] ;  /* 0x087c800c775b7984 */ /* 0x000fe60008000800 */
[----:B------:R-:W-:Y:S01]  /*167c0*/  HMMA.1688.F32.TF32 R72, R84, R8, R72 ;  /* 0x000000085448723c */ /* 0x000fe20000081048 */
[----:B------:R-:W-:Y:S04]  /*167d0*/  LDS R84, [R3+UR12+0x87880] ;  /* 0x0878800c03547984 */ /* 0x000fe80008000800 */
[----:B------:R1:W-:Y:S04]  /*167e0*/  LDS R86, [R3+UR12+0x87c80] ;  /* 0x087c800c03567984 */ /* 0x0003e80008000800 */
[----:B------:R-:W4:Y:S04]  /*167f0*/  LDL R9, [R1+0x40c] ;  /* 0x00040c0001097983 */ /* 0x000f280000100800 */
[----:B-1----:R-:W4:Y:S04]  /*16800*/  LDL R3, [R1+0x428] ;  /* 0x0004280001037983 */ /* 0x002f280000100800 */
[----:B------:R-:W4:Y:S04]  /*16810*/  LDL R8, [R1+0x424] ;  /* 0x0004240001087983 */ /* 0x000f280000100800 */
[----:B------:R-:W-:Y:S04]  /*16820*/  LDS R85, [R120+UR12+0x87880] ;  /* 0x0878800c78557984 */ /* 0x000fe80008000800 */
[----:B------:R-:W1:Y:S01]  /*16830*/  LDS R87, [R120+UR12+0x87c80] ;  /* 0x087c800c78577984 */ /* 0x000e620008000800 */
[C---:B------:R-:W-:Y:S08]  /*16840*/  HMMA.1688.F32.TF32 R20, R92.reuse, R6, R20 ;  /* 0x000000065c14723c */ /* 0x040ff00000081014 */
[C---:B------:R-:W-:Y:S08]  /*16850*/  HMMA.1688.F32.TF32 R104, R92.reuse, R10, R24 ;  /* 0x0000000a5c68723c */ /* 0x040ff00000081018 */
[C---:B------:R-:W-:Y:S08]  /*16860*/  HMMA.1688.F32.TF32 R96, R92.reuse, R14, R28 ;  /* 0x0000000e5c60723c */ /* 0x040ff0000008101c */
[----:B------:R-:W-:Y:S01]  /*16870*/  HMMA.1688.F32.TF32 R92, R92, R18, R32 ;  /* 0x000000125c5c723c */ /* 0x000fe20000081020 */
[----:B------:R-:W-:Y:S07]  /*16880*/  STL [R1+0x58c], R20 ;  /* 0x00058c1401007387 */ /* 0x000fee0000100800 */
[C---:B------:R-:W-:Y:S01]  /*16890*/  HMMA.1688.F32.TF32 R36, R100.reuse, R6, R36 ;  /* 0x000000066424723c */ /* 0x040fe20000081024 */
[----:B------:R-:W-:Y:S04]  /*168a0*/  STL [R1+0x588], R21 ;  /* 0x0005881501007387 */ /* 0x000fe80000100800 */
[----:B------:R-:W-:Y:S03]  /*168b0*/  STL [R1+0x584], R22 ;  /* 0x0005841601007387 */ /* 0x000fe60000100800 */
[C---:B------:R-:W-:Y:S01]  /*168c0*/  HMMA.1688.F32.TF32 R40, R100.reuse, R10, R40 ;  /* 0x0000000a6428723c */ /* 0x040fe20000081028 */
[----:B------:R-:W-:Y:S04]  /*168d0*/  STL [R1+0x580], R23 ;  /* 0x0005801701007387 */ /* 0x000fe80000100800 */
[----:B------:R-:W-:Y:S03]  /*168e0*/  STL [R1+0x59c], R104 ;  /* 0x00059c6801007387 */ /* 0x000fe60000100800 */
[C---:B------:R-:W-:Y:S01]  /*168f0*/  HMMA.1688.F32.TF32 R44, R100.reuse, R14, R44 ;  /* 0x0000000e642c723c */ /* 0x040fe2000008102c */
[----:B------:R-:W-:Y:S04]  /*16900*/  STL [R1+0x598], R105 ;  /* 0x0005986901007387 */ /* 0x000fe80000100800 */
[----:B------:R-:W-:Y:S04]  /*16910*/  STL [R1+0x594], R106 ;  /* 0x0005946a01007387 */ /* 0x000fe80000100800 */
[----:B------:R-:W-:Y:S01]  /*16920*/  STL [R1+0x590], R107 ;  /* 0x0005906b01007387 */ /* 0x000fe20000100800 */
[----:B------:R-:W-:Y:S03]  /*16930*/  HMMA.1688.F32.TF32 R48, R100, R18, R48 ;  /* 0x000000126430723c */ /* 0x000fe60000081030 */
[----:B------:R-:W-:Y:S04]  /*16940*/  STL [R1+0x5ac], R96 ;  /* 0x0005ac6001007387 */ /* 0x000fe80000100800 */
[----:B------:R-:W-:Y:S01]  /*16950*/  STL [R1+0x5a8], R97 ;  /* 0x0005a86101007387 */ /* 0x000fe20000100800 */
[----:B------:R-:W1:Y:S02]  /*16960*/  S2R R119, SR_TID.X ;  /* 0x0000000000777919 */ /* 0x000e640000002100 */
[C---:B-1----:R-:W-:Y:S01]  /*16970*/  HMMA.1688.F32.TF32 R52, R84.reuse, R6, R52 ;  /* 0x000000065434723c */ /* 0x042fe20000081034 */
[----:B------:R-:W-:Y:S04]  /*16980*/  STL [R1+0x5a4], R98 ;  /* 0x0005a46201007387 */ /* 0x000fe80000100800 */
[----:B------:R-:W-:Y:S04]  /*16990*/  STL [R1+0x5a0], R99 ;  /* 0x0005a06301007387 */ /* 0x000fe80000100800 */
[----:B------:R-:W-:Y:S04]  /*169a0*/  STL [R1+0x5bc], R92 ;  /* 0x0005bc5c01007387 */ /* 0x000fe80000100800 */
[----:B------:R-:W-:Y:S01]  /*169b0*/  STL [R1+0x5b8], R93 ;  /* 0x0005b85d01007387 */ /* 0x000fe20000100800 */
[C---:B------:R-:W-:Y:S03]  /*169c0*/  HMMA.1688.F32.TF32 R56, R84.reuse, R10, R56 ;  /* 0x0000000a5438723c */ /* 0x040fe60000081038 */
        /* <DEDUP_REMOVED lines=9> */
[----:B------:R-:W-:Y:S03]  /*16a60*/  HMMA.1688.F32.TF32 R64, R84, R18, R64 ;  /* 0x000000125440723c */ /* 0x000fe60000081040 */
[----:B------:R-:W-:Y:S04]  /*16a70*/  STL [R1+0x5d4], R42 ;  /* 0x0005d42a01007387 */ /* 0x000fe80000100800 */
[----:B------:R-:W-:Y:S04]  /*16a80*/  STL [R1+0x5d0], R43 ;  /* 0x0005d02b01007387 */ /* 0x000fe80000100800 */
[----:B------:R-:W-:Y:S01]  /*16a90*/  STL [R1+0x5ec], R44 ;  /* 0x0005ec2c01007387 */ /* 0x000fe20000100800 */
[----:B------:R-:W1:Y:S03]  /*16aa0*/  S2R R115, SR_TID.X ;  /* 0x0000000000737919 */ /* 0x000e660000002100 */
        /* <DEDUP_REMOVED lines=17> */
[----:B------:R-:W-:Y:S01]  /*16bc0*/  STL [R1+0x614], R58 ;  /* 0x0006143a01007387 */ /* 0x000fe20000100800 */
[----:B------:R-:W-:-:S03]  /*16bd0*/  SHF.R.U32.HI R13, RZ, 0x6, R119 ;  /* 0x00000006ff0d7819 */ /* 0x000fc60000011677 */
[----:B------:R-:W-:Y:S04]  /*16be0*/  STL [R1+0x610], R59 ;  /* 0x0006103b01007387 */ /* 0x000fe80000100800 */
[----:B------:R-:W-:Y:S04]  /*16bf0*/  STL [R1+0x62c], R60 ;  /* 0x00062c3c01007387 */ /* 0x000fe80000100800 */
[----:B------:R-:W-:Y:S01]  /*16c00*/  STL [R1+0x628], R61 ;  /* 0x0006283d01007387 */ /* 0x000fe20000100800 */
[----:B------:R-:W-:-:S03]  /*16c10*/  SGXT.U32 R13, R13, 0x3 ;  /* 0x000000030d0d781a */ /* 0x000fc60000000000 */
[----:B------:R-:W-:Y:S01]  /*16c20*/  STL [R1+0x624], R62 ;  /* 0x0006243e01007387 */ /* 0x000fe20000100800 */
[----:B------:R-:W-:-:S03]  /*16c30*/  UIADD3 UR9, UPT, UPT, UR9, 0x1, URZ ;  /* 0x0000000109097890 */ /* 0x000fc6000fffe0ff */
[----:B------:R-:W-:Y:S04]  /*16c40*/  STL [R1+0x620], R63 ;  /* 0x0006203f01007387 */ /* 0x000fe80000100800 */
[----:B------:R-:W-:Y:S04]  /*16c50*/  STL [R1+0x63c], R64 ;  /* 0x00063c4001007387 */ /* 0x000fe80000100800 */
[----:B------:R-:W-:Y:S01]  /*16c60*/  STL [R1+0x638], R65 ;  /* 0x0006384101007387 */ /* 0x000fe20000100800 */
[----:B------:R-:W-:-:S03]  /*16c70*/  ISETP.GE.AND P2, PT, R13, UR8, PT ;  /* 0x000000080d007c0c */ /* 0x000fc6000bf46270 */
[----:B------:R-:W-:Y:S01]  /*16c80*/  STL [R1+0x634], R66 ;  /* 0x0006344201007387 */ /* 0x000fe20000100800 */
[----:B------:R-:W-:-:S03]  /*16c90*/  UISETP.GT.AND UP0, UPT, UR9, 0x1, UPT ;  /* 0x000000010900788c */ /* 0x000fc6000bf04270 */
[----:B------:R-:W-:Y:S04]  /*16ca0*/  STL [R1+0x630], R67 ;  /* 0x0006304301007387 */ /* 0x000fe80000100800 */
[----:B------:R-:W-:Y:S04]  /*16cb0*/  STL [R1+0x64c], R68 ;  /* 0x00064c4401007387 */ /* 0x000fe80000100800 */
[----:B------:R-:W-:Y:S04]  /*16cc0*/  STL [R1+0x648], R69 ;  /* 0x0006484501007387 */ /* 0x000fe80000100800 */
[----:B------:R-:W-:Y:S01]  /*16cd0*/  STL [R1+0x644], R70 ;  /* 0x0006444601007387 */ /* 0x000fe20000100800 */
[----:B------:R-:W-:-:S03]  /*16ce0*/  USEL UR9, UR9, URZ, !UP0 ;  /* 0x000000ff09097287 */ /* 0x000fc6000c000000 */
[----:B------:R-:W-:Y:S04]  /*16cf0*/  STL [R1+0x640], R71 ;  /* 0x0006404701007387 */ /* 0x000fe80000100800 */
[----:B------:R-:W-:Y:S01]  /*16d00*/  STL [R1+0x65c], R72 ;  /* 0x00065c4801007387 */ /* 0x000fe20000100800 */
[----:B--2---:R-:W-:-:S03]  /*16d10*/  VIADD R4, R12, 0xfffffffe ;  /* 0xfffffffe0c047836 */ /* 0x004fc60000000000 */
[----:B------:R-:W-:Y:S01]  /*16d20*/  STL [R1+0x658], R73 ;  /* 0x0006584901007387 */ /* 0x000fe20000100800 */
[----:B------:R-:W-:Y:S01]  /*16d30*/  BAR.SYNC.DEFER_BLOCKING 0x0 ;  /* 0x0000000000007b1d */ /* 0x000fe20000010000 */
[----:B------:R-:W-:Y:S02]  /*16d40*/  ISETP.LE.AND P1, PT, R4, UR4, PT ;  /* 0x0000000404007c0c */ /* 0x000fe4000bf23270 */
[----:B------:R-:W-:Y:S02]  /*16d50*/  SEL R4, RZ, 0x4, P2 ;  /* 0x00000004ff047807 */ /* 0x000fe40001000000 */
[----:B---3--:R-:W-:Y:S01]  /*16d60*/  LEA R6, P3, R17, R118, 0x2 ;  /* 0x0000007611067211 */ /* 0x008fe200078610ff */
[----:B-1----:R-:W-:Y:S01]  /*16d70*/  IMAD.SHL.U32 R17, R115, 0x4, RZ ;  /* 0x0000000473117824 */ /* 0x002fe200078e00ff */
[----:B------:R-:W-:Y:S01]  /*16d80*/  STL [R1+0x654], R74 ;  /* 0x0006544a01007387 */ /* 0x000fe20000100800 */
[----:B------:R-:W-:-:S03]  /*16d90*/  SEL R4, R4, RZ, !P1 ;  /* 0x000000ff04047207 */ /* 0x000fc60004800000 */
[----:B------:R-:W-:Y:S01]  /*16da0*/  STL [R1+0x650], R75 ;  /* 0x0006504b01007387 */ /* 0x000fe20000100800 */
[----:B------:R-:W-:-:S03]  /*16db0*/  ULEA UR12, UR9, UR7, 0xf ;  /* 0x00000007090c7291 */ /* 0x000fc6000f8e78ff */
[----:B------:R-:W-:Y:S04]  /*16dc0*/  STL [R1+0x66c], R76 ;  /* 0x00066c4c01007387 */ /* 0x000fe80000100800 */
[----:B------:R-:W-:Y:S01]  /*16dd0*/  STL [R1+0x668], R77 ;  /* 0x0006684d01007387 */ /* 0x000fe20000100800 */
[----:B------:R-:W-:-:S03]  /*16de0*/  ISETP.NE.U32.AND P2, PT, R4, RZ, PT ;  /* 0x000000ff0400720c */ /* 0x000fc60003f45070 */
[----:B------:R-:W-:Y:S01]  /*16df0*/  STL [R1+0x664], R78 ;  /* 0x0006644e01007387 */ /* 0x000fe20000100800 */
[----:B------:R-:W-:-:S03]  /*16e00*/  SHF.R.U32.HI R108, RZ, 0x1, R115 ;  /* 0x00000001ff6c7819 */ /* 0x000fc60000011673 */
[----:B------:R-:W-:Y:S01]  /*16e10*/  STL [R1+0x660], R79 ;  /* 0x0006604f01007387 */ /* 0x000fe20000100800 */
[----:B------:R-:W-:-:S03]  /*16e20*/  LOP3.LUT R17, R17, 0x7fc, RZ, 0xc0, !PT ;  /* 0x000007fc11117812 */ /* 0x000fc600078ec0ff */
[----:B------:R-:W-:Y:S01]  /*16e30*/  STL [R1+0x67c], R80 ;  /* 0x00067c5001007387 */ /* 0x000fe20000100800 */
[----:B------:R-:W-:-:S03]  /*16e40*/  IMAD.U32 R4, RZ, RZ, UR12 ;  /* 0x0000000cff047e24 */ /* 0x000fc6000f8e00ff */
[----:B------:R-:W-:Y:S01]  /*16e50*/  STL [R1+0x678], R81 ;  /* 0x0006785101007387 */ /* 0x000fe20000100800 */
[----:B------:R-:W-:-:S03]  /*16e60*/  LOP3.LUT R17, R17, 0x60, R108, 0x78, !PT ;  /* 0x0000006011117812 */ /* 0x000fc600078e786c */
[----:B------:R-:W-:Y:S04]  /*16e70*/  STL [R1+0x674], R82 ;  /* 0x0006745201007387 */ /* 0x000fe80000100800 */
[----:B------:R-:W-:Y:S04]  /*16e80*/  STL [R1+0x670], R83 ;  /* 0x0006705301007387 */ /* 0x000fe80000100800 */
[----:B------:R1:W-:Y:S04]  /*16e90*/  STL [R1+0x680], R12 ;  /* 0x0006800c01007387 */ /* 0x0003e80000100800 */
[----:B------:R-:W2:Y:S01]  /*16ea0*/  LDL R15, [R1+0x45c] ;  /* 0x00045c00010f7983 */ /* 0x000ea20000100800 */
[----:B----4-:R-:W-:Y:S01]  /*16eb0*/  IMAD.X R7, R117, 0x1, R5, P3 ;  /* 0x0000000175077824 */ /* 0x010fe200018e0605 */
[----:B------:R-:W-:-:S02]  /*16ec0*/  IADD3 R4, PT, PT, R17, 0x100000, R4 ;  /* 0x0010000011047810 */ /* 0x000fc40007ffe004 */
[----:B------:R-:W3:Y:S01]  /*16ed0*/  LDL R11, [R1+0x420] ;  /* 0x00042000010b7983 */ /* 0x000ee20000100800 */
[----:B------:R-:W-:-:S03]  /*16ee0*/  LEA.HI R5, R115, 0x8, RZ, 0x1a ;  /* 0x0000000873057811 */ /* 0x000fc600078fd0ff */
[----:B------:R-:W-:Y:S01]  /*16ef0*/  @!PT LDS RZ, [RZ] ;  /* 0x00000000fffff984 */ /* 0x000fe20000000800 */
[----:B------:R-:W-:Y:S01]  /*16f00*/  @!PT LDS RZ, [RZ] ;  /* 0x00000000fffff984 */ /* 0x000fe20000000800 */
[----:B------:R-:W-:Y:S01]  /*16f10*/  @!PT LDS RZ, [RZ] ;  /* 0x00000000fffff984 */ /* 0x000fe20000000800 */
[----:B------:R4:W-:Y:S01]  /*16f20*/  LDGSTS.E [R4+-0x80000], desc[UR14][R6.64], P2 ;  /* 0x8000000006047fae */ /* 0x0009e200091a100e */
[----:B------:R-:W-:-:S03]  /*16f30*/  ISETP.GE.AND P2, PT, R5, UR8, PT ;  /* 0x0000000805007c0c */ /* 0x000fc6000bf46270 */
[----:B------:R-:W3:Y:S01]  /*16f40*/  LDL R14, [R1+0x408] ;  /* 0x00040800010e7983 */ /* 0x000ee20000100800 */
[----:B------:R-:W-:-:S03]  /*16f50*/  LOP3.LUT R5, R13, 0x10, RZ, 0xfc, !PT ;  /* 0x000000100d057812 */ /* 0x000fc600078efcff */
[----:B-1----:R-:W3:Y:S01]  /*16f60*/  LDL R12, [R1+0x41c] ;  /* 0x00041c00010c7983 */ /* 0x002ee20000100800 */
[----:B----4-:R-:W-:-:S03]  /*16f70*/  SEL R6, RZ, 0x4, P2 ;  /* 0x00000004ff067807 */ /* 0x010fc60001000000 */
[----:B------:R-:W4:Y:S01]  /*16f80*/  LDL R10, [R1+0x458] ;  /* 0x00045800010a7983 */ /* 0x000f220000100800 */
[----:B------:R-:W-:-:S03]  /*16f90*/  SEL R6, R6, RZ, !P1 ;  /* 0x000000ff06067207 */ /* 0x000fc60004800000 */
[----:B------:R-:W4:Y:S01]  /*16fa0*/  LDL R17, [R1+0x47c] ;  /* 0x00047c0001117983 */ /* 0x000f220000100800 */
[----:B------:R-:W-:Y:S02]  /*16fb0*/  ISETP.GE.AND P2, PT, R5, UR8, PT ;  /* 0x0000000805007c0c */ /* 0x000fe4000bf46270 */
[----:B------:R-:W-:Y:S02]  /*16fc0*/  ISETP.NE.U32.AND P3, PT, R6, RZ, PT ;  /* 0x000000ff0600720c */ /* 0x000fe40003f65070 */
[----:B------:R-:W-:Y:S02]  /*16fd0*/  SEL R5, RZ, 0x4, P2 ;  /* 0x00000004ff057807 */ /* 0x000fe40001000000 */
[----:B------:R-:W-:Y:S02]  /*16fe0*/  LEA R6, P4, R16, R118, 0x2 ;  /* 0x0000007610067211 */ /* 0x000fe400078810ff */
[----:B------:R-:W-:Y:S01]  /*16ff0*/  SEL R5, R5, RZ, !P1 ;  /* 0x000000ff05057207 */ /* 0x000fe20004800000 */
[----:B------:R-:W4:Y:S02]  /*17000*/  LDL R16, [R1+0x46c] ;  /* 0x00046c0001107983 */ /* 0x000f240000100800 */
[----:B------:R-:W-:Y:S01]  /*17010*/  IMAD.X R7, R117, 0x1, R3, P4 ;  /* 0x0000000175077824 */ /* 0x000fe200020e0603 */
[----:B------:R-:W-:-:S04]  /*17020*/  ISETP.NE.U32.AND P2, PT, R5, RZ, PT ;  /* 0x000000ff0500720c */ /* 0x000fc80003f45070 */
[----:B------:R1:W-:Y:S01]  /*17030*/  LDGSTS.E [R4+-0x7f800], desc[UR14][R6.64], P3 ;  /* 0x8080000006047fae */ /* 0x0003e200099a100e */
[----:B------:R-:W-:Y:S02]  /*17040*/  LEA.HI R3, R115, 0x18, RZ, 0x1a ;  /* 0x0000001873037811 */ /* 0x000fe400078fd0ff */
[----:B-1----:R-:W-:Y:S02]  /*17050*/  LEA R6, P3, R9, R118, 0x2 ;  /* 0x0000007609067211 */ /* 0x002fe400078610ff */
[----:B------:R-:W4:Y:S03]  /*17060*/  LDL R9, [R1+0x404] ;  /* 0x0004040001097983 */ /* 0x000f260000100800 */
[----:B------:R-:W-:Y:S02]  /*17070*/  IMAD.X R7, R117, 0x1, R8, P3 ;  /* 0x0000000175077824 */ /* 0x000fe400018e0608 */
[----:B------:R-:W4:Y:S04]  /*17080*/  LDL R8, [R1+0x414] ;  /* 0x0004140001087983 */ /* 0x000f280000100800 */
[----:B------:R1:W-:Y:S01]  /*17090*/  LDGSTS.E [R4+-0x7f000], desc[UR14][R6.64], P2 ;  /* 0x8100000006047fae */ /* 0x0003e200091a100e */
[----:B------:R-:W-:-:S03]  /*170a0*/  ISETP.GE.AND P2, PT, R3, UR8, PT ;  /* 0x0000000803007c0c */ /* 0x000fc6000bf46270 */
[----:B------:R-:W4:Y:S01]  /*170b0*/  LDL R3, [R1+0x418] ;  /* 0x0004180001037983 */ /* 0x000f220000100800 */
[----:B------:R-:W-:Y:S02]  /*170c0*/  LOP3.LUT R5, R13, 0x20, RZ, 0xfc, !PT ;  /* 0x000000200d057812 */ /* 0x000fe400078efcff */
[----:B-1----:R-:W-:-:S04]  /*170d0*/  SEL R6, RZ, 0x4, P2 ;  /* 0x00000004ff067807 */ /* 0x002fc80001000000 */
[----:B------:R-:W-:Y:S02]  /*170e0*/  SEL R6, R6, RZ, !P1 ;  /* 0x000000ff06067207 */ /* 0x000fe40004800000 */
[----:B------:R-:W-:Y:S02]  /*170f0*/  ISETP.GE.AND P2, PT, R5, UR8, PT ;  /* 0x0000000805007c0c */ /* 0x000fe4000bf46270 */
[----:B------:R-:W-:Y:S02]  /*17100*/  ISETP.NE.U32.AND P3, PT, R6, RZ, PT ;  /* 0x000000ff0600720c */ /* 0x000fe40003f65070 */
[----:B------:R-:W-:-:S04]  /*17110*/  SEL R5, RZ, 0x4, P2 ;  /* 0x00000004ff057807 */ /* 0x000fc80001000000 */
[----:B------:R-:W-:-:S04]  /*17120*/  SEL R5, R5, RZ, !P1 ;  /* 0x000000ff05057207 */ /* 0x000fc80004800000 */
[----:B------:R-:W-:Y:S02]  /*17130*/  ISETP.NE.U32.AND P2, PT, R5, RZ, PT ;  /* 0x000000ff0500720c */ /* 0x000fe40003f45070 */
[----:B------:R-:W-:Y:S02]  /*17140*/  LOP3.LUT R5, R13, 0x30, RZ, 0xfc, !PT ;  /* 0x000000300d057812 */ /* 0x000fe400078efcff */
[----:B--2---:R-:W-:Y:S02]  /*17150*/  LEA R6, P4, R15, R118, 0x2 ;  /* 0x000000760f067211 */ /* 0x004fe400078810ff */
[----:B------:R-:W2:Y:S03]  /*17160*/  LDL R15, [R1+0x454] ;  /* 0x00045400010f7983 */ /* 0x000ea60000100800 */
[----:B---3--:R-:W-:-:S05]  /*17170*/  IMAD.X R7, R117, 0x1, R11, P4 ;  /* 0x0000000175077824 */ /* 0x008fca00020e060b */
[----:B------:R1:W-:Y:S01]  /*17180*/  LDGSTS.E [R4+-0x7e800], desc[UR14][R6.64], P3 ;  /* 0x8180000006047fae */ /* 0x0003e200099a100e */
[----:B------:R-:W-:Y:S02]  /*17190*/  LEA.HI R11, R115, 0x28, RZ, 0x1a ;  /* 0x00000028730b7811 */ /* 0x000fe400078fd0ff */
[----:B-1----:R-:W-:Y:S02]  /*171a0*/  LEA R6, P3, R14, R118, 0x2 ;  /* 0x000000760e067211 */ /* 0x002fe400078610ff */
[----:B------:R-:W3:Y:S03]  /*171b0*/  LDL R14, [R1+0x484] ;  /* 0x00048400010e7983 */ /* 0x000ee60000100800 */
[----:B------:R-:W-:Y:S02]  /*171c0*/  IMAD.X R7, R117, 0x1, R12, P3 ;  /* 0x0000000175077824 */ /* 0x000fe400018e060c */
[----:B------:R-:W3:Y:S04]  /*171d0*/  LDL R12, [R1+0x44c] ;  /* 0x00044c00010c7983 */ /* 0x000ee80000100800 */
[----:B------:R1:W-:Y:S01]  /*171e0*/  LDGSTS.E [R4+-0x7e000], desc[UR14][R6.64], P2 ;  /* 0x8200000006047fae */ /* 0x0003e200091a100e */
[----:B------:R-:W-:-:S03]  /*171f0*/  ISETP.GE.AND P2, PT, R11, UR8, PT ;  /* 0x000000080b007c0c */ /* 0x000fc6000bf46270 */
[----:B------:R-:W3:Y:S01]  /*17200*/  LDL R11, [R1+0x410] ;  /* 0x00041000010b7983 */ /* 0x000ee20000100800 */
[----:B-1----:R-:W-:-:S04]  /*17210*/  SEL R6, RZ, 0x4, P2 ;  /* 0x00000004ff067807 */ /* 0x002fc80001000000 */
[----:B------:R-:W-:Y:S02]  /*17220*/  SEL R6, R6, RZ, !P1 ;  /* 0x000000ff06067207 */ /* 0x000fe40004800000 */
[----:B------:R-:W-:Y:S02]  /*17230*/  ISETP.GE.AND P2, PT, R5, UR8, PT ;  /* 0x0000000805007c0c */ /* 0x000fe4000bf46270 */
[----:B------:R-:W-:Y:S02]  /*17240*/  ISETP.NE.U32.AND P3, PT, R6, RZ, PT ;  /* 0x000000ff0600720c */ /* 0x000fe40003f65070 */
[----:B------:R-:W-:Y:S02]  /*17250*/  SEL R5, RZ, 0x4, P2 ;  /* 0x00000004ff057807 */ /* 0x000fe40001000000 */
[----:B----4-:R-:W-:Y:S02]  /*17260*/  LEA R6, P4, R10, R118, 0x2 ;  /* 0x000000760a067211 */ /* 0x010fe400078810ff */
[----:B------:R-:W-:Y:S01]  /*17270*/  SEL R5, R5, RZ, !P1 ;  /* 0x000000ff05057207 */ /* 0x000fe20004800000 */
[----:B------:R-:W4:Y:S03]  /*17280*/  LDL R10, [R1+0x470] ;  /* 0x00047000010a7983 */ /* 0x000f260000100800 */
[----:B------:R-:W-:Y:S01]  /*17290*/  ISETP.NE.U32.AND P2, PT, R5, RZ, PT ;  /* 0x000000ff0500720c */ /* 0x000fe20003f45070 */
[----:B------:R-:W-:-:S05]  /*172a0*/  IMAD.X R7, R117, 0x1, R3, P4 ;  /* 0x0000000175077824 */ /* 0x000fca00020e0603 */
        /* <DEDUP_REMOVED lines=9> */
[----:B-1----:R-:W-:-:S04]  /*17340*/  SEL R6, RZ, 0x4, P2 ;  /* 0x00000004ff067807 */ /* 0x002fc80001000000 */
[----:B------:R-:W-:Y:S02]  /*17350*/  SEL R6, R6, RZ, !P1 ;  /* 0x000000ff06067207 */ /* 0x000fe40004800000 */
[----:B------:R-:W-:Y:S02]  /*17360*/  LOP3.LUT R5, R13, 0x40, RZ, 0xfc, !PT ;  /* 0x000000400d057812 */ /* 0x000fe400078efcff */
[----:B------:R-:W-:Y:S02]  /*17370*/  ISETP.NE.U32.AND P3, PT, R6, RZ, PT ;  /* 0x000000ff0600720c */ /* 0x000fe40003f65070 */
[----:B------:R-:W-:-:S04]  /*17380*/  ISETP.GE.AND P2, PT, R5, UR8, PT ;  /* 0x0000000805007c0c */ /* 0x000fc8000bf46270 */
[----:B------:R-:W-:-:S04]  /*17390*/  SEL R5, RZ, 0x4, P2 ;  /* 0x00000004ff057807 */ /* 0x000fc80001000000 */
[----:B------:R-:W-:-:S04]  /*173a0*/  SEL R5, R5, RZ, !P1 ;  /* 0x000000ff05057207 */ /* 0x000fc80004800000 */
[----:B------:R-:W-:Y:S02]  /*173b0*/  ISETP.NE.U32.AND P2, PT, R5, RZ, PT ;  /* 0x000000ff0500720c */ /* 0x000fe40003f45070 */
[----:B------:R-:W-:Y:S02]  /*173c0*/  LOP3.LUT R5, R13, 0x50, RZ, 0xfc, !PT ;  /* 0x000000500d057812 */ /* 0x000fe400078efcff */
[----:B--2---:R-:W-:Y:S02]  /*173d0*/  LEA R6, P4, R15, R118, 0x2 ;  /* 0x000000760f067211 */ /* 0x004fe400078810ff */
[----:B------:R-:W2:Y:S03]  /*173e0*/  LDL R15, [R1+0x43c] ;  /* 0x00043c00010f7983 */ /* 0x000ea60000100800 */
[----:B---3--:R-:W-:-:S05]  /*173f0*/  IMAD.X R7, R117, 0x1, R11, P4 ;  /* 0x0000000175077824 */ /* 0x008fca00020e060b */
[----:B------:R1:W-:Y:S02]  /*17400*/  LDGSTS.E [R4+-0x7c800], desc[UR14][R6.64], P3 ;  /* 0x8380000006047fae */ /* 0x0003e400099a100e */
[----:B-1----:R-:W-:Y:S02]  /*17410*/  IADD3 R6, P3, PT, R14, R118, RZ ;  /* 0x000000760e067210 */ /* 0x002fe40007f7e0ff */
[----:B------:R-:W3:Y:S01]  /*17420*/  LDL R14, [R1+0x440] ;  /* 0x00044000010e7983 */ /* 0x000ee20000100800 */
[----:B------:R-:W-:Y:S02]  /*17430*/  LEA.HI R11, R115, 0x48, RZ, 0x1a ;  /* 0x00000048730b7811 */ /* 0x000fe400078fd0ff */
[----:B------:R-:W-:Y:S02]  /*17440*/  IMAD.X R7, R117, 0x1, R12, P3 ;  /* 0x0000000175077824 */ /* 0x000fe400018e060c */
[----:B------:R-:W2:Y:S04]  /*17450*/  LDL R12, [R1+0x478] ;  /* 0x00047800010c7983 */ /* 0x000ea80000100800 */
[----:B------:R1:W-:Y:S01]  /*17460*/  LDGSTS.E [R4+-0x7c000], desc[UR14][R6.64], P2 ;  /* 0x8400000006047fae */ /* 0x0003e200091a100e */
[----:B------:R-:W-:-:S03]  /*17470*/  ISETP.GE.AND P2, PT, R11, UR8, PT ;  /* 0x000000080b007c0c */ /* 0x000fc6000bf46270 */
[----:B------:R-:W2:Y:S01]  /*17480*/  LDL R11, [R1+0x468] ;  /* 0x00046800010b7983 */ /* 0x000ea20000100800 */
[----:B-1----:R-:W-:-:S04]  /*17490*/  SEL R6, RZ, 0x4, P2 ;  /* 0x00000004ff067807 */ /* 0x002fc80001000000 */
[----:B------:R-:W-:-:S04]  /*174a0*/  SEL R6, R6, RZ, !P1 ;  /* 0x000000ff06067207 */ /* 0x000fc80004800000 */
[----:B------:R-:W-:Y:S02]  /*174b0*/  ISETP.NE.U32.AND P3, PT, R6, RZ, PT ;  /* 0x000000ff0600720c */ /* 0x000fe40003f65070 */
[----:B----4-:R-:W-:Y:S02]  /*174c0*/  IADD3 R6, P4, PT, R8, R118, RZ ;  /* 0x0000007608067210 */ /* 0x010fe40007f9e0ff */
[----:B------:R-:W4:Y:S03]  /*174d0*/  LDL R8, [R1+0x438] ;  /* 0x0004380001087983 */ /* 0x000f260000100800 */
[----:B------:R-:W-:Y:S01]  /*174e0*/  IMAD.X R7, R117, 0x1, R3, P4 ;  /* 0x0000000175077824 */ /* 0x000fe200020e0603 */
[----:B------:R-:W-:-:S05]  /*174f0*/  ISETP.GE.AND P2, PT, R5, UR8, PT ;  /* 0x0000000805007c0c */ /* 0x000fca000bf46270 */
[----:B------:R1:W-:Y:S01]  /*17500*/  LDGSTS.E [R4+-0x7b800], desc[UR14][R6.64], P3 ;  /* 0x8480000006047fae */ /* 0x0003e200099a100e */
[----:B------:R-:W-:Y:S02]  /*17510*/  SEL R5, RZ, 0x4, P2 ;  /* 0x00000004ff057807 */ /* 0x000fe40001000000 */
[----:B-1----:R-:W-:Y:S02]  /*17520*/  IADD3 R6, P3, PT, R10, R118, RZ ;  /* 0x000000760a067210 */ /* 0x002fe40007f7e0ff */
[----:B------:R-:W-:Y:S01]  /*17530*/  SEL R5, R5, RZ, !P1 ;  /* 0x000000ff05057207 */ /* 0x000fe20004800000 */
[----:B------:R-:W4:Y:S02]  /*17540*/  LDL R10, [R1+0x430] ;  /* 0x00043000010a7983 */ /* 0x000f240000100800 */
[----:B------:R-:W-:Y:S02]  /*17550*/  IMAD.X R7, R117, 0x1, R9, P3 ;  /* 0x0000000175077824 */ /* 0x000fe400018e0609 */
[----:B------:R-:W4:Y:S01]  /*17560*/  LDL R9, [R1+0x434] ;  /* 0x0004340001097983 */ /* 0x000f220000100800 */
[----:B------:R-:W-:-:S02]  /*17570*/  ISETP.NE.U32.AND P2, PT, R5, RZ, PT ;  /* 0x000000ff0500720c */ /* 0x000fc40003f45070 */
[----:B------:R-:W-:-:S11]  /*17580*/  LEA.HI R3, R115, 0x58, RZ, 0x1a ;  /* 0x0000005873037811 */ /* 0x000fd600078fd0ff */
        /* <DEDUP_REMOVED lines=8> */
[----:B------:R-:W-:Y:S02]  /*17610*/  SEL R5, RZ, 0x4, P2 ;  /* 0x00000004ff057807 */ /* 0x000fe40001000000 */
[----:B------:R-:W-:Y:S02]  /*17620*/  IADD3 R6, P4, PT, R17, R118, RZ ;  /* 0x0000007611067210 */ /* 0x000fe40007f9e0ff */
[----:B------:R-:W-:-:S04]  /*17630*/  SEL R5, R5, RZ, !P1 ;  /* 0x000000ff05057207 */ /* 0x000fc80004800000 */
[----:B------:R-:W-:Y:S01]  /*17640*/  ISETP.NE.U32.AND P2, PT, R5, RZ, PT ;  /* 0x000000ff0500720c */ /* 0x000fe20003f45070 */
[----:B---3--:R-:W-:-:S05]  /*17650*/  IMAD.X R7, R117, 0x1, R14, P4 ;  /* 0x0000000175077824 */ /* 0x008fca00020e060e */
[----:B------:R1:W-:Y:S01]  /*17660*/  LDGSTS.E [R4+-0x7a800], desc[UR14][R6.64], P3 ;  /* 0x8580000006047fae */ /* 0x0003e200099a100e */
[----:B------:R-:W-:Y:S02]  /*17670*/  LEA.HI R14, R119, 0x68, RZ, 0x1a ;  /* 0x00000068770e7811 */ /* 0x000fe400078fd0ff */
[----:B-1----:R-:W-:-:S05]  /*17680*/  IADD3 R6, P3, PT, R16, R118, RZ ;  /* 0x0000007610067210 */ /* 0x002fca0007f7e0ff */
[----:B--2---:R-:W-:-:S05]  /*17690*/  IMAD.X R7, R117, 0x1, R15, P3 ;  /* 0x0000000175077824 */ /* 0x004fca00018e060f */
[----:B------:R1:W-:Y:S01]  /*176a0*/  LDGSTS.E [R4+-0x7a000], desc[UR14][R6.64], P2 ;  /* 0x8600000006047fae */ /* 0x0003e200091a100e */
[----:B------:R-:W-:-:S04]  /*176b0*/  ISETP.GE.AND P2, PT, R14, UR8, PT ;  /* 0x000000080e007c0c */ /* 0x000fc8000bf46270 */
[----:B------:R-:W-:-:S04]  /*176c0*/  SEL R5, RZ, 0x4, P2 ;  /* 0x00000004ff057807 */ /* 0x000fc80001000000 */
[----:B------:R-:W-:-:S04]  /*176d0*/  SEL R5, R5, RZ, !P1 ;  /* 0x000000ff05057207 */ /* 0x000fc80004800000 */
[----:B------:R-:W-:Y:S02]  /*176e0*/  ISETP.NE.U32.AND P3, PT, R5, RZ, PT ;  /* 0x000000ff0500720c */ /* 0x000fe40003f65070 */
[----:B-1----:R-:W-:Y:S02]  /*176f0*/  IADD3 R6, P4, PT, R12, R118, RZ ;  /* 0x000000760c067210 */ /* 0x002fe40007f9e0ff */
[----:B------:R-:W-:Y:S02]  /*17700*/  LOP3.LUT R5, R13, 0x70, RZ, 0xfc, !PT ;  /* 0x000000700d057812 */ /* 0x000fe400078efcff */
[----:B------:R-:W2:Y:S01]  /*17710*/  LDL.LU R13, [R1+0x3ec] ;  /* 0x0003ec00010d7983 */ /* 0x000ea20000300800 */
[----:B----4-:R-:W-:Y:S01]  /*17720*/  IMAD.X R7, R117, 0x1, R8, P4 ;  /* 0x0000000175077824 */ /* 0x010fe200020e0608 */
[----:B------:R-:W-:Y:S02]  /*17730*/  ISETP.GE.AND P2, PT, R5, UR8, PT ;  /* 0x0000000805007c0c */ /* 0x000fe4000bf46270 */
[----:B------:R-:W-:-:S03]  /*17740*/  LEA.HI R8, R119, 0x78, RZ, 0x1a ;  /* 0x0000007877087811 */ /* 0x000fc600078fd0ff */
[----:B------:R1:W-:Y:S01]  /*17750*/  LDGSTS.E [R4+-0x79800], desc[UR14][R6.64], P3 ;  /* 0x8680000006047fae */ /* 0x0003e200099a100e */
[----:B------:R-:W-:Y:S02]  /*17760*/  SEL R5, RZ, 0x4, P2 ;  /* 0x00000004ff057807 */ /* 0x000fe40001000000 */
[----:B------:R-:W-:Y:S02]  /*17770*/  ISETP.GE.AND P2, PT, R8, UR8, PT ;  /* 0x0000000808007c0c */ /* 0x000fe4000bf46270 */
[----:B------:R-:W3:Y:S01]  /*17780*/  LDL.LU R8, [R1+0x3e8] ;  /* 0x0003e80001087983 */ /* 0x000ee20000300800 */
[----:B-1----:R-:W-:-:S05]  /*17790*/  IADD3 R6, P4, PT, R11, R118, RZ ;  /* 0x000000760b067210 */ /* 0x002fca0007f9e0ff */
[----:B------:R-:W-:Y:S02]  /*177a0*/  IMAD.X R7, R117, 0x1, R9, P4 ;  /* 0x0000000175077824 */ /* 0x000fe400020e0609 */
[----:B------:R-:W4:Y:S04]  /*177b0*/  LDL.LU R9, [R1+0x3d8] ;  /* 0x0003d80001097983 */ /* 0x000f280000300800 */
[----:B------:R-:W-:Y:S01]  /*177c0*/  STL [R1+0x684], R117 ;  /* 0x0006847501007387 */ /* 0x000fe20000100800 */
[----:B------:R-:W-:-:S03]  /*177d0*/  SEL R5, R5, RZ, !P1 ;  /* 0x000000ff05057207 */ /* 0x000fc60004800000 */
[----:B------:R-:W4:Y:S04]  /*177e0*/  LDL.LU R12, [R1+0x23c] ;  /* 0x00023c00010c7983 */ /* 0x000f280000300800 */
[----:B------:R-:W4:Y:S04]  /*177f0*/  LDL.LU R80, [R1+0x218] ;  /* 0x0002180001507983 */ /* 0x000f280000300800 */
[----:B------:R-:W4:Y:S04]  /*17800*/  LDL.LU R83, [R1+0x24c] ;  /* 0x00024c0001537983 */ /* 0x000f280000300800 */
[----:B------:R-:W4:Y:S01]  /*17810*/  LDL.LU R76, [R1+0x228] ;  /* 0x00022800014c7983 */ /* 0x000f220000300800 */
[----:B------:R-:W-:-:S03]  /*17820*/  ISETP.NE.U32.AND P3, PT, R5, RZ, PT ;  /* 0x000000ff0500720c */ /* 0x000fc60003f65070 */
[----:B------:R-:W4:Y:S04]  /*17830*/  LDL.LU R79, [R1+0x25c] ;  /* 0x00025c00014f7983 */ /* 0x000f280000300800 */
[----:B------:R-:W4:Y:S04]  /*17840*/  LDL.LU R72, [R1+0x238] ;  /* 0x0002380001487983 */ /* 0x000f280000300800 */
[----:B------:R-:W4:Y:S01]  /*17850*/  LDL.LU R75, [R1+0x26c] ;  /* 0x00026c00014b7983 */ /* 0x000f220000300800 */
[----:B------:R-:W-:-:S03]  /*17860*/  SEL R5, RZ, 0x4, P2 ;  /* 0x00000004ff057807 */ /* 0x000fc60001000000 */
[----:B------:R-:W4:Y:S04]  /*17870*/  LDL.LU R68, [R1+0x248] ;  /* 0x0002480001447983 */ /* 0x000f280000300800 */
[----:B------:R-:W4:Y:S04]  /*17880*/  LDL.LU R71, [R1+0x27c] ;  /* 0x00027c0001477983 */ /* 0x000f280000300800 */
[----:B------:R-:W4:Y:S04]  /*17890*/  LDL.LU R64, [R1+0x258] ;  /* 0x0002580001407983 */ /* 0x000f280000300800 */
[----:B------:R-:W4:Y:S01]  /*178a0*/  LDL.LU R67, [R1+0x28c] ;  /* 0x00028c0001437983 */ /* 0x000f220000300800 */
        /* <DEDUP_REMOVED lines=8> */
[----:B------:R-:W4:Y:S04]  /*17930*/  LDL.LU R48, [R1+0x298] ;  /* 0x0002980001307983 */ /* 0x000f280000300800 */
[----:B------:R-:W4:Y:S04]  /*17940*/  LDL.LU R51, [R1+0x2cc] ;  /* 0x0002cc0001337983 */ /* 0x000f280000300800 */
[----:B------:R-:W4:Y:S04]  /*17950*/  LDL.LU R44, [R1+0x2a8] ;  /* 0x0002a800012c7983 */ /* 0x000f280000300800 */
[----:B------:R1:W-:Y:S04]  /*17960*/  LDGSTS.E [R4+-0x79000], desc[UR14][R6.64], P3 ;  /* 0x8700000006047fae */ /* 0x0003e800099a100e */
[----:B------:R-:W4:Y:S04]  /*17970*/  LDL.LU R47, [R1+0x2dc] ;  /* 0x0002dc00012f7983 */ /* 0x000f280000300800 */
[----:B------:R-:W4:Y:S01]  /*17980*/  LDL.LU R40, [R1+0x2b8] ;  /* 0x0002b80001287983 */ /* 0x000f220000300800 */
[----:B-1----:R-:W-:-:S03]  /*17990*/  IADD3 R6, P3, PT, R3, R118, RZ ;  /* 0x0000007603067210 */ /* 0x002fc60007f7e0ff */
[----:B------:R-:W4:Y:S04]  /*179a0*/  LDL.LU R43, [R1+0x2ec] ;  /* 0x0002ec00012b7983 */ /* 0x000f280000300800 */
[----:B------:R-:W4:Y:S01]  /*179b0*/  LDL.LU R36, [R1+0x2c8] ;  /* 0x0002c80001247983 */ /* 0x000f220000300800 */
[----:B------:R-:W-:-:S03]  /*179c0*/  IMAD.X R7, R117, 0x1, R10, P3 ;  /* 0x0000000175077824 */ /* 0x000fc600018e060a */
[----:B------:R-:W4:Y:S01]  /*179d0*/  LDL.LU R39, [R1+0x2fc] ;  /* 0x0002fc0001277983 */ /* 0x000f220000300800 */
[----:B------:R-:W-:-:S03]  /*179e0*/  LOP3.LUT R3, R119, 0x7f, RZ, 0xc0, !PT ;  /* 0x0000007f77037812 */ /* 0x000fc600078ec0ff */
[----:B------:R-:W4:Y:S04]  /*179f0*/  LDL.LU R92, [R1+0x2d8] ;  /* 0x0002d800015c7983 */ /* 0x000f280000300800 */
[----:B------:R-:W4:Y:S04]  /*17a00*/  LDL.LU R95, [R1+0x30c] ;  /* 0x00030c00015f7983 */ /* 0x000f280000300800 */
[----:B------:R-:W4:Y:S04]  /*17a10*/  LDL.LU R96, [R1+0x2e8] ;  /* 0x0002e80001607983 */ /* 0x000f280000300800 */
[----:B------:R-:W4:Y:S04]  /*17a20*/  LDL.LU R99, [R1+0x31c] ;  /* 0x00031c0001637983 */ /* 0x000f280000300800 */
[----:B------:R-:W4:Y:S04]  /*17a30*/  LDL.LU R104, [R1+0x2f8] ;  /* 0x0002f80001687983 */ /* 0x000f280000300800 */
[----:B------:R-:W4:Y:S04]  /*17a40*/  LDL.LU R107, [R1+0x32c] ;  /* 0x00032c00016b7983 */ /* 0x000f280000300800 */
[----:B------:R1:W-:Y:S01]  /*17a50*/  LDGSTS.E [R4+-0x78800], desc[UR14][R6.64], P2 ;  /* 0x8780000006047fae */ /* 0x0003e200091a100e */
[----:B------:R-:W-:-:S03]  /*17a60*/  ISETP.GE.AND P2, PT, R3, UR8, PT ;  /* 0x0000000803007c0c */ /* 0x000fc6000bf46270 */
        /* <DEDUP_REMOVED lines=31> */
[----:B-1----:R-:W-:-:S02]  /*17c60*/  SEL R4, RZ, 0x4, P2 ;  /* 0x00000004ff047807 */ /* 0x002fc40001000000 */
[C---:B------:R-:W-:Y:S01]  /*17c70*/  LOP3.LUT R21, R119.reuse, 0x180, RZ, 0xc0, !PT ;  /* 0x0000018077157812 */ /* 0x040fe200078ec0ff */
[----:B------:R-:W-:Y:S01]  /*17c80*/  IMAD.SHL.U32 R22, R119, 0x4, RZ ;  /* 0x0000000477167824 */ /* 0x000fe200078e00ff */
[----:B------:R-:W-:Y:S01]  /*17c90*/  SEL R4, R4, RZ, !P1 ;  /* 0x000000ff04047207 */ /* 0x000fe20004800000 */
[----:B------:R-:W-:Y:S01]  /*17ca0*/  ULEA UR12, UR9, UR7, 0x12 ;  /* 0x00000007090c7291 */ /* 0x000fe2000f8e90ff */
[----:B------:R-:W-:Y:S01]  /*17cb0*/  SHF.R.U32.HI R21, RZ, 0x3, R21 ;  /* 0x00000003ff157819 */ /* 0x000fe20000011615 */
[----:B------:R-:W0:Y:S01]  /*17cc0*/  LDGDEPBAR ;  /* 0x00000000000079af */ /* 0x000e220000000000 */
[----:B------:R-:W-:Y:S02]  /*17cd0*/  ISETP.NE.U32.AND P1, PT, R4, RZ, PT ;  /* 0x000000ff0400720c */ /* 0x000fe40003f25070 */
[----:B------:R-:W-:Y:S01]  /*17ce0*/  LOP3.LUT R21, R21, 0x7fc, R22, 0x78, !PT ;  /* 0x000007fc15157812 */ /* 0x000fe200078e7816 */
[----:B------:R-:W4:Y:S01]  /*17cf0*/  LDL.LU R10, [R1+0x3d0] ;  /* 0x0003d000010a7983 */ /* 0x000f220000300800 */
[----:B--2---:R-:W-:-:S03]  /*17d00*/  IADD3 R6, P2, PT, R0, R13, RZ ;  /* 0x0000000d00067210 */ /* 0x004fc60007f5e0ff */
[----:B------:R-:W-:Y:S01]  /*17d10*/  VIADD R4, R21, UR12 ;  /* 0x0000000c15047c36 */ /* 0x000fe20008000000 */
[----:B------:R-:W2:Y:S01]  /*17d20*/  LDL.LU R5, [R1+0x3e0] ;  /* 0x0003e00001057983 */ /* 0x000ea20000300800 */
[----:B---3--:R-:W-:-:S05]  /*17d30*/  IMAD.X R7, R8, 0x1, R2, P2 ;  /* 0x0000000108077824 */ /* 0x008fca00010e0602 */
[----:B------:R4:W-:Y:S04]  /*17d40*/  LDGSTS.E [R4], desc[UR14][R6.64], P1 ;  /* 0x0000000006047fae */ /* 0x0009e800089a100e */
[----:B------:R1:W-:Y:S04]  /*17d50*/  STL [R1+0x688], R13 ;  /* 0x0006880d01007387 */ /* 0x0003e80000100800 */
[----:B-1----:R-:W3:Y:S04]  /*17d60*/  LDL R13, [R1+0x22c] ;  /* 0x00022c00010d7983 */ /* 0x002ee80000100800 */
[----:B------:R1:W-:Y:S04]  /*17d70*/  STL [R1+0x68c], R8 ;  /* 0x00068c0801007387 */ /* 0x0003e80000100800 */
[----:B-1----:R-:W2:Y:S01]  /*17d80*/  LDL.LU R8, [R1+0x208] ;  /* 0x0002080001087983 */ /* 0x002ea20000300800 */
[----:B----4-:R-:W-:-:S05]  /*17d90*/  IADD3 R6, P2, PT, R0, R17, RZ ;  /* 0x0000001100067210 */ /* 0x010fca0007f5e0ff */
[----:B------:R-:W-:-:S05]  /*17da0*/  IMAD.X R7, R9, 0x1, R2, P2 ;  /* 0x0000000109077824 */ /* 0x000fca00010e0602 */
[----:B------:R1:W-:Y:S02]  /*17db0*/  LDGSTS.E [R4+0x1000], desc[UR14][R6.64], P1 ;  /* 0x0100000006047fae */ /* 0x0003e400089a100e */
[----:B-1----:R-:W-:-:S05]  /*17dc0*/  IADD3 R6, P2, PT, R0, R25, RZ ;  /* 0x0000001900067210 */ /* 0x002fca0007f5e0ff */
        /* <DEDUP_REMOVED lines=54> */
[----:B------:R-:W-:Y:S01]  /*18130*/  IMAD.X R7, R44, 0x1, R2, P2 ;  /* 0x000000012c077824 */ /* 0x000fe200010e0602 */
[----:B------:R-:W-:Y:S04]  /*18140*/  STL [R1+0x690], R17 ;  /* 0x0006901101007387 */ /* 0x000fe80000100800 */
[----:B------:R1:W-:Y:S04]  /*18150*/  LDGSTS.E [R4+0x14000], desc[UR14][R6.64], P1 ;  /* 0x1400000006047fae */ /* 0x0003e800089a100e */
[----:B------:R-:W-:Y:S04]  /*18160*/  STL [R1+0x694], R9 ;  /* 0x0006940901007387 */ /* 0x000fe80000100800 */
[----:B------:R4:W-:Y:S01]  /*18170*/  STL [R1+0x698], R25 ;  /* 0x0006981901007387 */ /* 0x0009e20000100800 */
[----:B-1----:R-:W-:-:S03]  /*18180*/  IADD3 R6, P2, PT, R0, R63, RZ ;  /* 0x0000003f00067210 */ /* 0x002fc60007f5e0ff */
[----:B----4-:R-:W4:Y:S02]  /*18190*/  LDL.LU R25, [R1+0x1f8] ;  /* 0x0001f80001197983 */ /* 0x010f240000300800 */
[----:B------:R-:W-:Y:S02]  /*181a0*/  IMAD.X R7, R48, 0x1, R2, P2 ;  /* 0x0000000130077824 */ /* 0x000fe400010e0602 */
[----:B------:R1:W-:Y:S04]  /*181b0*/  STL [R1+0x69c], R11 ;  /* 0x00069c0b01007387 */ /* 0x0003e80000100800 */
[----:B------:R2:W-:Y:S04]  /*181c0*/  LDGSTS.E [R4+0x15000], desc[UR14][R6.64], P1 ;  /* 0x1500000006047fae */ /* 0x0005e800089a100e */
[----:B-1----:R-:W3:Y:S04]  /*181d0*/  LDL.LU R11, [R1+0x21c] ;  /* 0x00021c00010b7983 */ /* 0x002ee80000300800 */
[----:B------:R-:W-:Y:S04]  /*181e0*/  STL [R1+0x6a0], R29 ;  /* 0x0006a01d01007387 */ /* 0x000fe80000100800 */
[----:B------:R-:W-:Y:S01]  /*181f0*/  STL [R1+0x6a4], R16 ;  /* 0x0006a41001007387 */ /* 0x000fe20000100800 */
[----:B--2---:R-:W-:-:S03]  /*18200*/  IADD3 R6, P2, PT, R0, R67, RZ ;  /* 0x0000004300067210 */ /* 0x004fc60007f5e0ff */
[----:B------:R1:W-:Y:S02]  /*18210*/  STL [R1+0x6a8], R33 ;  /* 0x0006a82101007387 */ /* 0x0003e40000100800 */
[----:B------:R-:W-:-:S05]  /*18220*/  IMAD.X R7, R52, 0x1, R2, P2 ;  /* 0x0000000134077824 */ /* 0x000fca00010e0602 */
[----:B------:R2:W-:Y:S04]  /*18230*/  LDGSTS.E [R4+0x16000], desc[UR14][R6.64], P1 ;  /* 0x1600000006047fae */ /* 0x0005e800089a100e */
[----:B-1----:R-:W3:Y:S04]  /*18240*/  LDL.LU R33, [R1+0x1e8] ;  /* 0x0001e80001217983 */ /* 0x002ee80000300800 */
[----:B------:R1:W-:Y:S04]  /*18250*/  STL [R1+0x6ac], R24 ;  /* 0x0006ac1801007387 */ /* 0x0003e80000100800 */
[----:B-1----:R-:W3:Y:S04]  /*18260*/  LDL.LU R24, [R1+0x20c] ;  /* 0x00020c0001187983 */ /* 0x002ee80000300800 */
[----:B------:R-:W-:Y:S04]  /*18270*/  STL [R1+0x6b0], R85 ;  /* 0x0006b05501007387 */ /* 0x000fe80000100800 */
[----:B------:R-:W-:Y:S04]  /*18280*/  STL [R1+0x6b4], R28 ;  /* 0x0006b41c01007387 */ /* 0x000fe80000100800 */
[----:B------:R-:W-:Y:S04]  /*18290*/  STL [R1+0x6b8], R89 ;  /* 0x0006b85901007387 */ /* 0x000fe80000100800 */
[----:B------:R1:W-:Y:S01]  /*182a0*/  STL [R1+0x6bc], R32 ;  /* 0x0006bc2001007387 */ /* 0x0003e20000100800 */
[----:B--2---:R-:W-:-:S03]  /*182b0*/  IADD3 R6, P2, PT, R0, R71, RZ ;  /* 0x0000004700067210 */ /* 0x004fc60007f5e0ff */
[----:B-1----:R-:W2:Y:S04]  /*182c0*/  LDL.LU R32, [R1+0x1fc] ;  /* 0x0001fc0001207983 */ /* 0x002ea80000300800 */
[----:B------:R-:W-:Y:S04]  /*182d0*/  STL [R1+0x6c0], R101 ;  /* 0x0006c06501007387 */ /* 0x000fe80000100800 */
[----:B------:R-:W-:Y:S04]  /*182e0*/  STL [R1+0x6c4], R84 ;  /* 0x0006c45401007387 */ /* 0x000fe80000100800 */
[----:B------:R-:W-:Y:S04]  /*182f0*/  STL [R1+0x6c8], R109 ;  /* 0x0006c86d01007387 */ /* 0x000fe80000100800 */
[----:B------:R1:W-:Y:S01]  /*18300*/  STL [R1+0x6cc], R88 ;  /* 0x0006cc5801007387 */ /* 0x0003e20000100800 */
[----:B------:R-:W-:-:S05]  /*18310*/  IMAD.X R7, R56, 0x1, R2, P2 ;  /* 0x0000000138077824 */ /* 0x000fca00010e0602 */
[----:B------:R1:W-:Y:S04]  /*18320*/  LDGSTS.E [R4+0x17000], desc[UR14][R6.64], P1 ;  /* 0x1700000006047fae */ /* 0x0003e800089a100e */
[----:B-1----:R-:W2:Y:S04]  /*18330*/  LDL.LU R88, [R1+0x1ec] ;  /* 0x0001ec0001587983 */ /* 0x002ea80000300800 */
        /* <DEDUP_REMOVED lines=8> */
[----:B------:R-:W-:-:S03]  /*183c0*/  IADD3 R6, P2, PT, R0, R75, RZ ;  /* 0x0000004b00067210 */ /* 0x000fc60007f5e0ff */
[----:B------:R-:W-:Y:S04]  /*183d0*/  STL [R1+0x6f0], R99 ;  /* 0x0006f06301007387 */ /* 0x000fe80000100800 */
[----:B------:R1:W-:Y:S04]  /*183e0*/  STL [R1+0x6f4], R3 ;  /* 0x0006f40301007387 */ /* 0x0003e80000100800 */
[----:B------:R-:W-:Y:S04]  /*183f0*/  STL [R1+0x6f8], R95 ;  /* 0x0006f85f01007387 */ /* 0x000fe80000100800 */
[----:B------:R-:W-:Y:S04]  /*18400*/  STL [R1+0x6fc], R20 ;  /* 0x0006fc1401007387 */ /* 0x000fe80000100800 */
[----:B------:R-:W-:Y:S01]  /*18410*/  STL [R1+0x700], R39 ;  /* 0x0007002701007387 */ /* 0x000fe20000100800 */
[----:B------:R-:W-:-:S03]  /*18420*/  IMAD.X R7, R60, 0x1, R2, P2 ;  /* 0x000000013c077824 */ /* 0x000fc600010e0602 */
        /* <DEDUP_REMOVED lines=9> */
[----:B------:R1:W-:Y:S04]  /*184c0*/  LDGSTS.E [R4+0x18000], desc[UR14][R6.64], P1 ;  /* 0x1800000006047fae */ /* 0x0003e800089a100e */
[----:B------:R-:W-:Y:S04]  /*184d0*/  STL [R1+0x728], R59 ;  /* 0x0007283b01007387 */ /* 0x000fe80000100800 */
[----:B------:R-:W-:Y:S01]  /*184e0*/  STL [R1+0x72c], R44 ;  /* 0x00072c2c01007387 */ /* 0x000fe20000100800 */
[----:B-1----:R-:W-:-:S03]  /*184f0*/  IADD3 R6, P2, PT, R0, R79, RZ ;  /* 0x0000004f00067210 */ /* 0x002fc60007f5e0ff */
        /* <DEDUP_REMOVED lines=14> */
[----:B------:R1:W-:Y:S04]  /*185e0*/  STL [R1+0x75c], R68 ;  /* 0x00075c4401007387 */ /* 0x0003e80000100800 */
[----:B------:R-:W-:Y:S01]  /*185f0*/  STL [R1+0x760], R12 ;  /* 0x0007600c01007387 */ /* 0x000fe20000100800 */
[----:B------:R-:W-:-:S03]  /*18600*/  IMAD.X R7, R68, 0x1, R2, P2 ;  /* 0x0000000144077824 */ /* 0x000fc600010e0602 */
[----:B------:R-:W-:Y:S04]  /*18610*/  STL [R1+0x764], R72 ;  /* 0x0007644801007387 */ /* 0x000fe80000100800 */
[----:B------:R-:W4:Y:S04]  /*18620*/  LDL R3, [R1+0x14c] ;  /* 0x00014c0001037983 */ /* 0x000f280000100800 */
[----:B-1----:R-:W4:Y:S04]  /*18630*/  LDL.LU R68, [R1+0x15c] ;  /* 0x00015c0001447983 */ /* 0x002f280000300800 */
        /* <DEDUP_REMOVED lines=19> */
[----:B------:R1:W-:Y:S02]  /*18770*/  LDGSTS.E [R4+0x1a000], desc[UR14][R6.64], P1 ;  /* 0x1a00000006047fae */ /* 0x0003e400089a100e */
[----:B-1----:R-:W-:-:S05]  /*18780*/  IADD3 R6, P2, PT, R0, R12, RZ ;  /* 0x0000000c00067210 */ /* 0x002fca0007f5e0ff */
[----:B------:R-:W-:-:S05]  /*18790*/  IMAD.X R7, R72, 0x1, R2, P2 ;  /* 0x0000000148077824 */ /* 0x000fca00010e0602 */
[----:B------:R3:W-:Y:S02]  /*187a0*/  LDGSTS.E [R4+0x1b000], desc[UR14][R6.64], P1 ;  /* 0x1b00000006047fae */ /* 0x0007e400089a100e */
[----:B---3--:R-:W-:-:S05]  /*187b0*/  IADD3 R6, P2, PT, R0, R13, RZ ;  /* 0x0000000d00067210 */ /* 0x008fca0007f5e0ff */
        /* <DEDUP_REMOVED lines=8> */
[----:B--2---:R-:W-:-:S05]  /*18840*/  IADD3 R6, P2, PT, R0, R32, RZ ;  /* 0x0000002000067210 */ /* 0x004fca0007f5e0ff */
[----:B----4-:R-:W-:-:S05]  /*18850*/  IMAD.X R7, R25, 0x1, R2, P2 ;  /* 0x0000000119077824 */ /* 0x010fca00010e0602 */
[----:B------:R1:W-:Y:S02]  /*18860*/  LDGSTS.E [R4+0x1f000], desc[UR14][R6.64], P1 ;  /* 0x1f00000006047fae */ /* 0x0003e400089a100e */
[----:B-1----:R-:W-:-:S05]  /*18870*/  IADD3 R6, P2, PT, R0, R88, RZ ;  /* 0x0000005800067210 */ /* 0x002fca0007f5e0ff */
[----:B------:R-:W-:-:S05]  /*18880*/  IMAD.X R7, R33, 0x1, R2, P2 ;  /* 0x0000000121077824 */ /* 0x000fca00010e0602 */
[----:B------:R1:W-:Y:S04]  /*18890*/  LDGSTS.E [R4+0x20000], desc[UR14][R6.64], P1 ;  /* 0x2000000006047fae */ /* 0x0003e800089a100e */
[----:B------:R2:W-:Y:S04]  /*188a0*/  STL [R1+0x768], R76 ;  /* 0x0007684c01007387 */ /* 0x0005e80000100800 */
[----:B--2---:R-:W2:Y:S04]  /*188b0*/  LDL.LU R76, [R1+0x128] ;  /* 0x00012800014c7983 */ /* 0x004ea80000300800 */
[----:B------:R-:W-:Y:S04]  /*188c0*/  STL [R1+0x76c], R11 ;  /* 0x00076c0b01007387 */ /* 0x000fe80000100800 */
[----:B------:R-:W-:Y:S04]  /*188d0*/  STL [R1+0x770], R80 ;  /* 0x0007705001007387 */ /* 0x000fe80000100800 */
[----:B------:R3:W-:Y:S04]  /*188e0*/  STL [R1+0x774], R24 ;  /* 0x0007741801007387 */ /* 0x0007e80000100800 */
[----:B---3--:R-:W3:Y:S04]  /*188f0*/  LDL.LU R24, [R1+0x118] ;  /* 0x0001180001187983 */ /* 0x008ee80000300800 */
[----:B------:R4:W-:Y:S04]  /*18900*/  STL [R1+0x778], R8 ;  /* 0x0007780801007387 */ /* 0x0009e80000100800 */
[----:B----4-:R-:W4:Y:S04]  /*18910*/  LDL.LU R8, [R1+0x13c] ;  /* 0x00013c0001087983 */ /* 0x010f280000300800 */
[----:B------:R-:W-:Y:S04]  /*18920*/  STL [R1+0x77c], R32 ;  /* 0x00077c2001007387 */ /* 0x000fe80000100800 */
[----:B------:R-:W-:Y:S04]  /*18930*/  STL [R1+0x780], R25 ;  /* 0x0007801901007387 */ /* 0x000fe80000100800 */
[----:B------:R1:W-:Y:S04]  /*18940*/  STL [R1+0x784], R88 ;  /* 0x0007845801007387 */ /* 0x0003e80000100800 */
[----:B-1----:R-:W2:Y:S04]  /*18950*/  LDL.LU R88, [R1+0x108] ;  /* 0x0001080001587983 */ /* 0x002ea80000300800 */
[----:B------:R1:W-:Y:S04]  /*18960*/  STL [R1+0x788], R33 ;  /* 0x0007882101007387 */ /* 0x0003e80000100800 */
[----:B-1----:R-:W2:Y:S01]  /*18970*/  LDL.LU R33, [R1+0x12c] ;  /* 0x00012c0001217983 */ /* 0x002ea20000300800 */
[----:B------:R-:W-:-:S05]  /*18980*/  IADD3 R6, P2, PT, R0, R108, RZ ;  /* 0x0000006c00067210 */ /* 0x000fca0007f5e0ff */
        /* <DEDUP_REMOVED lines=22> */
[----:B------:R-:W-:Y:S01]  /*18af0*/  STL [R1+0x794], R120 ;  /* 0x0007947801007387 */ /* 0x000fe20000100800 */
[----:B-1----:R-:W-:-:S03]  /*18b00*/  IADD3 R6, P2, PT, R0, R60, RZ ;  /* 0x0000003c00067210 */ /* 0x002fc60007f5e0ff */
[----:B------:R1:W-:Y:S02]  /*18b10*/  STL [R1+0x798], R109 ;  /* 0x0007986d01007387 */ /* 0x0003e40000100800 */
[----:B------:R-:W-:-:S05]  /*18b20*/  IMAD.X R7, R59, 0x1, R2, P2 ;  /* 0x000000013b077824 */ /* 0x000fca00010e0602 */
[----:B------:R3:W-:Y:S04]  /*18b30*/  LDGSTS.E [R4+0x28000], desc[UR14][R6.64], P1 ;  /* 0x2800000006047fae */ /* 0x0007e800089a100e */
[----:B-1----:R-:W2:Y:S04]  /*18b40*/  LDL.LU R109, [R1+0x11c] ;  /* 0x00011c00016d7983 */ /* 0x002ea80000300800 */
[----:B------:R-:W-:Y:S04]  /*18b50*/  STL [R1+0x79c], R20 ;  /* 0x00079c1401007387 */ /* 0x000fe80000100800 */
[----:B------:R-:W-:Y:S01]  /*18b60*/  STL [R1+0x7a0], R121 ;  /* 0x0007a07901007387 */ /* 0x000fe20000100800 */
[----:B---3--:R-:W-:-:S03]  /*18b70*/  IADD3 R6, P2, PT, R0, R68, RZ ;  /* 0x0000004400067210 */ /* 0x008fc60007f5e0ff */
        /* <DEDUP_REMOVED lines=10> */
[----:B------:R-:W-:Y:S01]  /*18c20*/  STL [R1+0x7c0], R51 ;  /* 0x0007c03301007387 */ /* 0x000fe20000100800 */
[----:B---3--:R-:W-:-:S03]  /*18c30*/  IADD3 R6, P2, PT, R0, R3, RZ ;  /* 0x0000000300067210 */ /* 0x008fc60007f5e0ff */
[----:B------:R-:W-:Y:S04]  /*18c40*/  STL [R1+0x7c4], R60 ;  /* 0x0007c43c01007387 */ /* 0x000fe80000100800 */
[----:B------:R1:W-:Y:S04]  /*18c50*/  STL [R1+0x7c8], R59 ;  /* 0x0007c83b01007387 */ /* 0x0003e80000100800 */
[----:B------:R-:W-:Y:S04]  /*18c60*/  STL [R1+0x7cc], R68 ;  /* 0x0007cc4401007387 */ /* 0x000fe80000100800 */
[----:B------:R-:W-:Y:S04]  /*18c70*/  STL [R1+0x7d0], R67 ;  /* 0x0007d04301007387 */ /* 0x000fe80000100800 */
[----:B------:R-:W3:Y:S04]  /*18c80*/  LDL R9, [R1+0xdc] ;  /* 0x0000dc0001097983 */ /* 0x000ee80000100800 */
[----:B------:R-:W3:Y:S04]  /*18c90*/  LDL R3, [R1+0x9c] ;  /* 0x00009c0001037983 */ /* 0x000ee80000100800 */
[----:B-1----:R-:W3:Y:S04]  /*18ca0*/  LDL.LU R59, [R1+0xec] ;  /* 0x0000ec00013b7983 */ /* 0x002ee80000300800 */
[----:B------:R-:W3:Y:S04]  /*18cb0*/  LDL.LU R60, [R1+0xc8] ;  /* 0x0000c800013c7983 */ /* 0x000ee80000300800 */
[----:B------:R-:W3:Y:S04]  /*18cc0*/  LDL.LU R43, [R1+0xfc] ;  /* 0x0000fc00012b7983 */ /* 0x000ee80000300800 */
[----:B------:R-:W3:Y:S04]  /*18cd0*/  LDL.LU R44, [R1+0xd8] ;  /* 0x0000d800012c7983 */ /* 0x000ee80000300800 */
[----:B------:R-:W3:Y:S04]  /*18ce0*/  LDL.LU R96, [R1+0xe8] ;  /* 0x0000e80001607983 */ /* 0x000ee80000300800 */
[----:B------:R-:W3:Y:S01]  /*18cf0*/  LDL.LU R120, [R1+0xf8] ;  /* 0x0000f80001787983 */ /* 0x000ee20000300800 */
[----:B------:R-:W-:-:S05]  /*18d00*/  IMAD.X R7, R75, 0x1, R2, P2 ;  /* 0x000000014b077824 */ /* 0x000fca00010e0602 */
[----:B------:R4:W-:Y:S02]  /*18d10*/  LDGSTS.E [R4+0x2a000], desc[UR14][R6.64], P1 ;  /* 0x2a00000006047fae */ /* 0x0009e400089a100e */
[----:B----4-:R-:W-:-:S05]  /*18d20*/  IADD3 R6, P2, PT, R0, R8, RZ ;  /* 0x0000000800067210 */ /* 0x010fca0007f5e0ff */
[----:B------:R-:W-:-:S05]  /*18d30*/  IMAD.X R7, R83, 0x1, R2, P2 ;  /* 0x0000000153077824 */ /* 0x000fca00010e0602 */
[----:B------:R2:W-:Y:S02]  /*18d40*/  LDGSTS.E [R4+0x2b000], desc[UR14][R6.64], P1 ;  /* 0x2b00000006047fae */ /* 0x0005e400089a100e */
[----:B--2---:R-:W-:-:S05]  /*18d50*/  IADD3 R6, P2, PT, R0, R33, RZ ;  /* 0x0000002100067210 */ /* 0x004fca0007f5e0ff */
[----:B------:R-:W-:-:S05]  /*18d60*/  IMAD.X R7, R76, 0x1, R2, P2 ;  /* 0x000000014c077824 */ /* 0x000fca00010e0602 */
[----:B------:R1:W-:Y:S04]  /*18d70*/  LDGSTS.E [R4+0x2c000], desc[UR14][R6.64], P1 ;  /* 0x2c00000006047fae */ /* 0x0003e800089a100e */
[----:B------:R2:W-:Y:S04]  /*18d80*/  STL [R1+0x7d4], R75 ;  /* 0x0007d44b01007387 */ /* 0x0005e80000100800 */
[----:B--2---:R-:W2:Y:S04]  /*18d90*/  LDL.LU R75, [R1+0xb8] ;  /* 0x0000b800014b7983 */ /* 0x004ea80000300800 */
[----:B------:R-:W-:Y:S04]  /*18da0*/  STL [R1+0x7d8], R8 ;  /* 0x0007d80801007387 */ /* 0x000fe80000100800 */
[----:B------:R-:W-:Y:S04]  /*18db0*/  STL [R1+0x7dc], R83 ;  /* 0x0007dc5301007387 */ /* 0x000fe80000100800 */
[----:B------:R4:W-:Y:S04]  /*18dc0*/  STL [R1+0x7e0], R33 ;  /* 0x0007e02101007387 */ /* 0x0009e80000100800 */
[----:B----4-:R-:W4:Y:S04]  /*18dd0*/  LDL.LU R33, [R1+0xa8] ;  /* 0x0000a80001217983 */ /* 0x010f280000300800 */
[----:B------:R1:W-:Y:S04]  /*18de0*/  STL [R1+0x7e4], R76 ;  /* 0x0007e44c01007387 */ /* 0x0003e80000100800 */
[----:B-1----:R-:W2:Y:S01]  /*18df0*/  LDL.LU R76, [R1+0xcc] ;  /* 0x0000cc00014c7983 */ /* 0x002ea20000300800 */
[----:B------:R-:W-:-:S05]  /*18e00*/  IADD3 R6, P2, PT, R0, R109, RZ ;  /* 0x0000006d00067210 */ /* 0x000fca0007f5e0ff */
[----:B------:R-:W-:-:S05]  /*18e10*/  IMAD.X R7, R24, 0x1, R2, P2 ;  /* 0x0000000118077824 */ /* 0x000fca00010e0602 */
[----:B------:R1:W-:Y:S04]  /*18e20*/  LDGSTS.E [R4+0x2d000], desc[UR14][R6.64], P1 ;  /* 0x2d00000006047fae */ /* 0x0003e800089a100e */
[----:B------:R-:W-:Y:S01]  /*18e30*/  STL [R1+0x7e8], R109 ;  /* 0x0007e86d01007387 */ /* 0x000fe20000100800 */
[----:B-1----:R-:W-:-:S05]  /*18e40*/  IADD3 R6, P2, PT, R0, R107, RZ ;  /* 0x0000006b00067210 */ /* 0x002fca0007f5e0ff */
[----:B------:R-:W-:Y:S01]  /*18e50*/  IMAD.X R7, R88, 0x1, R2, P2 ;  /* 0x0000000158077824 */ /* 0x000fe200010e0602 */
[----:B------:R-:W-:Y:S04]  /*18e60*/  STL [R1+0x7ec], R24 ;  /* 0x0007ec1801007387 */ /* 0x000fe80000100800 */
[----:B------:R3:W-:Y:S04]  /*18e70*/  LDGSTS.E [R4+0x2e000], desc[UR14][R6.64], P1 ;  /* 0x2e00000006047fae */ /* 0x0007e800089a100e */
[----:B------:R1:W-:Y:S04]  /*18e80*/  STL [R1+0x7f0], R107 ;  /* 0x0007f06b01007387 */ /* 0x0003e80000100800 */
[----:B-1----:R-:W4:Y:S04]  /*18e90*/  LDL.LU R107, [R1+0x98] ;  /* 0x00009800016b7983 */ /* 0x002f280000300800 */
[----:B------:R1:W-:Y:S04]  /*18ea0*/  STL [R1+0x7f4], R88 ;  /* 0x0007f45801007387 */ /* 0x0003e80000100800 */
[----:B-1----:R-:W4:Y:S01]  /*18eb0*/  LDL.LU R88, [R1+0xbc] ;  /* 0x0000bc0001587983 */ /* 0x002f220000300800 */
[----:B---3--:R-:W-:-:S03]  /*18ec0*/  IADD3 R6, P2, PT, R0, R43, RZ ;  /* 0x0000002b00067210 */ /* 0x008fc60007f5e0ff */
[----:B------:R-:W-:Y:S02]  /*18ed0*/  STL [R1+0x7f8], R43 ;  /* 0x0007f82b01007387 */ /* 0x000fe40000100800 */
[----:B------:R-:W-:Y:S02]  /*18ee0*/  IMAD.X R7, R120, 0x1, R2, P2 ;  /* 0x0000000178077824 */ /* 0x000fe400010e0602 */
[----:B------:R-:W-:Y:S04]  /*18ef0*/  STL [R1+0x7fc], R120 ;  /* 0x0007fc7801007387 */ /* 0x000fe80000100800 */
[----:B------:R1:W-:Y:S04]  /*18f00*/  LDGSTS.E [R4+0x2f000], desc[UR14][R6.64], P1 ;  /* 0x2f00000006047fae */ /* 0x0003e800089a100e */
[----:B------:R-:W-:Y:S01]  /*18f10*/  STL [R1+0x800], R59 ;  /* 0x0008003b01007387 */ /* 0x000fe20000100800 */
[----:B-1----:R-:W-:-:S03]  /*18f20*/  IADD3 R6, P2, PT, R0, R59, RZ ;  /* 0x0000003b00067210 */ /* 0x002fc60007f5e0ff */
[----:B------:R1:W-:Y:S02]  /*18f30*/  STL [R1+0x804], R96 ;  /* 0x0008046001007387 */ /* 0x0003e40000100800 */
[----:B------:R-:W-:-:S05]  /*18f40*/  IMAD.X R7, R96, 0x1, R2, P2 ;  /* 0x0000000160077824 */ /* 0x000fca00010e0602 */
[----:B------:R3:W-:Y:S04]  /*18f50*/  LDGSTS.E [R4+0x30000], desc[UR14][R6.64], P1 ;  /* 0x3000000006047fae */ /* 0x0007e800089a100e */
[----:B-1----:R-:W4:Y:S04]  /*18f60*/  LDL.LU R96, [R1+0xac] ;  /* 0x0000ac0001607983 */ /* 0x002f280000300800 */
[----:B------:R-:W4:Y:S01]  /*18f70*/  LDL R24, [R1+0x7c] ;  /* 0x00007c0001187983 */ /* 0x000f220000100800 */
[----:B---3--:R-:W-:-:S03]  /*18f80*/  IADD3 R6, P2, PT, R0, R9, RZ ;  /* 0x0000000900067210 */ /* 0x008fc60007f5e0ff */
[----:B------:R-:W3:Y:S02]  /*18f90*/  LDL R23, [R1+0x6c] ;  /* 0x00006c0001177983 */ /* 0x000ee40000100800 */
[----:B------:R-:W-:Y:S02]  /*18fa0*/  IMAD.X R7, R44, 0x1, R2, P2 ;  /* 0x000000012c077824 */ /* 0x000fe400010e0602 */
[----:B------:R-:W3:Y:S04]  /*18fb0*/  LDL R22, [R1+0x5c] ;  /* 0x00005c0001167983 */ /* 0x000ee80000100800 */
[----:B------:R2:W-:Y:S04]  /*18fc0*/  LDGSTS.E [R4+0x31000], desc[UR14][R6.64], P1 ;  /* 0x3100000006047fae */ /* 0x0005e800089a100e */
[----:B------:R-:W3:Y:S04]  /*18fd0*/  LDL.LU R59, [R1+0x88] ;  /* 0x00008800013b7983 */ /* 0x000ee80000300800 */
[----:B------:R-:W-:Y:S01]  /*18fe0*/  STL [R1+0x808], R44 ;  /* 0x0008082c01007387 */ /* 0x000fe20000100800 */
[----:B--2---:R-:W-:-:S05]  /*18ff0*/  IADD3 R6, P2, PT, R0, R76, RZ ;  /* 0x0000004c00067210 */ /* 0x004fca0007f5e0ff */
[----:B------:R-:W-:-:S05]  /*19000*/  IMAD.X R7, R60, 0x1, R2, P2 ;  /* 0x000000013c077824 */ /* 0x000fca00010e0602 */
[----:B------:R4:W-:Y:S04]  /*19010*/  LDGSTS.E [R4+0x32000], desc[UR14][R6.64], P1 ;  /* 0x3200000006047fae */ /* 0x0009e800089a100e */
[----:B------:R-:W-:Y:S04]  /*19020*/  STL [R1+0x80c], R76 ;  /* 0x00080c4c01007387 */ /* 0x000fe80000100800 */
[----:B------:R1:W-:Y:S04]  /*19030*/  STL [R1+0x810], R60 ;  /* 0x0008103c01007387 */ /* 0x0003e80000100800 */
[----:B-1----:R-:W2:Y:S01]  /*19040*/  LDL.LU R60, [R1+0x78] ;  /* 0x00007800013c7983 */ /* 0x002ea20000300800 */
[----:B----4-:R-:W-:-:S05]  /*19050*/  IADD3 R6, P2, PT, R0, R88, RZ ;  /* 0x0000005800067210 */ /* 0x010fca0007f5e0ff */
[----:B------:R-:W-:Y:S01]  /*19060*/  IMAD.X R7, R75, 0x1, R2, P2 ;  /* 0x000000014b077824 */ /* 0x000fe200010e0602 */
[----:B------:R-:W-:Y:S04]  /*19070*/  STL [R1+0x814], R88 ;  /* 0x0008145801007387 */ /* 0x000fe80000100800 */
[----:B------:R1:W-:Y:S04]  /*19080*/  LDGSTS.E [R4+0x33000], desc[UR14][R6.64], P1 ;  /* 0x3300000006047fae */ /* 0x0003e800089a100e */
[----:B------:R-:W-:Y:S01]  /*19090*/  STL [R1+0x818], R75 ;  /* 0x0008184b01007387 */ /* 0x000fe20000100800 */
[----:B-1----:R-:W-:-:S03]  /*190a0*/  IADD3 R6, P2, PT, R0, R96, RZ ;  /* 0x0000006000067210 */ /* 0x002fc60007f5e0ff */
[----:B------:R1:W-:Y:S02]  /*190b0*/  STL [R1+0x81c], R96 ;  /* 0x00081c6001007387 */ /* 0x0003e40000100800 */
[----:B------:R-:W-:-:S05]  /*190c0*/  IMAD.X R7, R33, 0x1, R2, P2 ;  /* 0x0000000121077824 */ /* 0x000fca00010e0602 */
[----:B------:R4:W-:Y:S04]  /*190d0*/  LDGSTS.E [R4+0x34000], desc[UR14][R6.64], P1 ;  /* 0x3400000006047fae */ /* 0x0009e800089a100e */
[----:B-1----:R-:W2:Y:S04]  /*190e0*/  LDL.LU R96, [R1+0x68] ;  /* 0x0000680001607983 */ /* 0x002ea80000300800 */
[----:B------:R1:W-:Y:S04]  /*190f0*/  STL [R1+0x820], R33 ;  /* 0x0008202101007387 */ /* 0x0003e80000100800 */
[----:B-1----:R-:W2:Y:S01]  /*19100*/  LDL.LU R33, [R1+0x8c] ;  /* 0x00008c0001217983 */ /* 0x002ea20000300800 */
[----:B----4-:R-:W-:-:S03]  /*19110*/  IADD3 R6, P2, PT, R0, R3, RZ ;  /* 0x0000000300067210 */ /* 0x010fc60007f5e0ff */
[----:B------:R-:W4:Y:S02]  /*19120*/  LDL R20, [R1+0x4c] ;  /* 0x00004c0001147983 */ /* 0x000f240000100800 */
[----:B------:R-:W-:Y:S02]  /*19130*/  IMAD.X R7, R107, 0x1, R2, P2 ;  /* 0x000000016b077824 */ /* 0x000fe400010e0602 */
[----:B------:R-:W4:Y:S04]  /*19140*/  LDL R17, [R1+0x3c] ;  /* 0x00003c0001117983 */ /* 0x000f280000100800 */
[----:B------:R2:W-:Y:S04]  /*19150*/  LDGSTS.E [R4+0x35000], desc[UR14][R6.64], P1 ;  /* 0x3500000006047fae */ /* 0x0005e800089a100e */
[----:B------:R-:W4:Y:S04]  /*19160*/  LDL R16, [R1+0x38] ;  /* 0x0000380001107983 */ /* 0x000f280000100800 */
[----:B------:R-:W4:Y:S04]  /*19170*/  LDL R13, [R1+0x2c] ;  /* 0x00002c00010d7983 */ /* 0x000f280000100800 */
[----:B------:R-:W4:Y:S04]  /*19180*/  LDL R12, [R1+0x28] ;  /* 0x00002800010c7983 */ /* 0x000f280000100800 */
[----:B------:R-:W4:Y:S04]  /*19190*/  LDL R11, [R1+0x1c] ;  /* 0x00001c00010b7983 */ /* 0x000f280000100800 */
[----:B------:R-:W4:Y:S04]  /*191a0*/  LDL R9, [R1+0x18] ;  /* 0x0000180001097983 */ /* 0x000f280000100800 */
[----:B------:R-:W4:Y:S04]  /*191b0*/  LDL R8, [R1+0xc] ;  /* 0x00000c0001087983 */ /* 0x000f280000100800 */
[----:B------:R-:W4:Y:S04]  /*191c0*/  LDL R3, [R1+0x8] ;  /* 0x0000080001037983 */ /* 0x000f280000100800 */
[----:B------:R-:W-:Y:S01]  /*191d0*/  STL [R1+0x824], R107 ;  /* 0x0008246b01007387 */ /* 0x000fe20000100800 */
[----:B--2---:R-:W-:-:S05]  /*191e0*/  IADD3 R6, P2, PT, R0, R33, RZ ;  /* 0x0000002100067210 */ /* 0x004fca0007f5e0ff */
[----:B---3--:R-:W-:Y:S01]  /*191f0*/  IMAD.X R7, R59, 0x1, R2, P2 ;  /* 0x000000013b077824 */ /* 0x008fe200010e0602 */
[----:B------:R-:W-:Y:S04]  /*19200*/  STL [R1+0x830], R33 ;  /* 0x0008302101007387 */ /* 0x000fe80000100800 */
[----:B------:R1:W-:Y:S04]  /*19210*/  LDGSTS.E [R4+0x36000], desc[UR14][R6.64], P1 ;  /* 0x3600000006047fae */ /* 0x0003e800089a100e */
[----:B------:R-:W-:Y:S01]  /*19220*/  STL [R1+0x828], R59 ;  /* 0x0008283b01007387 */ /* 0x000fe20000100800 */
[----:B-1----:R-:W-:-:S03]  /*19230*/  IADD3 R6, P2, PT, R0, R24, RZ ;  /* 0x0000001800067210 */ /* 0x002fc60007f5e0ff */
[----:B------:R1:W-:Y:S02]  /*19240*/  STL [R1+0x82c], R60 ;  /* 0x00082c3c01007387 */ /* 0x0003e40000100800 */
[----:B------:R-:W-:-:S05]  /*19250*/  IMAD.X R7, R60, 0x1, R2, P2 ;  /* 0x000000013c077824 */ /* 0x000fca00010e0602 */
[----:B------:R2:W-:Y:S04]  /*19260*/  LDGSTS.E [R4+0x37000], desc[UR14][R6.64], P1 ;  /* 0x3700000006047fae */ /* 0x0005e800089a100e */
[----:B-1----:R-:W3:Y:S01]  /*19270*/  LDL.LU R60, [R1+0x58] ;  /* 0x00005800013c7983 */ /* 0x002ee20000300800 */
[----:B--2---:R-:W-:-:S05]  /*19280*/  IADD3 R6, P2, PT, R0, R23, RZ ;  /* 0x0000001700067210 */ /* 0x004fca0007f5e0ff */
[----:B------:R-:W-:-:S05]  /*19290*/  IMAD.X R7, R96, 0x1, R2, P2 ;  /* 0x0000000160077824 */ /* 0x000fca00010e0602 */
[----:B------:R1:W-:Y:S04]  /*192a0*/  LDGSTS.E [R4+0x38000], desc[UR14][R6.64], P1 ;  /* 0x3800000006047fae */ /* 0x0003e800089a100e */
[----:B------:R-:W-:Y:S01]  /*192b0*/  STL [R1+0x834], R96 ;  /* 0x0008346001007387 */ /* 0x000fe20000100800 */
[----:B-1----:R-:W-:-:S05]  /*192c0*/  IADD3 R6, P2, PT, R0, R22, RZ ;  /* 0x0000001600067210 */ /* 0x002fca0007f5e0ff */
[----:B---3--:R-:W-:Y:S01]  /*192d0*/  IMAD.X R7, R60, 0x1, R2, P2 ;  /* 0x000000013c077824 */ /* 0x008fe200010e0602 */
[----:B------:R1:W-:Y:S04]  /*192e0*/  STL [R1+0x838], R60 ;  /* 0x0008383c01007387 */ /* 0x0003e80000100800 */
[----:B------:R4:W-:Y:S04]  /*192f0*/  LDGSTS.E [R4+0x39000], desc[UR14][R6.64], P1 ;  /* 0x3900000006047fae */ /* 0x0009e800089a100e */
[----:B-1----:R-:W2:Y:S01]  /*19300*/  LDL.LU R60, [R1+0x48] ;  /* 0x00004800013c7983 */ /* 0x002ea20000300800 */
[----:B----4-:R-:W-:-:S05]  /*19310*/  IADD3 R6, P2, PT, R0, R20, RZ ;  /* 0x0000001400067210 */ /* 0x010fca0007f5e0ff */
[----:B--2---:R-:W-:-:S05]  /*19320*/  IMAD.X R7, R60, 0x1, R2, P2 ;  /* 0x000000013c077824 */ /* 0x004fca00010e0602 */
        /* <DEDUP_REMOVED lines=12> */
[----:B------:R1:W-:Y:S04]  /*193f0*/  LDGSTS.E [R4+0x3e000], desc[UR14][R6.64], P1 ;  /* 0x3e00000006047fae */ /* 0x0003e800089a100e */
[----:B------:R-:W-:Y:S01]  /*19400*/  STL [R1+0x83c], R60 ;  /* 0x00083c3c01007387 */ /* 0x000fe20000100800 */
[----:B-1----:R-:W-:-:S03]  /*19410*/  IADD3 R6, P2, PT, R0, R125, RZ ;  /* 0x0000007d00067210 */ /* 0x002fc60007f5e0ff */
[----:B------:R1:W-:Y:S02]  /*19420*/  STL [R1+0x884], R124 ;  /* 0x0008847c01007387 */ /* 0x0003e40000100800 */
[----:B------:R-:W-:-:S05]  /*19430*/  IMAD.X R7, R124, 0x1, R2, P2 ;  /* 0x000000017c077824 */ /* 0x000fca00010e0602 */
[----:B------:R2:W-:Y:S04]  /*19440*/  LDGSTS.E [R4+0x3f000], desc[UR14][R6.64], P1 ;  /* 0x3f00000006047fae */ /* 0x0005e800089a100e */
[----:B-1----:R-:W3:Y:S04]  /*19450*/  LDL R124, [R1+0x64] ;  /* 0x00006400017c7983 */ /* 0x002ee80000100800 */
[----:B------:R-:W4:Y:S01]  /*19460*/  LDL.LU R60, [R1+0x6c] ;  /* 0x00006c00013c7983 */ /* 0x000f220000300800 */
[----:B--2---:R-:W-:-:S03]  /*19470*/  LOP3.LUT R4, R21, 0x40, RZ, 0x3c, !PT ;  /* 0x0000004015047812 */ /* 0x004fc600078e3cff */
[----:B----4-:R1:W-:Y:S04]  /*19480*/  STL [R1+0x840], R60 ;  /* 0x0008403c01007387 */ /* 0x0103e80000100800 */
[----:B-1----:R-:W2:Y:S04]  /*19490*/  LDL.LU R60, [R1+0x40] ;  /* 0x00004000013c7983 */ /* 0x002ea80000300800 */
[----:B------:R-:W4:Y:S04]  /*194a0*/  LDL.LU R96, [R1+0x74] ;  /* 0x0000740001607983 */ /* 0x000f280000300800 */
        /* <DEDUP_REMOVED lines=102> */
[----:B------:R-:W3:Y:S04]  /*19b10*/  LDL.LU R34, [R1+0x380] ;  /* 0x0003800001227983 */ /* 0x000ee80000300800 */
[----:B------:R-:W3:Y:S01]  /*19b20*/  LDL.LU R30, [R1+0x390] ;  /* 0x00039000011e7983 */ /* 0x000ee20000300800 */
[----:B------:R-:W-:Y:S01]  /*19b30*/  IADD3 R6, P2, PT, R0, R15, RZ ;  /* 0x0000000f00067210 */ /* 0x000fe20007f5e0ff */
[----:B------:R-:W-:-:S04]  /*19b40*/  VIADD R4, R4, UR12 ;  /* 0x0000000c04047c36 */ /* 0x000fc80008000000 */
        /* <DEDUP_REMOVED lines=12> */
[----:B------:R-:W-:-:S05]  /*19c10*/  IMAD.X R7, R26, 0x1, R2, P2 ;  /* 0x000000011a077824 */ /* 0x000fca00010e0602 */
[----:B------:R1:W-:Y:S02]  /*19c20*/  LDGSTS.E [R4+0x4800], desc[UR14][R6.64], P1 ;  /* 0x0480000006047fae */ /* 0x0003e400089a100e */
[----:B-1----:R-:W-:-:S05]  /*19c30*/  IADD3 R6, P2, PT, R0, R87, RZ ;  /* 0x0000005700067210 */ /* 0x002fca0007f5e0ff */
[----:B---3--:R-:W-:-:S05]  /*19c40*/  IMAD.X R7, R30, 0x1, R2, P2 ;  /* 0x000000011e077824 */ /* 0x008fca00010e0602 */
        /* <DEDUP_REMOVED lines=149> */
[----:B--2---:R-:W2:Y:S02]  /*1a5a0*/  LDL.LU R19, [R1+0x30] ;  /* 0x0000300001137983 */ /* 0x004ea40000300800 */
[----:B------:R-:W-:Y:S02]  /*1a5b0*/  IMAD.X R7, R44, 0x1, R2, P2 ;  /* 0x000000012c077824 */ /* 0x000fe400010e0602 */
[----:B------:R1:W-:Y:S04]  /*1a5c0*/  STL [R1+0x850], R10 ;  /* 0x0008500a01007387 */ /* 0x0003e80000100800 */
[----:B------:R4:W-:Y:S04]  /*1a5d0*/  LDGSTS.E [R4+0x36800], desc[UR14][R6.64], P1 ;  /* 0x3680000006047fae */ /* 0x0009e800089a100e */
[----:B-1----:R-:W3:Y:S04]  /*1a5e0*/  LDL.LU R10, [R1+0x54] ;  /* 0x00005400010a7983 */ /* 0x002ee80000300800 */
[----:B------:R-:W-:Y:S04]  /*1a5f0*/  STL [R1+0x854], R27 ;  /* 0x0008541b01007387 */ /* 0x000fe80000100800 */
[----:B------:R-:W-:Y:S01]  /*1a600*/  STL [R1+0x858], R14 ;  /* 0x0008580e01007387 */ /* 0x000fe20000100800 */
[----:B----4-:R-:W-:-:S03]  /*1a610*/  IADD3 R6, P2, PT, R0, R96, RZ ;  /* 0x0000006000067210 */ /* 0x010fc60007f5e0ff */
        /* <DEDUP_REMOVED lines=13> */
[----:B----4-:R-:W-:-:S03]  /*1a6f0*/  IADD3 R6, P2, PT, R0, R124, RZ ;  /* 0x0000007c00067210 */ /* 0x010fc60007f5e0ff */
[----:B------:R-:W-:Y:S04]  /*1a700*/  STL [R1+0x888], R111 ;  /* 0x0008886f01007387 */ /* 0x000fe80000100800 */
[----:B------:R1:W-:Y:S04]  /*1a710*/  STL [R1+0x88c], R90 ;  /* 0x00088c5a01007387 */ /* 0x0003e80000100800 */
[----:B-1----:R-:W4:Y:S04]  /*1a720*/  LDL.LU R90, [R1+0x4] ;  /* 0x00000400015a7983 */ /* 0x002f280000300800 */
[----:B------:R-:W4:Y:S04]  /*1a730*/  LDL.LU R111, [R1+0xc] ;  /* 0x00000c00016f7983 */ /* 0x000f280000300800 */
[----:B------:R-:W4:Y:S04]  /*1a740*/  LDL.LU R124, [R1+0x14] ;  /* 0x00001400017c7983 */ /* 0x000f280000300800 */
[----:B------:R-:W4:Y:S04]  /*1a750*/  LDL.LU R86, [R1+0x24] ;  /* 0x0000240001567983 */ /* 0x000f280000300800 */
[----:B------:R-:W4:Y:S04]  /*1a760*/  LDL.LU R103, [R1] ;  /* 0x0000000001677983 */ /* 0x000f280000300800 */
[----:B------:R-:W4:Y:S04]  /*1a770*/  LDL.LU R34, [R1+0x2c] ;  /* 0x00002c0001227983 */ /* 0x000f280000300800 */
[----:B------:R-:W4:Y:S04]  /*1a780*/  LDL.LU R91, [R1+0x8] ;  /* 0x00000800015b7983 */ /* 0x000f280000300800 */
[----:B------:R-:W4:Y:S04]  /*1a790*/  LDL.LU R30, [R1+0x34] ;  /* 0x00003400011e7983 */ /* 0x000f280000300800 */
[----:B------:R-:W4:Y:S04]  /*1a7a0*/  LDL.LU R87, [R1+0x10] ;  /* 0x0000100001577983 */ /* 0x000f280000300800 */
[----:B------:R-:W4:Y:S04]  /*1a7b0*/  LDL.LU R26, [R1+0x3c] ;  /* 0x00003c00011a7983 */ /* 0x000f280000300800 */
[----:B------:R-:W4:Y:S04]  /*1a7c0*/  LDL.LU R35, [R1+0x18] ;  /* 0x0000180001237983 */ /* 0x000f280000300800 */
[----:B------:R-:W4:Y:S01]  /*1a7d0*/  LDL.LU R31, [R1+0x20] ;  /* 0x00002000011f7983 */ /* 0x000f220000300800 */
[----:B------:R-:W-:-:S03]  /*1a7e0*/  IMAD.X R7, R107, 0x1, R2, P2 ;  /* 0x000000016b077824 */ /* 0x000fc600010e0602 */
[----:B------:R-:W4:Y:S04]  /*1a7f0*/  LDL.LU R14, [R1+0x4c] ;  /* 0x00004c00010e7983 */ /* 0x000f280000300800 */
[----:B------:R3:W-:Y:S04]  /*1a800*/  LDGSTS.E [R4+0x38800], desc[UR14][R6.64], P1 ;  /* 0x3880000006047fae */ /* 0x0007e800089a100e */
[----:B------:R-:W4:Y:S04]  /*1a810*/  LDL.LU R27, [R1+0x28] ;  /* 0x00002800011b7983 */ /* 0x000f280000300800 */
[----:B------:R-:W4:Y:S04]  /*1a820*/  LDL.LU R5, [R1+0x5c] ;  /* 0x00005c0001057983 */ /* 0x000f280000300800 */
[----:B------:R-:W4:Y:S01]  /*1a830*/  LDL.LU R15, [R1+0x38] ;  /* 0x00003800010f7983 */ /* 0x000f220000300800 */
[----:B---3--:R-:W-:-:S05]  /*1a840*/  IADD3 R6, P2, PT, R0, R10, RZ ;  /* 0x0000000a00067210 */ /* 0x008fca0007f5e0ff */
[----:B------:R-:W-:-:S05]  /*1a850*/  IMAD.X R7, R33, 0x1, R2, P2 ;  /* 0x0000000121077824 */ /* 0x000fca00010e0602 */
[----:B------:R2:W-:Y:S02]  /*1a860*/  LDGSTS.E [R4+0x39800], desc[UR14][R6.64], P1 ;  /* 0x3980000006047fae */ /* 0x0005e400089a100e */
[----:B--2---:R-:W-:-:S05]  /*1a870*/  IADD3 R6, P2, PT, R0, R18, RZ ;  /* 0x0000001200067210 */ /* 0x004fca0007f5e0ff */
[----:B------:R-:W-:-:S05]  /*1a880*/  IMAD.X R7, R60, 0x1, R2, P2 ;  /* 0x000000013c077824 */ /* 0x000fca00010e0602 */
[----:B------:R4:W-:Y:S02]  /*1a890*/  LDGSTS.E [R4+0x3a800], desc[UR14][R6.64], P1 ;  /* 0x3a80000006047fae */ /* 0x0009e400089a100e */
        /* <DEDUP_REMOVED lines=14> */
[----:B------:R-:W-:-:S04]  /*1a980*/  IADD3 R90, P6, PT, R90, UR16, RZ ;  /* 0x000000105a5a7c10 */ /* 0x000fc8000ffde0ff */
[----:B------:R1:W-:Y:S01]  /*1a990*/  LDGSTS.E [R4+0x3f800], desc[UR14][R6.64], P1 ;  /* 0x3f80000006047fae */ /* 0x0003e200089a100e */
[----:B------:R-:W-:Y:S02]  /*1a9a0*/  IADD3 R111, P5, PT, R111, UR16, RZ ;  /* 0x000000106f6f7c10 */ /* 0x000fe4000ffbe0ff */
[----:B------:R-:W-:Y:S01]  /*1a9b0*/  IADD3 R124, P1, PT, R124, UR16, RZ ;  /* 0x000000107c7c7c10 */ /* 0x000fe2000ff3e0ff */
[----:B------:R-:W-:Y:S01]  /*1a9c0*/  UIADD3 UR4, UPT, UPT, UR4, 0x1, URZ ;  /* 0x0000000104047890 */ /* 0x000fe2000fffe0ff */
[----:B-1----:R-:W-:Y:S01]  /*1a9d0*/  IMAD.U32 R4, RZ, RZ, UR5 ;  /* 0x00000005ff047e24 */ /* 0x002fe2000f8e00ff */
[----:B------:R-:W2:Y:S04]  /*1a9e0*/  LDL.LU R7, [R1+0x1c] ;  /* 0x00001c0001077983 */ /* 0x000ea80000300800 */
[----:B------:R-:W3:Y:S01]  /*1a9f0*/  LDL.LU R6, [R1+0x64] ;  /* 0x0000640001067983 */ /* 0x000ee20000300800 */
[----:B------:R-:W-:-:S03]  /*1aa00*/  LEA R118, P2, R4, R118, 0x2 ;  /* 0x0000007604767211 */ /* 0x000fc600078410ff */
[----:B------:R-:W4:Y:S04]  /*1aa10*/  LDL.LU R4, [R1+0x7c] ;  /* 0x00007c0001047983 */ /* 0x000f280000300800 */
[----:B------:R1:W-:Y:S01]  /*1aa20*/  STL [R1+0x4], R90 ;  /* 0x0000045a01007387 */ /* 0x0003e20000100800 */
[----:B------:R-:W-:Y:S02]  /*1aa30*/  IADD3 R125, P3, PT, R125, UR16, RZ ;  /* 0x000000107d7d7c10 */ /* 0x000fe4000ff7e0ff */
[----:B------:R-:W-:Y:S01]  /*1aa40*/  IADD3 R123, P4, PT, R123, UR16, RZ ;  /* 0x000000107b7b7c10 */ /* 0x000fe2000ff9e0ff */
[----:B------:R-:W0:Y:S04]  /*1aa50*/  LDGDEPBAR ;  /* 0x00000000000079af */ /* 0x000e280000000000 */
[----:B-1----:R-:W4:Y:S04]  /*1aa60*/  LDL.LU R90, [R1+0x88c] ;  /* 0x00088c00015a7983 */ /* 0x002f280000300800 */
[----:B------:R1:W-:Y:S04]  /*1aa70*/  STL [R1+0xc], R111 ;  /* 0x00000c6f01007387 */ /* 0x0003e80000100800 */
[----:B-1----:R-:W4:Y:S04]  /*1aa80*/  LDL.LU R111, [R1+0x888] ;  /* 0x00088800016f7983 */ /* 0x002f280000300800 */
[----:B------:R1:W-:Y:S04]  /*1aa90*/  STL [R1+0x14], R124 ;  /* 0x0000147c01007387 */ /* 0x0003e80000100800 */
[----:B-1----:R-:W4:Y:S01]  /*1aaa0*/  LDL.LU R124, [R1+0x884] ;  /* 0x00088400017c7983 */ /* 0x002f220000300800 */
[----:B------:R-:W-:-:S02]  /*1aab0*/  IADD3.X R122, PT, PT, R122, UR11, RZ, P4, !PT ;  /* 0x0000000b7a7a7c10 */ /* 0x000fc4000a7fe4ff */
        /* <DEDUP_REMOVED lines=12> */
[----:B------:R-:W-:Y:S02]  /*1ab80*/  IADD3.X R35, PT, PT, R35, UR11, RZ, P4, !PT ;  /* 0x0000000b23237c10 */ /* 0x000fe4000a7fe4ff */
[----:B------:R-:W-:Y:S02]  /*1ab90*/  IADD3 R18, P4, PT, R18, UR16, RZ ;  /* 0x0000001012127c10 */ /* 0x000fe4000ff9e0ff */
[----:B---3--:R-:W-:Y:S02]  /*1aba0*/  IADD3 R6, P1, PT, R6, UR16, RZ ;  /* 0x0000001006067c10 */ /* 0x008fe4000ff3e0ff */
[----:B------:R-:W-:Y:S02]  /*1abb0*/  IADD3.X R60, PT, PT, R60, UR11, RZ, P4, !PT ;  /* 0x0000000b3c3c7c10 */ /* 0x000fe4000a7fe4ff */
[----:B----4-:R-:W-:Y:S02]  /*1abc0*/  IADD3.X R124, PT, PT, R124, UR11, RZ, P3, !PT ;  /* 0x0000000b7c7c7c10 */ /* 0x010fe40009ffe4ff */
[----:B------:R-:W-:-:S05]  /*1abd0*/  IADD3 R86, P3, PT, R86, UR16, RZ ;  /* 0x0000001056567c10 */ /* 0x000fca000ff7e0ff */
[----:B------:R1:W-:Y:S04]  /*1abe0*/  STL [R1+0x24], R86 ;  /* 0x0000245601007387 */ /* 0x0003e80000100800 */
[----:B------:R2:W-:Y:S04]  /*1abf0*/  STL [R1+0x1c], R7 ;  /* 0x00001c0701007387 */ /* 0x0005e80000100800 */
[----:B-1----:R-:W3:Y:S04]  /*1ac00*/  LDL.LU R86, [R1+0x880] ;  /* 0x0008800001567983 */ /* 0x002ee80000300800 */
[----:B--2---:R-:W2:Y:S04]  /*1ac10*/  LDL.LU R7, [R1+0x9c] ;  /* 0x00009c0001077983 */ /* 0x004ea80000300800 */
[----:B------:R1:W-:Y:S04]  /*1ac20*/  STL [R1], R103 ;  /* 0x0000006701007387 */ /* 0x0003e80000100800 */
[----:B-1----:R-:W4:Y:S04]  /*1ac30*/  LDL.LU R103, [R1+0x87c] ;  /* 0x00087c0001677983 */ /* 0x002f280000300800 */
[----:B------:R1:W-:Y:S01]  /*1ac40*/  STL [R1+0x2c], R34 ;  /* 0x00002c2201007387 */ /* 0x0003e20000100800 */
[----:B------:R-:W-:-:S03]  /*1ac50*/  IADD3.X R31, PT, PT, R31, UR11, RZ, P3, !PT ;  /* 0x0000000b1f1f7c10 */ /* 0x000fc60009ffe4ff */
[----:B-1----:R-:W2:Y:S04]  /*1ac60*/  LDL.LU R34, [R1+0x878] ;  /* 0x0008780001227983 */ /* 0x002ea80000300800 */
[----:B------:R1:W-:Y:S01]  /*1ac70*/  STL [R1+0x8], R91 ;  /* 0x0000085b01007387 */ /* 0x0003e20000100800 */
[----:B------:R-:W-:-:S03]  /*1ac80*/  IADD3 R14, P3, PT, R14, UR16, RZ ;  /* 0x000000100e0e7c10 */ /* 0x000fc6000ff7e0ff */
[----:B-1----:R-:W2:Y:S04]  /*1ac90*/  LDL.LU R91, [R1+0x874] ;  /* 0x00087400015b7983 */ /* 0x002ea80000300800 */
[----:B------:R1:W-:Y:S04]  /*1aca0*/  STL [R1+0x34], R30 ;  /* 0x0000341e01007387 */ /* 0x0003e80000100800 */
        /* <DEDUP_REMOVED lines=26> */
[----:B-1----:R-:W2:Y:S02]  /*1ae50*/  LDL.LU R60, [R1+0x840] ;  /* 0x00084000013c7983 */ /* 0x002ea40000300800 */
[----:B--2---:R-:W-:-:S05]  /*1ae60*/  IADD3 R60, P4, PT, R60, UR16, RZ ;  /* 0x000000103c3c7c10 */ /* 0x004fca000ff9e0ff */
[----:B------:R1:W-:Y:S04]  /*1ae70*/  STL [R1+0x6c], R60 ;  /* 0x00006c3c01007387 */ /* 0x0003e80000100800 */
[----:B-1----:R-:W2:Y:S01]  /*1ae80*/  LDL.LU R60, [R1+0x83c] ;  /* 0x00083c00013c7983 */ /* 0x002ea20000300800 */
[----:B------:R-:W-:Y:S02]  /*1ae90*/  IADD3.X R33, PT, PT, R33, UR11, RZ, P6, !PT ;  /* 0x0000000b21217c10 */ /* 0x000fe4000b7fe4ff */
[----:B--2---:R-:W-:-:S05]  /*1aea0*/  IADD3.X R60, PT, PT, R60, UR11, RZ, P3, !PT ;  /* 0x0000000b3c3c7c10 */ /* 0x004fca0009ffe4ff */
[----:B------:R1:W-:Y:S04]  /*1aeb0*/  STL [R1+0x48], R60 ;  /* 0x0000483c01007387 */ /* 0x0003e80000100800 */
[----:B-1----:R-:W2:Y:S01]  /*1aec0*/  LDL.LU R60, [R1+0x838] ;  /* 0x00083800013c7983 */ /* 0x002ea20000300800 */
[----:B------:R-:W-:-:S05]  /*1aed0*/  IADD3 R96, P3, PT, R96, UR16, RZ ;  /* 0x0000001060607c10 */ /* 0x000fca000ff7e0ff */
[----:B------:R1:W-:Y:S04]  /*1aee0*/  STL [R1+0x74], R96 ;  /* 0x0000746001007387 */ /* 0x0003e80000100800 */
[----:B-1----:R-:W3:Y:S04]  /*1aef0*/  LDL.LU R96, [R1+0x834] ;  /* 0x0008340001607983 */ /* 0x002ee80000300800 */
[----:B------:R1:W-:Y:S04]  /*1af00*/  STL [R1+0x50], R33 ;  /* 0x0000502101007387 */ /* 0x0003e80000100800 */
[----:B-1----:R-:W4:Y:S01]  /*1af10*/  LDL.LU R33, [R1+0x830] ;  /* 0x0008300001217983 */ /* 0x002f220000300800 */
[----:B------:R-:W-:-:S02]  /*1af20*/  IADD3 R4, P6, PT, R4, UR16, RZ ;  /* 0x0000001004047c10 */ /* 0x000fc4000ffde0ff */
[----:B------:R-:W-:Y:S02]  /*1af30*/  IADD3.X R107, PT, PT, R107, UR11, RZ, P1, !PT ;  /* 0x0000000b6b6b7c10 */ /* 0x000fe40008ffe4ff */
[----:B------:R-:W-:Y:S02]  /*1af40*/  IADD3.X R88, PT, PT, R88, UR11, RZ, P3, !PT ;  /* 0x0000000b58587c10 */ /* 0x000fe40009ffe4ff */
[----:B--2---:R-:W-:-:S05]  /*1af50*/  IADD3.X R60, PT, PT, R60, UR11, RZ, P5, !PT ;  /* 0x0000000b3c3c7c10 */ /* 0x004fca000affe4ff */
[----:B------:R1:W-:Y:S04]  /*1af60*/  STL [R1+0x58], R60 ;  /* 0x0000583c01007387 */ /* 0x0003e80000100800 */
[----:B-1----:R-:W2:Y:S01]  /*1af70*/  LDL.LU R60, [R1+0x82c] ;  /* 0x00082c00013c7983 */ /* 0x002ea20000300800 */
[----:B------:R-:W-:-:S03]  /*1af80*/  IADD3 R59, P5, PT, R59, UR16, RZ ;  /* 0x000000103b3b7c10 */ /* 0x000fc6000ffbe0ff */
[----:B------:R-:W-:Y:S01]  /*1af90*/  STL [R1+0x7c], R4 ;  /* 0x00007c0401007387 */ /* 0x000fe20000100800 */
[----:B---3--:R-:W-:-:S03]  /*1afa0*/  IADD3.X R96, PT, PT, R96, UR11, RZ, P4, !PT ;  /* 0x0000000b60607c10 */ /* 0x008fc6000a7fe4ff */
[----:B------:R1:W-:Y:S01]  /*1afb0*/  STL [R1+0x84], R59 ;  /* 0x0000843b01007387 */ /* 0x0003e20000100800 */
[----:B----4-:R-:W-:-:S03]  /*1afc0*/  IADD3 R33, P1, PT, R33, UR16, RZ ;  /* 0x0000001021217c10 */ /* 0x010fc6000ff3e0ff */
[----:B-1----:R-:W3:Y:S04]  /*1afd0*/  LDL.LU R59, [R1+0x828] ;  /* 0x00082800013b7983 */ /* 0x002ee80000300800 */
[----:B------:R1:W-:Y:S04]  /*1afe0*/  STL [R1+0x60], R107 ;  /* 0x0000606b01007387 */ /* 0x0003e80000100800 */
[----:B-1----:R-:W4:Y:S04]  /*1aff0*/  LDL.LU R107, [R1+0x824] ;  /* 0x00082400016b7983 */ /* 0x002f280000300800 */
[----:B------:R1:W-:Y:S04]  /*1b000*/  STL [R1+0x8c], R33 ;  /* 0x00008c2101007387 */ /* 0x0003e80000100800 */
[----:B-1----:R-:W4:Y:S04]  /*1b010*/  LDL.LU R33, [R1+0x820] ;  /* 0x0008200001217983 */ /* 0x002f280000300800 */
[----:B------:R1:W-:Y:S04]  /*1b020*/  STL [R1+0x68], R96 ;  /* 0x0000686001007387 */ /* 0x0003e80000100800 */
[----:B-1----:R-:W4:Y:S01]  /*1b030*/  LDL.LU R96, [R1+0x81c] ;  /* 0x00081c0001607983 */ /* 0x002f220000300800 */
[----:B------:R-:W-:-:S05]  /*1b040*/  IADD3 R75, P4, PT, R75, UR16, RZ ;  /* 0x000000104b4b7c10 */ /* 0x000fca000ff9e0ff */
[----:B------:R1:W-:Y:S04]  /*1b050*/  STL [R1+0x94], R75 ;  /* 0x0000944b01007387 */ /* 0x0003e80000100800 */
[----:B-1----:R-:W4:Y:S04]  /*1b060*/  LDL.LU R75, [R1+0x818] ;  /* 0x00081800014b7983 */ /* 0x002f280000300800 */
[----:B------:R1:W-:Y:S04]  /*1b070*/  STL [R1+0x70], R88 ;  /* 0x0000705801007387 */ /* 0x0003e80000100800 */
[----:B-1----:R-:W4:Y:S01]  /*1b080*/  LDL.LU R88, [R1+0x814] ;  /* 0x0008140001587983 */ /* 0x002f220000300800 */
[----:B------:R-:W-:-:S02]  /*1b090*/  IADD3 R7, P3, PT, R7, UR16, RZ ;  /* 0x0000001007077c10 */ /* 0x000fc4000ff7e0ff */
[----:B------:R-:W-:Y:S02]  /*1b0a0*/  IADD3.X R44, PT, PT, R44, UR11, RZ, P5, !PT ;  /* 0x0000000b2c2c7c10 */ /* 0x000fe4000affe4ff */
[----:B------:R-:W-:Y:S02]  /*1b0b0*/  IADD3.X R43, PT, PT, R43, UR11, RZ, P4, !PT ;  /* 0x0000000b2b2b7c10 */ /* 0x000fe4000a7fe4ff */
[----:B--2---:R-:W-:Y:S02]  /*1b0c0*/  IADD3.X R60, PT, PT, R60, UR11, RZ, P6, !PT ;  /* 0x0000000b3c3c7c10 */ /* 0x004fe4000b7fe4ff */
[----:B------:R-:W-:-:S03]  /*1b0d0*/  IADD3 R76, P6, PT, R76, UR16, RZ ;  /* 0x000000104c4c7c10 */ /* 0x000fc6000ffde0ff */
[----:B------:R1:W-:Y:S04]  /*1b0e0*/  STL [R1+0x78], R60 ;  /* 0x0000783c01007387 */ /* 0x0003e80000100800 */
[----:B-1----:R-:W2:Y:S04]  /*1b0f0*/  LDL.LU R60, [R1+0x810] ;  /* 0x00081000013c7983 */ /* 0x002ea80000300800 */
[----:B------:R-:W-:Y:S04]  /*1b100*/  STL [R1+0x9c], R7 ;  /* 0x00009c0701007387 */ /* 0x000fe80000100800 */
[----:B------:R1:W-:Y:S04]  /*1b110*/  STL [R1+0xa4], R76 ;  /* 0x0000a44c01007387 */ /* 0x0003e80000100800 */
[----:B-1----:R-:W2:Y:S01]  /*1b120*/  LDL.LU R76, [R1+0x80c] ;  /* 0x00080c00014c7983 */ /* 0x002ea20000300800 */
[----:B---3--:R-:W-:-:S03]  /*1b130*/  IADD3.X R59, PT, PT, R59, UR11, RZ, P1, !PT ;  /* 0x0000000b3b3b7c10 */ /* 0x008fc60008ffe4ff */
[----:B------:R1:W-:Y:S04]  /*1b140*/  STL [R1+0x80], R44 ;  /* 0x0000802c01007387 */ /* 0x0003e80000100800 */
[----:B-1----:R-:W3:Y:S01]  /*1b150*/  LDL.LU R44, [R1+0x808] ;  /* 0x00080800012c7983 */ /* 0x002ee20000300800 */
[----:B----4-:R-:W-:-:S05]  /*1b160*/  IADD3 R96, P5, PT, R96, UR16, RZ ;  /* 0x0000001060607c10 */ /* 0x010fca000ffbe0ff */
[----:B------:R1:W-:Y:S04]  /*1b170*/  STL [R1+0xac], R96 ;  /* 0x0000ac6001007387 */ /* 0x0003e80000100800 */
[----:B-1----:R-:W4:Y:S04]  /*1b180*/  LDL.LU R96, [R1+0x804] ;  /* 0x0008040001607983 */ /* 0x002f280000300800 */
[----:B------:R1:W-:Y:S01]  /*1b190*/  STL [R1+0x88], R59 ;  /* 0x0000883b01007387 */ /* 0x0003e20000100800 */
[----:B------:R-:W-:-:S03]  /*1b1a0*/  IADD3 R120, P1, PT, R120, UR16, RZ ;  /* 0x0000001078787c10 */ /* 0x000fc6000ff3e0ff */
[----:B-1----:R-:W3:Y:S04]  /*1b1b0*/  LDL.LU R59, [R1+0x800] ;  /* 0x00080000013b7983 */ /* 0x002ee80000300800 */
[----:B------:R1:W-:Y:S04]  /*1b1c0*/  STL [R1+0xb4], R120 ;  /* 0x0000b47801007387 */ /* 0x0003e80000100800 */
[----:B-1----:R-:W4:Y:S04]  /*1b1d0*/  LDL.LU R120, [R1+0x7fc] ;  /* 0x0007fc0001787983 */ /* 0x002f280000300800 */
[----:B------:R1:W-:Y:S01]  /*1b1e0*/  STL [R1+0x90], R43 ;  /* 0x0000902b01007387 */ /* 0x0003e20000100800 */
[----:B------:R-:W-:-:S03]  /*1b1f0*/  IADD3 R88, P4, PT, R88, UR16, RZ ;  /* 0x0000001058587c10 */ /* 0x000fc6000ff9e0ff */
[----:B-1----:R-:W4:Y:S01]  /*1b200*/  LDL.LU R43, [R1+0x7f8] ;  /* 0x0007f800012b7983 */ /* 0x002f220000300800 */
[----:B------:R-:W-:-:S03]  /*1b210*/  IADD3.X R107, PT, PT, R107, UR11, RZ, P3, !PT ;  /* 0x0000000b6b6b7c10 */ /* 0x000fc60009ffe4ff */
[----:B------:R1:W-:Y:S04]  /*1b220*/  STL [R1+0xbc], R88 ;  /* 0x0000bc5801007387 */ /* 0x0003e80000100800 */
[----:B-1----:R-:W4:Y:S04]  /*1b230*/  LDL.LU R88, [R1+0x7f4] ;  /* 0x0007f40001587983 */ /* 0x002f280000300800 */
[----:B------:R1:W-:Y:S04]  /*1b240*/  STL [R1+0x98], R107 ;  /* 0x0000986b01007387 */ /* 0x0003e80000100800 */
[----:B-1----:R-:W4:Y:S01]  /*1b250*/  LDL.LU R107, [R1+0x7f0] ;  /* 0x0007f000016b7983 */ /* 0x002f220000300800 */
[----:B------:R-:W-:-:S02]  /*1b260*/  IADD3 R24, P3, PT, R24, UR16, RZ ;  /* 0x0000001018187c10 */ /* 0x000fc4000ff7e0ff */
[----:B------:R-:W-:-:S03]  /*1b270*/  IADD3.X R109, PT, PT, R109, UR11, RZ, P6, !PT ;  /* 0x0000000b6d6d7c10 */ /* 0x000fc6000b7fe4ff */
[----:B------:R1:W-:Y:S01]  /*1b280*/  STL [R1+0xc4], R24 ;  /* 0x0000c41801007387 */ /* 0x0003e20000100800 */
[----:B------:R-:W-:-:S03]  /*1b290*/  IADD3.X R33, PT, PT, R33, UR11, RZ, P5, !PT ;  /* 0x0000000b21217c10 */ /* 0x000fc6000affe4ff */
[----:B-1----:R-:W4:Y:S04]  /*1b2a0*/  LDL.LU R24, [R1+0x7ec] ;  /* 0x0007ec0001187983 */ /* 0x002f280000300800 */
[----:B------:R1:W-:Y:S01]  /*1b2b0*/  STL [R1+0xa0], R109 ;  /* 0x0000a06d01007387 */ /* 0x0003e20000100800 */
[----:B------:R-:W-:-:S03]  /*1b2c0*/  IADD3 R83, P5, PT, R83, UR16, RZ ;  /* 0x0000001053537c10 */ /* 0x000fc6000ffbe0ff */
[----:B-1----:R-:W4:Y:S01]  /*1b2d0*/  LDL.LU R109, [R1+0x7e8] ;  /* 0x0007e800016d7983 */ /* 0x002f220000300800 */
[----:B------:R-:W-:Y:S02]  /*1b2e0*/  IADD3.X R8, PT, PT, R8, UR11, RZ, P1, !PT ;  /* 0x0000000b08087c10 */ /* 0x000fe40008ffe4ff */
[----:B------:R-:W-:Y:S02]  /*1b2f0*/  IADD3.X R75, PT, PT, R75, UR11, RZ, P4, !PT ;  /* 0x0000000b4b4b7c10 */ /* 0x000fe4000a7fe4ff */
[----:B------:R-:W-:Y:S02]  /*1b300*/  IADD3 R6, P1, PT, R6, UR16, RZ ;  /* 0x0000001006067c10 */ /* 0x000fe4000ff3e0ff */
[----:B------:R-:W-:Y:S02]  /*1b310*/  IADD3 R67, P4, PT, R67, UR16, RZ ;  /* 0x0000001043437c10 */ /* 0x000fe4000ff9e0ff */
[----:B------:R-:W-:Y:S02]  /*1b320*/  IADD3.X R68, PT, PT, R68, UR11, RZ, P3, !PT ;  /* 0x0000000b44447c10 */ /* 0x000fe40009ffe4ff */
[----:B------:R-:W-:-:S02]  /*1b330*/  IADD3.X R52, PT, PT, R52, UR11, RZ, P5, !PT ;  /* 0x0000000b34347c10 */ /* 0x000fc4000affe4ff */
[----:B------:R-:W-:Y:S02]  /*1b340*/  IADD3.X R36, PT, PT, R36, UR11, RZ, P4, !PT ;  /* 0x0000000b24247c10 */ /* 0x000fe4000a7fe4ff */
[----:B--2---:R-:W-:-:S05]  /*1b350*/  IADD3 R76, P6, PT, R76, UR16, RZ ;  /* 0x000000104c4c7c10 */ /* 0x004fca000ffde0ff */
[----:B------:R1:W-:Y:S04]  /*1b360*/  STL [R1+0xcc], R76 ;  /* 0x0000cc4c01007387 */ /* 0x0003e80000100800 */
[----:B-1----:R-:W2:Y:S04]  /*1b370*/  LDL.LU R76, [R1+0x7e4] ;  /* 0x0007e400014c7983 */ /* 0x002ea80000300800 */
[----:B------:R1:W-:Y:S04]  /*1b380*/  STL [R1+0xa8], R33 ;  /* 0x0000a82101007387 */ /* 0x0003e80000100800 */
[----:B-1----:R-:W2:Y:S04]  /*1b390*/  LDL.LU R33, [R1+0x7e0] ;  /* 0x0007e00001217983 */ /* 0x002ea80000300800 */
[----:B------:R-:W2:Y:S04]  /*1b3a0*/  LDL.LU R7, [R1+0x14c] ;  /* 0x00014c0001077983 */ /* 0x000ea80000300800 */
[----:B------:R1:W-:Y:S04]  /*1b3b0*/  STL [R1+0xd4], R83 ;  /* 0x0000d45301007387 */ /* 0x0003e80000100800 */
[----:B-1----:R-:W2:Y:S04]  /*1b3c0*/  LDL.LU R83, [R1+0x7dc] ;  /* 0x0007dc0001537983 */ /* 0x002ea80000300800 */
[----:B------:R1:W-:Y:S04]  /*1b3d0*/  STL [R1+0xb0], R8 ;  /* 0x0000b00801007387 */ /* 0x0003e80000100800 */
[----:B-1----:R-:W2:Y:S04]  /*1b3e0*/  LDL.LU R8, [R1+0x7d8] ;  /* 0x0007d80001087983 */ /* 0x002ea80000300800 */
[----:B------:R1:W-:Y:S01]  /*1b3f0*/  STL [R1+0xb8], R75 ;  /* 0x0000b84b01007387 */ /* 0x0003e20000100800 */
[----:B---3--:R-:W-:-:S02]  /*1b400*/  IADD3 R59, P3, PT, R59, UR16, RZ ;  /* 0x000000103b3b7c10 */ /* 0x008fc4000ff7e0ff */
[----:B------:R-:W-:Y:S01]  /*1b410*/  IADD3.X R60, PT, PT, R60, UR11, RZ, P6, !PT ;  /* 0x0000000b3c3c7c10 */ /* 0x000fe2000b7fe4ff */
[----:B-1----:R-:W3:Y:S04]  /*1b420*/  LDL.LU R75, [R1+0x7d4] ;  /* 0x0007d400014b7983 */ /* 0x002ee80000300800 */
[----:B------:R-:W-:Y:S04]  /*1b430*/  STL [R1+0xdc], R6 ;  /* 0x0000dc0601007387 */ /* 0x000fe80000100800 */
[----:B------:R1:W-:Y:S04]  /*1b440*/  STL [R1+0xe4], R67 ;  /* 0x0000e44301007387 */ /* 0x0003e80000100800 */
[----:B-1----:R-:W3:Y:S04]  /*1b450*/  LDL.LU R67, [R1+0x7d0] ;  /* 0x0007d00001437983 */ /* 0x002ee80000300800 */
[----:B------:R1:W-:Y:S01]  /*1b460*/  STL [R1+0xc0], R68 ;  /* 0x0000c04401007387 */ /* 0x0003e20000100800 */
[----:B------:R-:W-:-:S03]  /*1b470*/  IADD3 R51, P6, PT, R51, UR16, RZ ;  /* 0x0000001033337c10 */ /* 0x000fc6000ffde0ff */
[----:B-1----:R-:W3:Y:S04]  /*1b480*/  LDL.LU R68, [R1+0x7cc] ;  /* 0x0007cc0001447983 */ /* 0x002ee80000300800 */
[----:B------:R1:W-:Y:S04]  /*1b490*/  STL [R1+0xec], R59 ;  /* 0x0000ec3b01007387 */ /* 0x0003e80000100800 */
[----:B-1----:R-:W3:Y:S04]  /*1b4a0*/  LDL.LU R59, [R1+0x7c8] ;  /* 0x0007c800013b7983 */ /* 0x002ee80000300800 */
[----:B------:R1:W-:Y:S01]  /*1b4b0*/  STL [R1+0xc8], R60 ;  /* 0x0000c83c01007387 */ /* 0x0003e20000100800 */
[----:B----4-:R-:W-:-:S03]  /*1b4c0*/  IADD3 R43, P5, PT, R43, UR16, RZ ;  /* 0x000000102b2b7c10 */ /* 0x010fc6000ffbe0ff */
[----:B-1----:R-:W4:Y:S04]  /*1b4d0*/  LDL.LU R60, [R1+0x7c4] ;  /* 0x0007c400013c7983 */ /* 0x002f280000300800 */
[----:B------:R1:W-:Y:S01]  /*1b4e0*/  STL [R1+0xf4], R51 ;  /* 0x0000f43301007387 */ /* 0x0003e20000100800 */
[----:B------:R-:W-:-:S03]  /*1b4f0*/  IADD3.X R44, PT, PT, R44, UR11, RZ, P1, !PT ;  /* 0x0000000b2c2c7c10 */ /* 0x000fc60008ffe4ff */
[----:B-1----:R-:W4:Y:S04]  /*1b500*/  LDL.LU R51, [R1+0x7c0] ;  /* 0x0007c00001337983 */ /* 0x002f280000300800 */
[----:B------:R1:W-:Y:S01]  /*1b510*/  STL [R1+0xd0], R52 ;  /* 0x0000d03401007387 */ /* 0x0003e20000100800 */
[----:B------:R-:W-:-:S03]  /*1b520*/  IADD3 R95, P1, PT, R95, UR16, RZ ;  /* 0x000000105f5f7c10 */ /* 0x000fc6000ff3e0ff */
[----:B-1----:R-:W4:Y:S04]  /*1b530*/  LDL.LU R52, [R1+0x7bc] ;  /* 0x0007bc0001347983 */ /* 0x002f280000300800 */
[----:B------:R1:W-:Y:S04]  /*1b540*/  STL [R1+0xfc], R43 ;  /* 0x0000fc2b01007387 */ /* 0x0003e80000100800 */
[----:B-1----:R-:W4:Y:S04]  /*1b550*/  LDL.LU R43, [R1+0x7b8] ;  /* 0x0007b800012b7983 */ /* 0x002f280000300800 */
[----:B------:R1:W-:Y:S01]  /*1b560*/  STL [R1+0xd8], R44 ;  /* 0x0000d82c01007387 */ /* 0x0003e20000100800 */
[----:B------:R-:W-:-:S03]  /*1b570*/  IADD3 R107, P4, PT, R107, UR16, RZ ;  /* 0x000000106b6b7c10 */ /* 0x000fc6000ff9e0ff */
[----:B-1----:R-:W4:Y:S04]  /*1b580*/  LDL.LU R44, [R1+0x7b4] ;  /* 0x0007b400012c7983 */ /* 0x002f280000300800 */
[----:B------:R1:W-:Y:S01]  /*1b590*/  STL [R1+0x104], R95 ;  /* 0x0001045f01007387 */ /* 0x0003e20000100800 */
[----:B------:R-:W-:-:S03]  /*1b5a0*/  IADD3.X R96, PT, PT, R96, UR11, RZ, P3, !PT ;  /* 0x0000000b60607c10 */ /* 0x000fc60009ffe4ff */
[----:B-1----:R-:W4:Y:S04]  /*1b5b0*/  LDL.LU R95, [R1+0x7b0] ;  /* 0x0007b000015f7983 */ /* 0x002f280000300800 */
[----:B------:R1:W-:Y:S04]  /*1b5c0*/  STL [R1+0xe0], R36 ;  /* 0x0000e02401007387 */ /* 0x0003e80000100800 */
[----:B-1----:R-:W4:Y:S04]  /*1b5d0*/  LDL.LU R36, [R1+0x7ac] ;  /* 0x0007ac0001247983 */ /* 0x002f280000300800 */
[----:B------:R1:W-:Y:S04]  /*1b5e0*/  STL [R1+0x10c], R107 ;  /* 0x00010c6b01007387 */ /* 0x0003e80000100800 */
[----:B-1----:R-:W4:Y:S04]  /*1b5f0*/  LDL.LU R107, [R1+0x7a8] ;  /* 0x0007a800016b7983 */ /* 0x002f280000300800 */
[----:B------:R1:W-:Y:S04]  /*1b600*/  STL [R1+0xe8], R96 ;  /* 0x0000e86001007387 */ /* 0x0003e80000100800 */
[----:B-1----:R-:W4:Y:S01]  /*1b610*/  LDL.LU R96, [R1+0x7a4] ;  /* 0x0007a40001607983 */ /* 0x002f220000300800 */
[----:B------:R-:W-:-:S02]  /*1b620*/  IADD3 R121, P3, PT, R121, UR16, RZ ;  /* 0x0000001079797c10 */ /* 0x000fc4000ff7e0ff */
[----:B------:R-:W-:Y:S02]  /*1b630*/  IADD3.X R20, PT, PT, R20, UR11, RZ, P6, !PT ;  /* 0x0000000b14147c10 */ /* 0x000fe4000b7fe4ff */
[----:B------:R-:W-:Y:S01]  /*1b640*/  IADD3 R109, P6, PT, R109, UR16, RZ ;  /* 0x000000106d6d7c10 */ /* 0x000fe2000ffde0ff */
[----:B------:R1:W-:Y:S01]  /*1b650*/  STL [R1+0x114], R121 ;  /* 0x0001147901007387 */ /* 0x0003e20000100800 */
[----:B------:R-:W-:Y:S02]  /*1b660*/  IADD3.X R120, PT, PT, R120, UR11, RZ, P5, !PT ;  /* 0x0000000b78787c10 */ /* 0x000fe4000affe4ff */
[----:B------:R-:W-:Y:S02]  /*1b670*/  IADD3 R89, P5, PT, R89, UR16, RZ ;  /* 0x0000001059597c10 */ /* 0x000fe4000ffbe0ff */
[----:B------:R-:W-:Y:S01]  /*1b680*/  IADD3.X R108, PT, PT, R108, UR11, RZ, P1, !PT ;  /* 0x0000000b6c6c7c10 */ /* 0x000fe20008ffe4ff */
[----:B-1----:R-:W4:Y:S04]  /*1b690*/  LDL.LU R121, [R1+0x7a0] ;  /* 0x0007a00001797983 */ /* 0x002f280000300800 */
[----:B------:R1:W-:Y:S01]  /*1b6a0*/  STL [R1+0xf0], R20 ;  /* 0x0000f01401007387 */ /* 0x0003e20000100800 */
[----:B------:R-:W-:-:S03]  /*1b6b0*/  IADD3.X R88, PT, PT, R88, UR11, RZ, P4, !PT ;  /* 0x0000000b58587c10 */ /* 0x000fc6000a7fe4ff */
[----:B-1----:R-:W4:Y:S04]  /*1b6c0*/  LDL.LU R20, [R1+0x79c] ;  /* 0x00079c0001147983 */ /* 0x002f280000300800 */
[----:B------:R1:W-:Y:S01]  /*1b6d0*/  STL [R1+0x11c], R109 ;  /* 0x00011c6d01007387 */ /* 0x0003e20000100800 */
[----:B------:R-:W-:-:S03]  /*1b6e0*/  IADD3 R25, P4, PT, R25, UR16, RZ ;  /* 0x0000001019197c10 */ /* 0x000fc6000ff9e0ff */
[----:B-1----:R-:W4:Y:S04]  /*1b6f0*/  LDL.LU R109, [R1+0x798] ;  /* 0x00079800016d7983 */ /* 0x002f280000300800 */
[----:B------:R1:W-:Y:S01]  /*1b700*/  STL [R1+0xf8], R120 ;  /* 0x0000f87801007387 */ /* 0x0003e20000100800 */
[----:B------:R-:W-:-:S03]  /*1b710*/  IADD3.X R32, PT, PT, R32, UR11, RZ, P3, !PT ;  /* 0x0000000b20207c10 */ /* 0x000fc60009ffe4ff */
[----:B-1----:R-:W4:Y:S04]  /*1b720*/  LDL.LU R120, [R1+0x794] ;  /* 0x0007940001787983 */ /* 0x002f280000300800 */
[----:B------:R1:W-:Y:S01]  /*1b730*/  STL [R1+0x124], R89 ;  /* 0x0001245901007387 */ /* 0x0003e20000100800 */
[----:B------:R-:W-:-:S03]  /*1b740*/  IADD3.X R24, PT, PT, R24, UR11, RZ, P6, !PT ;  /* 0x0000000b18187c10 */ /* 0x000fc6000b7fe4ff */
[----:B-1----:R-:W4:Y:S04]  /*1b750*/  LDL.LU R89, [R1+0x790] ;  /* 0x0007900001597983 */ /* 0x002f280000300800 */
[----:B------:R1:W-:Y:S01]  /*1b760*/  STL [R1+0x100], R108 ;  /* 0x0001006c01007387 */ /* 0x0003e20000100800 */
[----:B--2---:R-:W-:-:S03]  /*1b770*/  IADD3 R33, P1, PT, R33, UR16, RZ ;  /* 0x0000001021217c10 */ /* 0x004fc6000ff3e0ff */
[----:B-1----:R-:W2:Y:S04]  /*1b780*/  LDL.LU R108, [R1+0x78c] ;  /* 0x00078c00016c7983 */ /* 0x002ea80000300800 */
[----:B------:R1:W-:Y:S01]  /*1b790*/  STL [R1+0x12c], R33 ;  /* 0x00012c2101007387 */ /* 0x0003e20000100800 */
[----:B------:R-:W-:-:S03]  /*1b7a0*/  IADD3 R80, P6, PT, R80, UR16, RZ ;  /* 0x0000001050507c10 */ /* 0x000fc6000ffde0ff */
[----:B-1----:R-:W2:Y:S04]  /*1b7b0*/  LDL.LU R33, [R1+0x788] ;  /* 0x0007880001217983 */ /* 0x002ea80000300800 */
[----:B------:R1:W-:Y:S01]  /*1b7c0*/  STL [R1+0x108], R88 ;  /* 0x0001085801007387 */ /* 0x0003e20000100800 */
[----:B------:R-:W-:-:S03]  /*1b7d0*/  IADD3.X R11, PT, PT, R11, UR11, RZ, P5, !PT ;  /* 0x0000000b0b0b7c10 */ /* 0x000fc6000affe4ff */
[----:B-1----:R-:W2:Y:S01]  /*1b7e0*/  LDL.LU R88, [R1+0x784] ;  /* 0x0007840001587983 */ /* 0x002ea20000300800 */
[----:B------:R-:W-:-:S03]  /*1b7f0*/  IADD3 R8, P3, PT, R8, UR16, RZ ;  /* 0x0000001008087c10 */ /* 0x000fc6000ff7e0ff */
[----:B------:R1:W-:Y:S01]  /*1b800*/  STL [R1+0x134], R25 ;  /* 0x0001341901007387 */ /* 0x0003e20000100800 */
[----:B------:R-:W-:-:S03]  /*1b810*/  IADD3.X R76, PT, PT, R76, UR11, RZ, P1, !PT ;  /* 0x0000000b4c4c7c10 */ /* 0x000fc60008ffe4ff */
[----:B-1----:R-:W2:Y:S04]  /*1b820*/  LDL.LU R25, [R1+0x780] ;  /* 0x0007800001197983 */ /* 0x002ea80000300800 */
[----:B------:R1:W-:Y:S01]  /*1b830*/  STL [R1+0x110], R32 ;  /* 0x0001102001007387 */ /* 0x0003e20000100800 */
[----:B------:R-:W-:Y:S02]  /*1b840*/  IADD3 R7, P5, PT, R7, UR16, RZ ;  /* 0x0000001007077c10 */ /* 0x000fe4000ffbe0ff */
[----:B------:R-:W-:Y:S01]  /*1b850*/  IADD3 R72, P1, PT, R72, UR16, RZ ;  /* 0x0000001048487c10 */ /* 0x000fe2000ff3e0ff */
[----:B-1----:R-:W2:Y:S04]  /*1b860*/  LDL.LU R32, [R1+0x77c] ;  /* 0x00077c0001207983 */ /* 0x002ea80000300800 */
[----:B------:R1:W-:Y:S01]  /*1b870*/  STL [R1+0x13c], R8 ;  /* 0x00013c0801007387 */ /* 0x0003e20000100800 */
[----:B------:R-:W-:-:S03]  /*1b880*/  IADD3.X R12, PT, PT, R12, UR11, RZ, P4, !PT ;  /* 0x0000000b0c0c7c10 */ /* 0x000fc6000a7fe4ff */
[----:B-1----:R-:W2:Y:S04]  /*1b890*/  LDL.LU R8, [R1+0x778] ;  /* 0x0007780001087983 */ /* 0x002ea80000300800 */
[----:B------:R1:W-:Y:S01]  /*1b8a0*/  STL [R1+0x118], R24 ;  /* 0x0001181801007387 */ /* 0x0003e20000100800 */
[----:B---3--:R-:W-:-:S03]  /*1b8b0*/  IADD3 R68, P4, PT, R68, UR16, RZ ;  /* 0x0000001044447c10 */ /* 0x008fc6000ff9e0ff */
[----:B-1----:R-:W3:Y:S04]  /*1b8c0*/  LDL.LU R24, [R1+0x774] ;  /* 0x0007740001187983 */ /* 0x002ee80000300800 */
[----:B------:R1:W-:Y:S01]  /*1b8d0*/  STL [R1+0x144], R80 ;  /* 0x0001445001007387 */ /* 0x0003e20000100800 */
[----:B------:R-:W-:-:S03]  /*1b8e0*/  IADD3.X R83, PT, PT, R83, UR11, RZ, P3, !PT ;  /* 0x0000000b53537c10 */ /* 0x000fc60009ffe4ff */
[----:B-1----:R-:W2:Y:S04]  /*1b8f0*/  LDL.LU R80, [R1+0x770] ;  /* 0x0007700001507983 */ /* 0x002ea80000300800 */
[----:B------:R1:W-:Y:S01]  /*1b900*/  STL [R1+0x120], R11 ;  /* 0x0001200b01007387 */ /* 0x0003e20000100800 */
[----:B------:R-:W-:-:S03]  /*1b910*/  IADD3 R64, P3, PT, R64, UR16, RZ ;  /* 0x0000001040407c10 */ /* 0x000fc6000ff7e0ff */
[----:B-1----:R-:W2:Y:S04]  /*1b920*/  LDL.LU R11, [R1+0x76c] ;  /* 0x00076c00010b7983 */ /* 0x002ea80000300800 */
[----:B------:R1:W-:Y:S01]  /*1b930*/  STL [R1+0x128], R76 ;  /* 0x0001284c01007387 */ /* 0x0003e20000100800 */
[----:B------:R-:W-:-:S03]  /*1b940*/  IADD3.X R79, PT, PT, R79, UR11, RZ, P6, !PT ;  /* 0x0000000b4f4f7c10 */ /* 0x000fc6000b7fe4ff */
[----:B-1----:R-:W2:Y:S04]  /*1b950*/  LDL.LU R76, [R1+0x768] ;  /* 0x00076800014c7983 */ /* 0x002ea80000300800 */
[----:B------:R-:W-:Y:S04]  /*1b960*/  STL [R1+0x14c], R7 ;  /* 0x00014c0701007387 */ /* 0x000fe80000100800 */
[----:B------:R1:W-:Y:S01]  /*1b970*/  STL [R1+0x154], R72 ;  /* 0x0001544801007387 */ /* 0x0003e20000100800 */
[----:B----4-:R-:W-:-:S03]  /*1b980*/  IADD3 R60, P6, PT, R60, UR16, RZ ;  /* 0x000000103c3c7c10 */ /* 0x010fc6000ffde0ff */
[----:B-1----:R-:W4:Y:S04]  /*1b990*/  LDL.LU R72, [R1+0x764] ;  /* 0x0007640001487983 */ /* 0x002f280000300800 */
        /* <DEDUP_REMOVED lines=29> */
[----:B-1----:R-:W3:Y:S04]  /*1bb70*/  LDL.LU R52, [R1+0x73c] ;  /* 0x00073c0001347983 */ /* 0x002ee80000300800 */
[----:B------:R1:W-:Y:S01]  /*1bb80*/  STL [R1+0x158], R67 ;  /* 0x0001584301007387 */ /* 0x0003e20000100800 */
[----:B------:R-:W-:-:S03]  /*1bb90*/  IADD3.X R55, PT, PT, R55, UR11, RZ, P5, !PT ;  /* 0x0000000b37377c10 */ /* 0x000fc6000affe4ff */
[----:B-1----:R-:W3:Y:S04]  /*1bba0*/  LDL.LU R67, [R1+0x738] ;  /* 0x0007380001437983 */ /* 0x002ee80000300800 */
        /* <DEDUP_REMOVED lines=18> */
[----:B------:R1:W-:Y:S04]  /*1bcd0*/  STL [R1+0x19c], R36 ;  /* 0x00019c2401007387 */ /* 0x0003e80000100800 */
[----:B-1----:R-:W3:Y:S04]  /*1bce0*/  LDL.LU R36, [R1+0x71c] ;  /* 0x00071c0001247983 */ /* 0x002ee80000300800 */
[----:B------:R1:W-:Y:S04]  /*1bcf0*/  STL [R1+0x178], R51 ;  /* 0x0001783301007387 */ /* 0x0003e80000100800 */
[----:B-1----:R-:W4:Y:S04]  /*1bd00*/  LDL.LU R51, [R1+0x718] ;  /* 0x0007180001337983 */ /* 0x002f280000300800 */
        /* <DEDUP_REMOVED lines=8> */
[----:B------:R-:W4:Y:S01]  /*1bd90*/  LDL.LU R7, [R1+0x22c] ;  /* 0x00022c0001077983 */ /* 0x000f220000300800 */
[----:B------:R-:W-:-:S02]  /*1bda0*/  IADD3 R104, P3, PT, R104, UR16, RZ ;  /* 0x0000001068687c10 */ /* 0x000fc4000ff7e0ff */
[----:B------:R-:W-:-:S03]  /*1bdb0*/  IADD3.X R39, PT, PT, R39, UR11, RZ, P6, !PT ;  /* 0x0000000b27277c10 */ /* 0x000fc6000b7fe4ff */
[----:B------:R1:W-:Y:S01]  /*1bdc0*/  STL [R1+0x1b4], R104 ;  /* 0x0001b46801007387 */ /* 0x0003e20000100800 */
[----:B------:R-:W-:Y:S02]  /*1bdd0*/  IADD3 R20, P6, PT, R20, UR16, RZ ;  /* 0x0000001014147c10 */ /* 0x000fe4000ffde0ff */
[----:B------:R-:W-:Y:S01]  /*1bde0*/  IADD3.X R95, PT, PT, R95, UR11, RZ, P5, !PT ;  /* 0x0000000b5f5f7c10 */ /* 0x000fe2000affe4ff */
        /* <DEDUP_REMOVED lines=23> */
[----:B------:R-:W-:Y:S02]  /*1bf60*/  IADD3.X R121, PT, PT, R121, UR11, RZ, P6, !PT ;  /* 0x0000000b79797c10 */ /* 0x000fe4000b7fe4ff */
[----:B------:R-:W-:Y:S01]  /*1bf70*/  IADD3 R100, P6, PT, R100, UR16, RZ ;  /* 0x0000001064647c10 */ /* 0x000fe2000ffde0ff */
[----:B-1----:R-:W2:Y:S04]  /*1bf80*/  LDL.LU R112, [R1+0x6e4] ;  /* 0x0006e40001707983 */ /* 0x002ea80000300800 */
[----:B------:R1:W-:Y:S01]  /*1bf90*/  STL [R1+0x1b0], R23 ;  /* 0x0001b01701007387 */ /* 0x0003e20000100800 */
[----:B------:R-:W-:-:S02]  /*1bfa0*/  IADD3.X R113, PT, PT, R113, UR11, RZ, P5, !PT ;  /* 0x0000000b71717c10 */ /* 0x000fc4000affe4ff */
[----:B------:R-:W-:Y:S01]  /*1bfb0*/  IADD3 R88, P5, PT, R88, UR16, RZ ;  /* 0x0000001058587c10 */ /* 0x000fe2000ffbe0ff */
[----:B-1----:R-:W2:Y:S04]  /*1bfc0*/  LDL.LU R23, [R1+0x6e0] ;  /* 0x0006e00001177983 */ /* 0x002ea80000300800 */
[----:B------:R1:W-:Y:S01]  /*1bfd0*/  STL [R1+0x1dc], R108 ;  /* 0x0001dc6c01007387 */ /* 0x0003e20000100800 */
[----:B------:R-:W-:Y:S02]  /*1bfe0*/  IADD3.X R109, PT, PT, R109, UR11, RZ, P1, !PT ;  /* 0x0000000b6d6d7c10 */ /* 0x000fe40008ffe4ff */
[----:B------:R-:W-:Y:S01]  /*1bff0*/  IADD3 R84, P1, PT, R84, UR16, RZ ;  /* 0x0000001054547c10 */ /* 0x000fe2000ff3e0ff */
        /* <DEDUP_REMOVED lines=41> */
[----:B------:R-:W-:-:S03]  /*1c290*/  IADD3.X R8, PT, PT, R8, UR11, RZ, P6, !PT ;  /* 0x0000000b08087c10 */ /* 0x000fc6000b7fe4ff */
[----:B-1----:R-:W2:Y:S04]  /*1c2a0*/  LDL.LU R16, [R1+0x6a4] ;  /* 0x0006a40001107983 */ /* 0x002ea80000300800 */
[----:B------:R1:W-:Y:S01]  /*1c2b0*/  STL [R1+0x1f0], R29 ;  /* 0x0001f01d01007387 */ /* 0x0003e20000100800 */
[----:B----4-:R-:W-:Y:S02]  /*1c2c0*/  IADD3 R7, P3, PT, R7, UR16, RZ ;  /* 0x0000001007077c10 */ /* 0x010fe4000ff7e0ff */
[----:B------:R-:W-:Y:S01]  /*1c2d0*/  IADD3 R13, P6, PT, R13, UR16, RZ ;  /* 0x000000100d0d7c10 */ /* 0x000fe2000ffde0ff */
[----:B-1----:R-:W4:Y:S04]  /*1c2e0*/  LDL.LU R29, [R1+0x6a0] ;  /* 0x0006a000011d7983 */ /* 0x002f280000300800 */
        /* <DEDUP_REMOVED lines=10> */
[----:B------:R-:W-:Y:S04]  /*1c390*/  STL [R1+0x22c], R7 ;  /* 0x00022c0701007387 */ /* 0x000fe80000100800 */
[----:B------:R1:W-:Y:S01]  /*1c3a0*/  STL [R1+0x234], R13 ;  /* 0x0002340d01007387 */ /* 0x0003e20000100800 */
[----:B------:R-:W-:-:S03]  /*1c3b0*/  IADD3.X R117, PT, PT, R117, UR11, RZ, P5, !PT ;  /* 0x0000000b75757c10 */ /* 0x000fc6000affe4ff */
[----:B-1----:R-:W2:Y:S01]  /*1c3c0*/  LDL.LU R13, [R1+0x688] ;  /* 0x00068800010d7983 */ /* 0x002ea20000300800 */
[----:B------:R-:W-:-:S03]  /*1c3d0*/  IADD3 R12, P5, PT, R12, UR16, RZ ;  /* 0x000000100c0c7c10 */ /* 0x000fc6000ffbe0ff */
[----:B------:R1:W-:Y:S04]  /*1c3e0*/  STL [R1+0x210], R117 ;  /* 0x0002107501007387 */ /* 0x0003e80000100800 */
[----:B-1----:R-:W2:Y:S04]  /*1c3f0*/  LDL.LU R117, [R1+0x684] ;  /* 0x0006840001757983 */ /* 0x002ea80000300800 */
[----:B------:R1:W-:Y:S04]  /*1c400*/  STL [R1+0x23c], R12 ;  /* 0x00023c0c01007387 */ /* 0x0003e80000100800 */
[----:B-1----:R-:W2:Y:S01]  /*1c410*/  LDL.LU R12, [R1+0x680] ;  /* 0x00068000010c7983 */ /* 0x002ea20000300800 */
[----:B------:R-:W-:-:S02]  /*1c420*/  IADD3.X R80, PT, PT, R80, UR11, RZ, P1, !PT ;  /* 0x0000000b50507c10 */ /* 0x000fc40008ffe4ff */
[----:B------:R-:W-:Y:S02]  /*1c430*/  IADD3 R81, P1, PT, R81, UR16, RZ ;  /* 0x0000001051517c10 */ /* 0x000fe4000ff3e0ff */
[----:B------:R-:W-:Y:S01]  /*1c440*/  IADD3.X R82, PT, PT, R82, UR11, RZ, P4, !PT ;  /* 0x0000000b52527c10 */ /* 0x000fe2000a7fe4ff */
[----:B------:R1:W-:Y:S01]  /*1c450*/  STL [R1+0x218], R80 ;  /* 0x0002185001007387 */ /* 0x0003e20000100800 */
[----:B------:R-:W-:Y:S02]  /*1c460*/  IADD3 R83, P4, PT, R83, UR16, RZ ;  /* 0x0000001053537c10 */ /* 0x000fe4000ff9e0ff */
[----:B------:R-:W-:Y:S02]  /*1c470*/  IADD3.X R76, PT, PT, R76, UR11, RZ, P3, !PT ;  /* 0x0000000b4c4c7c10 */ /* 0x000fe40009ffe4ff */
[----:B------:R-:W-:Y:S01]  /*1c480*/  IADD3 R77, P3, PT, R77, UR16, RZ ;  /* 0x000000104d4d7c10 */ /* 0x000fe2000ff7e0ff */
[----:B-1----:R1:W5:Y:S04]  /*1c490*/  LDL.LU R80, [R1+0x67c] ;  /* 0x00067c0001507983 */ /* 0x0023680000300800 */
[----:B------:R1:W-:Y:S01]  /*1c4a0*/  STL [R1+0x244], R81 ;  /* 0x0002445101007387 */ /* 0x0003e20000100800 */
[----:B------:R-:W-:-:S02]  /*1c4b0*/  IADD3.X R78, PT, PT, R78, UR11, RZ, P6, !PT ;  /* 0x0000000b4e4e7c10 */ /* 0x000fc4000b7fe4ff */
[----:B------:R-:W-:Y:S01]  /*1c4c0*/  IADD3 R79, P6, PT, R79, UR16, RZ ;  /* 0x000000104f4f7c10 */ /* 0x000fe2000ffde0ff */
[----:B-1----:R1:W5:Y:S04]  /*1c4d0*/  LDL.LU R81, [R1+0x678] ;  /* 0x0006780001517983 */ /* 0x0023680000300800 */
[----:B------:R1:W-:Y:S01]  /*1c4e0*/  STL [R1+0x220], R82 ;  /* 0x0002205201007387 */ /* 0x0003e20000100800 */
[----:B------:R-:W-:-:S03]  /*1c4f0*/  IADD3.X R72, PT, PT, R72, UR11, RZ, P5, !PT ;  /* 0x0000000b48487c10 */ /* 0x000fc6000affe4ff */
[----:B-1----:R1:W5:Y:S04]  /*1c500*/  LDL.LU R82, [R1+0x674] ;  /* 0x0006740001527983 */ /* 0x0023680000300800 */
[----:B------:R1:W-:Y:S01]  /*1c510*/  STL [R1+0x24c], R83 ;  /* 0x00024c5301007387 */ /* 0x0003e20000100800 */
[----:B------:R-:W-:-:S03]  /*1c520*/  IADD3 R73, P5, PT, R73, UR16, RZ ;  /* 0x0000001049497c10 */ /* 0x000fc6000ffbe0ff */
        /* <DEDUP_REMOVED lines=149> */
[----:B--2---:R-:W-:-:S03]  /*1ce80*/  IADD3 R107, P5, PT, R107, UR16, RZ ;  /* 0x000000106b6b7c10 */ /* 0x004fc6000ffbe0ff */
[----:B-1----:R1:W5:Y:S04]  /*1ce90*/  LDL.LU R97, [R1+0x5a8] ;  /* 0x0005a80001617983 */ /* 0x0023680000300800 */
[----:B------:R2:W-:Y:S01]  /*1cea0*/  STL [R1+0x2f0], R98 ;  /* 0x0002f06201007387 */ /* 0x0005e20000100800 */
[----:B------:R-:W-:-:S03]  /*1ceb0*/  IADD3.X R20, PT, PT, R20, UR11, RZ, P1, !PT ;  /* 0x0000000b14147c10 */ /* 0x000fc60008ffe4ff */
[----:B--2---:R1:W5:Y:S04]  /*1cec0*/  LDL.LU R98, [R1+0x5a4] ;  /* 0x0005a40001627983 */ /* 0x0043680000300800 */
[----:B------:R2:W-:Y:S01]  /*1ced0*/  STL [R1+0x31c], R99 ;  /* 0x00031c6301007387 */ /* 0x0005e20000100800 */
[----:B------:R-:W-:-:S03]  /*1cee0*/  IADD3 R21, P1, PT, R21, UR16, RZ ;  /* 0x0000001015157c10 */ /* 0x000fc6000ff3e0ff */
[----:B--2---:R1:W5:Y:S04]  /*1cef0*/  LDL.LU R99, [R1+0x5a0] ;  /* 0x0005a00001637983 */ /* 0x0043680000300800 */
        /* <DEDUP_REMOVED lines=16> */
[----:B------:R-:W-:Y:S02]  /*1d000*/  IADD3 R121, P6, PT, R121, UR16, RZ ;  /* 0x0000001079797c10 */ /* 0x000fe4000ffde0ff */
[----:B------:R-:W-:Y:S01]  /*1d010*/  IADD3.X R120, PT, PT, R120, UR11, RZ, P5, !PT ;  /* 0x0000000b78787c10 */ /* 0x000fe2000affe4ff */
[----:B--2---:R1:W5:Y:S04]  /*1d020*/  LDL.LU R21, [R1+0x588] ;  /* 0x0005880001157983 */ /* 0x0043680000300800 */
[----:B------:R2:W-:Y:S01]  /*1d030*/  STL [R1+0x310], R22 ;  /* 0x0003101601007387 */ /* 0x0005e20000100800 */
[----:B------:R-:W-:-:S02]  /*1d040*/  IADD3 R115, P5, PT, R115, UR16, RZ ;  /* 0x0000001073737c10 */ /* 0x000fc4000ffbe0ff */
[----:B------:R-:W-:Y:S01]  /*1d050*/  IADD3.X R114, PT, PT, R114, UR11, RZ, P1, !PT ;  /* 0x0000000b72727c10 */ /* 0x000fe20008ffe4ff */
        /* <DEDUP_REMOVED lines=17> */
[----:B------:R1:W-:Y:S04]  /*1d170*/  STL [R1+0x34c], R121 ;  /* 0x00034c7901007387 */ /* 0x0003e80000100800 */
[----:B------:R1:W-:Y:S04]  /*1d180*/  STL [R1+0x328], R120 ;  /* 0x0003287801007387 */ /* 0x0003e80000100800 */
[----:B------:R1:W-:Y:S04]  /*1d190*/  STL [R1+0x354], R115 ;  /* 0x0003547301007387 */ /* 0x0003e80000100800 */
[----:B------:R1:W-:Y:S01]  /*1d1a0*/  STL [R1+0x330], R114 ;  /* 0x0003307201007387 */ /* 0x0003e20000100800 */
[----:B------:R-:W-:-:S03]  /*1d1b0*/  IADD3 R101, P5, PT, R101, UR16, RZ ;  /* 0x0000001065657c10 */ /* 0x000fc6000ffbe0ff */
[----:B------:R1:W-:Y:S01]  /*1d1c0*/  STL [R1+0x35c], R113 ;  /* 0x00035c7101007387 */ /* 0x0003e20000100800 */
[----:B------:R-:W-:-:S03]  /*1d1d0*/  IADD3.X R100, PT, PT, R100, UR11, RZ, P1, !PT ;  /* 0x0000000b64647c10 */ /* 0x000fc60008ffe4ff */
        /* <DEDUP_REMOVED lines=15> */
[----:B---3--:R-:W-:-:S03]  /*1d2d0*/  IADD3.X R84, PT, PT, R84, UR11, RZ, P5, !PT ;  /* 0x0000000b54547c10 */ /* 0x008fc6000affe4ff */
        /* <DEDUP_REMOVED lines=13> */
[----:B----4-:R-:W-:-:S03]  /*1d3b0*/  IADD3 R29, P3, PT, R29, UR16, RZ ;  /* 0x000000101d1d7c10 */ /* 0x010fc6000ff7e0ff */
        /* <DEDUP_REMOVED lines=34> */
[----:B------:R1:W-:Y:S04]  /*1d5e0*/  STL [R1+0x3b8], R16 ;  /* 0x0003b81001007387 */ /* 0x0003e80000100800 */
[----:B------:R1:W-:Y:S04]  /*1d5f0*/  STL [R1+0x3e4], R15 ;  /* 0x0003e40f01007387 */ /* 0x0003e80000100800 */
[----:B------:R1:W-:Y:S04]  /*1d600*/  STL [R1+0x3c0], R14 ;  /* 0x0003c00e01007387 */ /* 0x0003e80000100800 */
[----:B------:R1:W-:Y:S04]  /*1d610*/  STL [R1+0x3ec], R13 ;  /* 0x0003ec0d01007387 */ /* 0x0003e80000100800 */
[----:B------:R1:W-:Y:S04]  /*1d620*/  STL [R1+0x3c8], R11 ;  /* 0x0003c80b01007387 */ /* 0x0003e80000100800 */
[----:B------:R1:W-:Y:S04]  /*1d630*/  STL [R1+0x3d0], R10 ;  /* 0x0003d00a01007387 */ /* 0x0003e80000100800 */
[----:B------:R1:W-:Y:S04]  /*1d640*/  STL [R1+0x3d8], R9 ;  /* 0x0003d80901007387 */ /* 0x0003e80000100800 */
[----:B------:R1:W-:Y:S04]  /*1d650*/  STL [R1+0x3e0], R5 ;  /* 0x0003e00501007387 */ /* 0x0003e80000100800 */
[----:B------:R1:W-:Y:S01]  /*1d660*/  STL [R1+0x3e8], R8 ;  /* 0x0003e80801007387 */ /* 0x0003e20000100800 */
[----:B------:R-:W-:Y:S01]  /*1d670*/  ISETP.NE.U32.AND P5, PT, R12, UR4, PT ;  /* 0x000000040c007c0c */ /* 0x000fe2000bfa5070 */
[----:B------:R-:W-:Y:S01]  /*1d680*/  UIADD3 UR8, UPT, UPT, UR8, -0x80, URZ ;  /* 0xffffff8008087890 */ /* 0x000fe2000fffe0ff */
[----:B------:R-:W-:-:S11]  /*1d690*/  IADD3.X R117, PT, PT, R117, UR10, RZ, P2, !PT ;  /* 0x0000000a75757c10 */ /* 0x000fd600097fe4ff */
[----:B-1----:R-:W-:Y:S05]  /*1d6a0*/  @P5 BRA `(.L_x_1) ;  /* 0xffffff6c00cc5947 */ /* 0x002fea000383ffff */
.L_x_0:
[----:B------:R-:W1:Y:S01]  /*1d6b0*/  S2R R4, SR_TID.X ;  /* 0x0000000000047919 */ /* 0x000e620000002100 */
[----:B------:R-:W-:-:S04]  /*1d6c0*/  DEPBAR.LE SB0, 0x0 ;  /* 0x000080000000791a */ /* 0x000fc80000000000 */
[----:B-----5:R-:W-:Y:S01]  /*1d6d0*/  IMAD.MOV.U32 R6, RZ, RZ, R96 ;  /* 0x000000ffff067224 */ /* 0x020fe200078e0060 */
[----:B------:R-:W2:Y:S01]  /*1d6e0*/  LDCU UR4, c[0x0][0x3b4] ;  /* 0x00007680ff0477ac */ /* 0x000ea20008000800 */
[----:B------:R-:W-:Y:S02]  /*1d6f0*/  IMAD.MOV.U32 R7, RZ, RZ, R92 ;  /* 0x000000ffff077224 */ /* 0x000fe400078e005c */
[----:B------:R-:W-:Y:S01]  /*1d700*/  IMAD.MOV.U32 R12, RZ, RZ, R22 ;  /* 0x000000ffff0c7224 */ /* 0x000fe200078e0016 */
[----:B------:R-:W3:Y:S01]  /*1d710*/  LDCU.64 UR8, c[0x0][0x390] ;  /* 0x00007200ff0877ac */ /* 0x000ee20008000a00 */
[----:B-1----:R-:W-:Y:S02]  /*1d720*/  IMAD.SHL.U32 R5, R4, 0x1000, RZ ;  /* 0x0000100004057824 */ /* 0x002fe400078e00ff */
[----:B------:R-:W4:Y:S03]  /*1d730*/  LDL.LU R4, [R1+0x570] ;  /* 0x0005700001047983 */ /* 0x000f260000300800 */
[----:B------:R-:W-:Y:S01]  /*1d740*/  LOP3.LUT R5, R5, 0x18000, RZ, 0xc0, !PT ;  /* 0x0001800005057812 */ /* 0x000fe200078ec0ff */
[----:B------:R-:W2:Y:S04]  /*1d750*/  LDL.LU R0, [R1+0x56c] ;  /* 0x00056c0001007983 */ /* 0x000ea80000300800 */
[----:B------:R-:W2:Y:S01]  /*1d760*/  LDL.LU R30, [R1+0x3f8] ;  /* 0x0003f800011e7983 */ /* 0x000ea20000300800 */
[----:B------:R-:W1:Y:S01]  /*1d770*/  S2R R24, SR_TID.X ;  /* 0x0000000000187919 */ /* 0x000e620000002100 */
[----:B------:R-:W-:-:S02]  /*1d780*/  IMAD.MOV.U32 R13, RZ, RZ, R106 ;  /* 0x000000ffff0d7224 */ /* 0x000fc400078e006a */
[----:B------:R-:W-:Y:S02]  /*1d790*/  IMAD.MOV.U32 R14, RZ, RZ, R98 ;  /* 0x000000ffff0e7224 */ /* 0x000fe400078e0062 */
[----:B------:R-:W-:Y:S02]  /*1d7a0*/  IMAD.MOV.U32 R15, RZ, RZ, R94 ;  /* 0x000000ffff0f7224 */ /* 0x000fe400078e005e */
[----:B------:R-:W-:Y:S02]  /*1d7b0*/  IMAD.MOV.U32 R92, RZ, RZ, R23 ;  /* 0x000000ffff5c7224 */ /* 0x000fe400078e0017 */
[----:B------:R-:W-:Y:S02]  /*1d7c0*/  IMAD.MOV.U32 R8, RZ, RZ, R21 ;  /* 0x000000ffff087224 */ /* 0x000fe400078e0015 */
[----:B------:R-:W-:Y:S02]  /*1d7d0*/  IMAD.MOV.U32 R9, RZ, RZ, R105 ;  /* 0x000000ffff097224 */ /* 0x000fe400078e0069 */
[----:B------:R-:W-:-:S02]  /*1d7e0*/  IMAD.MOV.U32 R10, RZ, RZ, R97 ;  /* 0x000000ffff0a7224 */ /* 0x000fc400078e0061 */
[----:B------:R-:W-:Y:S02]  /*1d7f0*/  IMAD.MOV.U32 R11, RZ, RZ, R93 ;  /* 0x000000ffff0b7224 */ /* 0x000fe400078e005d */
[----:B------:R-:W-:Y:S02]  /*1d800*/  IMAD.MOV.U32 R23, RZ, RZ, R65 ;  /* 0x000000ffff177224 */ /* 0x000fe400078e0041 */
[----:B------:R-:W-:Y:S02]  /*1d810*/  IMAD.MOV.U32 R65, RZ, RZ, R59 ;  /* 0x000000ffff417224 */ /* 0x000fe400078e003b */
[----:B------:R-:W-:Y:S01]  /*1d820*/  IMAD.MOV.U32 R17, RZ, RZ, R40 ;  /* 0x000000ffff117224 */ /* 0x000fe200078e0028 */
[C---:B-1----:R-:W-:Y:S02]  /*1d830*/  LEA.HI R26, R24.reuse, 0x58, RZ, 0x1a ;  /* 0x00000058181a7811 */ /* 0x042fe400078fd0ff */
[C---:B------:R-:W-:Y:S02]  /*1d840*/  LEA.HI R25, R24.reuse, 0x78, RZ, 0x1a ;  /* 0x0000007818197811 */ /* 0x040fe400078fd0ff */
[----:B------:R-:W-:Y:S01]  /*1d850*/  LEA.HI R27, R24, 0x68, RZ, 0x1a ;  /* 0x00000068181b7811 */ /* 0x000fe200078fd0ff */
        /* <DEDUP_REMOVED lines=9> */
[----:B-1----:R-:W-:-:S05]  /*1d8f0*/  IMAD.SHL.U32 R87, R3, 0x4000, RZ ;  /* 0x0000400003577824 */ /* 0x002fca00078e00ff */
[----:B------:R-:W-:Y:S01]  /*1d900*/  LOP3.LUT R87, R87, 0x18000, RZ, 0xc0, !PT ;  /* 0x0001800057577812 */ /* 0x000fe200078ec0ff */
[----:B------:R-:W-:Y:S01]  /*1d910*/  BAR.SYNC.DEFER_BLOCKING 0x0 ;  /* 0x0000000000007b1d */ /* 0x000fe20000010000 */
[----:B----4-:R-:W-:Y:S01]  /*1d920*/  IADD3 R2, PT, PT, R4, UR7, R5 ;  /* 0x0000000704027c10 */ /* 0x010fe2000fffe005 */
[----:B------:R-:W-:Y:S02]  /*1d930*/  IMAD.MOV.U32 R4, RZ, RZ, R20 ;  /* 0x000000ffff047224 */ /* 0x000fe400078e0014 */
[----:B------:R-:W-:-:S05]  /*1d940*/  IMAD.MOV.U32 R5, RZ, RZ, R104 ;  /* 0x000000ffff057224 */ /* 0x000fca00078e0068 */
[----:B------:R1:W-:Y:S04]  /*1d950*/  STS.128 [R2], R4 ;  /* 0x0000000402007388 */ /* 0x0003e80000000c00 */
[----:B------:R4:W-:Y:S01]  /*1d960*/  STS.128 [R2+0x80], R12 ;  /* 0x0000800c02007388 */ /* 0x0009e20000000c00 */
[----:B-1----:R-:W-:Y:S02]  /*1d970*/  IMAD.MOV.U32 R4, RZ, RZ, R37 ;  /* 0x000000ffff047224 */ /* 0x002fe400078e0025 */
[----:B------:R-:W-:Y:S02]  /*1d980*/  IMAD.MOV.U32 R5, RZ, RZ, R41 ;  /* 0x000000ffff057224 */ /* 0x000fe400078e0029 */
[----:B------:R-:W-:Y:S02]  /*1d990*/  IMAD.MOV.U32 R6, RZ, RZ, R45 ;  /* 0x000000ffff067224 */ /* 0x000fe400078e002d */
[----:B------:R-:W-:-:S02]  /*1d9a0*/  IMAD.MOV.U32 R7, RZ, RZ, R49 ;  /* 0x000000ffff077224 */ /* 0x000fc400078e0031 */
[----:B----4-:R-:W-:-:S03]  /*1d9b0*/  IMAD.MOV.U32 R15, RZ, RZ, R64 ;  /* 0x000000ffff0f7224 */ /* 0x010fc600078e0040 */
[----:B------:R1:W-:Y:S01]  /*1d9c0*/  STS.128 [R2+0x500], R4 ;  /* 0x0005000402007388 */ /* 0x0003e20000000c00 */
[----:B------:R-:W-:-:S03]  /*1d9d0*/  IMAD.MOV.U32 R64, RZ, RZ, R55 ;  /* 0x000000ffff407224 */ /* 0x000fc600078e0037 */
[----:B------:R4:W-:Y:S01]  /*1d9e0*/  STS.128 [R2+0x400], R8 ;  /* 0x0004000802007388 */ /* 0x0009e20000000c00 */
[----:B--2---:R-:W-:Y:S02]  /*1d9f0*/  IMAD.IADD R122, R30, 0x1, R25 ;  /* 0x000000011e7a7824 */ /* 0x004fe400078e0219 */
[----:B-1----:R-:W-:Y:S02]  /*1da00*/  IMAD.MOV.U32 R7, RZ, RZ, R66 ;  /* 0x000000ffff077224 */ /* 0x002fe400078e0042 */
[----:B------:R-:W-:Y:S02]  /*1da10*/  IMAD.MOV.U32 R66, RZ, RZ, R63 ;  /* 0x000000ffff427224 */ /* 0x000fe400078e003f */
[----:B----4-:R-:W-:Y:S02]  /*1da20*/  IMAD.MOV.U32 R8, RZ, RZ, R38 ;  /* 0x000000ffff087224 */ /* 0x010fe400078e0026 */
[----:B------:R-:W-:Y:S01]  /*1da30*/  IMAD.MOV.U32 R9, RZ, RZ, R42 ;  /* 0x000000ffff097224 */ /* 0x000fe200078e002a */
[----:B------:R1:W-:Y:S01]  /*1da40*/  STS.128 [R2+0x680], R64 ;  /* 0x0006804002007388 */ /* 0x0003e20000000c00 */
[----:B------:R-:W-:-:S02]  /*1da50*/  IMAD.MOV.U32 R10, RZ, RZ, R46 ;  /* 0x000000ffff0a7224 */ /* 0x000fc400078e002e */
[----:B------:R-:W-:Y:S01]  /*1da60*/  IMAD.MOV.U32 R11, RZ, RZ, R50 ;  /* 0x000000ffff0b7224 */ /* 0x000fe200078e0032 */
[----:B------:R-:W-:-:S04]  /*1da70*/  LEA.HI R25, R24, 0x48, RZ, 0x1a ;  /* 0x0000004818197811 */ /* 0x000fc800078fd0ff */
[----:B------:R2:W-:Y:S01]  /*1da80*/  STS.128 [R2+0x180], R8 ;  /* 0x0001800802007388 */ /* 0x0005e20000000c00 */
[----:B-1----:R-:W-:Y:S01]  /*1da90*/  IMAD.IADD R64, R30, 0x1, R26 ;  /* 0x000000011e407824 */ /* 0x002fe200078e021a */
[----:B------:R-:W-:Y:S01]  /*1daa0*/  LEA.HI R26, R24, 0x28, RZ, 0x1a ;  /* 0x00000028181a7811 */ /* 0x000fe200078fd0ff */
[----:B------:R-:W-:-:S04]  /*1dab0*/  IMAD.MOV.U32 R6, RZ, RZ, R62 ;  /* 0x000000ffff067224 */ /* 0x000fc800078e003e */
[----:B------:R-:W-:Y:S02]  /*1dac0*/  IMAD.IADD R40, R30, 0x1, R26 ;  /* 0x000000011e287824 */ /* 0x000fe400078e021a */
[----:B--2---:R-:W-:Y:S01]  /*1dad0*/  IMAD.MOV.U32 R10, RZ, RZ, R76 ;  /* 0x000000ffff0a7224 */ /* 0x004fe200078e004c */
[----:B------:R-:W-:Y:S01]  /*1dae0*/  LEA.HI R26, R24, 0x18, RZ, 0x1a ;  /* 0x00000018181a7811 */ /* 0x000fe200078fd0ff */
[----:B------:R-:W-:Y:S01]  /*1daf0*/  IMAD.IADD R76, R30, 0x1, R27 ;  /* 0x000000011e4c7824 */ /* 0x000fe200078e021b */
[C---:B------:R-:W-:Y:S01]  /*1db00*/  LEA.HI R27, R24.reuse, 0x38, RZ, 0x1a ;  /* 0x00000038181b7811 */ /* 0x040fe200078fd0ff */
[----:B------:R-:W-:Y:S01]  /*1db10*/  IMAD.MOV.U32 R8, RZ, RZ, R68 ;  /* 0x000000ffff087224 */ /* 0x000fe200078e0044 */
[----:B------:R-:W-:Y:S01]  /*1db20*/  LEA.HI R24, R24, 0x8, RZ, 0x1a ;  /* 0x0000000818187811 */ /* 0x000fe200078fd0ff */
[----:B------:R-:W-:Y:S02]  /*1db30*/  IMAD.MOV.U32 R9, RZ, RZ, R72 ;  /* 0x000000ffff097224 */ /* 0x000fe400078e0048 */
[----:B------:R-:W-:-:S02]  /*1db40*/  IMAD.MOV.U32 R11, RZ, RZ, R80 ;  /* 0x000000ffff0b7224 */ /* 0x000fc400078e0050 */
[C---:B------:R-:W-:Y:S02]  /*1db50*/  IMAD.IADD R62, R30.reuse, 0x1, R25 ;  /* 0x000000011e3e7824 */ /* 0x040fe400078e0219 */
[----:B------:R-:W1:Y:S01]  /*1db60*/  S2R R25, SR_TID.X ;  /* 0x0000000000197919 */ /* 0x000e620000002100 */
[----:B------:R2:W-:Y:S01]  /*1db70*/  STS.128 [R2+0x300], R8 ;  /* 0x0003000802007388 */ /* 0x0005e20000000c00 */
[----:B------:R-:W-:Y:S02]  /*1db80*/  IMAD.MOV.U32 R4, RZ, RZ, R54 ;  /* 0x000000ffff047224 */ /* 0x000fe400078e0036 */
[----:B------:R-:W-:Y:S02]  /*1db90*/  IMAD.MOV.U32 R5, RZ, RZ, R58 ;  /* 0x000000ffff057224 */ /* 0x000fe400078e003a */
[----:B--2---:R-:W-:Y:S02]  /*1dba0*/  IMAD.IADD R8, R30, 0x1, R24 ;  /* 0x000000011e087824 */ /* 0x004fe400078e0218 */
[----:B------:R-:W2:Y:S01]  /*1dbb0*/  S2R R24, SR_TID.X ;  /* 0x0000000000187919 */ /* 0x000ea20000002100 */
[----:B------:R-:W-:Y:S01]  /*1dbc0*/  IMAD.MOV.U32 R49, RZ, RZ, R43 ;  /* 0x000000ffff317224 */ /* 0x000fe200078e002b */
[----:B------:R4:W-:Y:S01]  /*1dbd0*/  STS.128 [R2+0x100], R16 ;  /* 0x0001001002007388 */ /* 0x0009e20000000c00 */
[----:B------:R-:W-:-:S03]  /*1dbe0*/  IMAD.MOV.U32 R50, RZ, RZ, R47 ;  /* 0x000000ffff327224 */ /* 0x000fc600078e002f */
[----:B------:R1:W-:Y:S01]  /*1dbf0*/  STS.128 [R2+0x280], R4 ;  /* 0x0002800402007388 */ /* 0x0003e20000000c00 */
[----:B------:R-:W-:Y:S02]  /*1dc00*/  IMAD.MOV.U32 R12, RZ, RZ, R52 ;  /* 0x000000ffff0c7224 */ /* 0x000fe400078e0034 */
[----:B------:R-:W-:Y:S02]  /*1dc10*/  IMAD.MOV.U32 R13, RZ, RZ, R56 ;  /* 0x000000ffff0d7224 */ /* 0x000fe400078e0038 */
[----:B------:R-:W-:Y:S02]  /*1dc20*/  IMAD.MOV.U32 R14, RZ, RZ, R60 ;  /* 0x000000ffff0e7224 */ /* 0x000fe400078e003c */
[----:B------:R-:W-:Y:S02]  /*1dc30*/  IMAD.MOV.U32 R20, RZ, RZ, R53 ;  /* 0x000000ffff147224 */ /* 0x000fe400078e0035 */
[----:B------:R-:W-:Y:S02]  /*1dc40*/  IMAD.MOV.U32 R80, RZ, RZ, R71 ;  /* 0x000000ffff507224 */ /* 0x000fe400078e0047 */
[----:B----4-:R-:W-:-:S02]  /*1dc50*/  IMAD.MOV.U32 R19, RZ, RZ, R81 ;  /* 0x000000ffff137224 */ /* 0x010fc400078e0051 */
[----:B------:R-:W-:Y:S02]  /*1dc60*/  IMAD.MOV.U32 R16, RZ, RZ, R69 ;  /* 0x000000ffff107224 */ /* 0x000fe400078e0045 */
[----:B-1----:R-:W-:Y:S02]  /*1dc70*/  IMAD.MOV.U32 R7, RZ, RZ, R82 ;  /* 0x000000ffff077224 */ /* 0x002fe400078e0052 */
[----:B------:R-:W-:Y:S02]  /*1dc80*/  IMAD.MOV.U32 R17, RZ, RZ, R73 ;  /* 0x000000ffff117224 */ /* 0x000fe400078e0049 */
[----:B------:R-:W-:Y:S02]  /*1dc90*/  IMAD.MOV.U32 R18, RZ, RZ, R77 ;  /* 0x000000ffff127224 */ /* 0x000fe400078e004d */
[----:B------:R-:W-:Y:S02]  /*1dca0*/  IMAD.MOV.U32 R4, RZ, RZ, R70 ;  /* 0x000000ffff047224 */ /* 0x000fe400078e0046 */
[----:B------:R-:W-:-:S02]  /*1dcb0*/  IMAD.MOV.U32 R5, RZ, RZ, R74 ;  /* 0x000000ffff057224 */ /* 0x000fc400078e004a */
[----:B------:R-:W-:Y:S02]  /*1dcc0*/  IMAD.MOV.U32 R6, RZ, RZ, R78 ;  /* 0x000000ffff067224 */ /* 0x000fe400078e004e */
[----:B------:R-:W-:Y:S02]  /*1dcd0*/  IMAD.MOV.U32 R81, RZ, RZ, R75 ;  /* 0x000000ffff517224 */ /* 0x000fe400078e004b */
[----:B------:R-:W-:Y:S01]  /*1dce0*/  IMAD.MOV.U32 R82, RZ, RZ, R79 ;  /* 0x000000ffff527224 */ /* 0x000fe200078e004f */
[----:B------:R-:W-:Y:S01]  /*1dcf0*/  STS.128 [R2+0x480], R92 ;  /* 0x0004805c02007388 */ /* 0x000fe20000000c00 */
[----:B------:R-:W-:Y:S01]  /*1dd00*/  SHF.R.U32.HI R31, RZ, 0x6, R25 ;  /* 0x00000006ff1f7819 */ /* 0x000fe20000011619 */
[----:B------:R-:W-:Y:S01]  /*1dd10*/  IMAD.IADD R46, R30, 0x1, R27 ;  /* 0x000000011e2e7824 */ /* 0x000fe200078e021b */
[----:B--2---:R-:W-:Y:S01]  /*1dd20*/  LOP3.LUT R24, R24, 0x180, RZ, 0xc0, !PT ;  /* 0x0000018018187812 */ /* 0x004fe200078ec0ff */
[----:B------:R-:W-:Y:S01]  /*1dd30*/  STS.128 [R2+0x580], R48 ;  /* 0x0005803002007388 */ /* 0x000fe20000000c00 */
[----:B------:R-:W-:Y:S01]  /*1dd40*/  IMAD.IADD R28, R30, 0x1, R26 ;  /* 0x000000011e1c7824 */ /* 0x000fe200078e021a */
[----:B------:R-:W1:Y:S02]  /*1dd50*/  LDC R73, c[0x0][0x3b8] ;  /* 0x0000ee00ff497b82 */ /* 0x000e640000000800 */
[----:B------:R-:W-:Y:S04]  /*1dd60*/  STS.128 [R2+0x200], R12 ;  /* 0x0002000c02007388 */ /* 0x000fe80000000c00 */
[----:B------:R-:W-:Y:S04]  /*1dd70*/  STS.128 [R2+0x600], R20 ;  /* 0x0006001402007388 */ /* 0x000fe80000000c00 */
[----:B------:R-:W-:Y:S04]  /*1dd80*/  STS.128 [R2+0x700], R16 ;  /* 0x0007001002007388 */ /* 0x000fe80000000c00 */
[----:B------:R-:W-:Y:S04]  /*1dd90*/  STS.128 [R2+0x380], R4 ;  /* 0x0003800402007388 */ /* 0x000fe80000000c00 */
[----:B------:R2:W-:Y:S01]  /*1dda0*/  STS.128 [R2+0x780], R80 ;  /* 0x0007805002007388 */ /* 0x0005e20000000c00 */
[----:B------:R-:W-:-:S02]  /*1ddb0*/  LOP3.LUT R25, R25, 0x7f, RZ, 0xc0, !PT ;  /* 0x0000007f19197812 */ /* 0x000fc400078ec0ff */
[----:B------:R-:W-:-:S03]  /*1ddc0*/  SHF.R.U32.HI R24, RZ, 0x2, R24 ;  /* 0x00000002ff187819 */ /* 0x000fc60000011618 */
[----:B------:R-:W-:-:S05]  /*1ddd0*/  IMAD R87, R25, 0x10, R87 ;  /* 0x0000001019577824 */ /* 0x000fca00078e0257 */
[----:B------:R-:W-:Y:S01]  /*1dde0*/  LOP3.LUT R87, R87, R24, RZ, 0x3c, !PT ;  /* 0x0000001857577212 */ /* 0x000fe200078e3cff */
[----:B------:R-:W-:Y:S01]  /*1ddf0*/  BAR.SYNC.DEFER_BLOCKING 0x0 ;  /* 0x0000000000007b1d */ /* 0x000fe20000010000 */
[----:B------:R-:W-:Y:S01]  /*1de00*/  IMAD R72, R0, UR4, RZ ;  /* 0x0000000400487c24 */ /* 0x000fe2000f8e02ff */
[----:B------:R-:W-:-:S04]  /*1de10*/  SGXT.U32 R31, R31, 0x3 ;  /* 0x000000031f1f781a */ /* 0x000fc80000000000 */
[----:B------:R-:W4:Y:S04]  /*1de20*/  LDS.128 R24, [R87+UR7] ;  /* 0x0000000757187984 */ /* 0x000f280008000c00 */
[----:B------:R-:W4:Y:S01]  /*1de30*/  LDS.128 R20, [R87+UR7+0x800] ;  /* 0x0008000757147984 */ /* 0x000f220008000c00 */
[----:B--2---:R-:W-:Y:S02]  /*1de40*/  LOP3.LUT R2, R30, R31, RZ, 0xfc, !PT ;  /* 0x0000001f1e027212 */ /* 0x004fe400078efcff */
[----:B---3--:R-:W-:Y:S01]  /*1de50*/  LEA R0, P1, R72, UR8, 0x2 ;  /* 0x0000000848007c11 */ /* 0x008fe2000f8210ff */
[----:B------:R-:W2:Y:S01]  /*1de60*/  LDS.128 R4, [R87+UR7+0x1000] ;  /* 0x0010000757047984 */ /* 0x000ea20008000c00 */
[C---:B------:R-:W-:Y:S01]  /*1de70*/  ISETP.LT.AND P4, PT, R8.reuse, R119, !P0 ;  /* 0x000000770800720c */ /* 0x040fe20004781270 */
[----:B-1----:R-:W-:-:S02]  /*1de80*/  IMAD R29, R8, R73, RZ ;  /* 0x00000049081d7224 */ /* 0x002fc400078e02ff */
[----:B------:R-:W1:Y:S01]  /*1de90*/  LDS.128 R16, [R87+UR7+0x1800] ;  /* 0x0018000757107984 */ /* 0x000e620008000c00 */
[----:B------:R-:W-:Y:S01]  /*1dea0*/  LEA.HI.X.SX32 R72, R72, UR9, 0x2, P1 ;  /* 0x0000000948487c11 */ /* 0x000fe200088f16ff */
[C---:B------:R-:W-:Y:S02]  /*1deb0*/  IMAD R81, R2.reuse, R73, RZ ;  /* 0x0000004902517224 */ /* 0x040fe400078e02ff */
[----:B------:R-:W3:Y:S01]  /*1dec0*/  LDS.128 R12, [R87+UR7+0x2000] ;  /* 0x00200007570c7984 */ /* 0x000ee20008000c00 */
[----:B------:R-:W-:-:S03]  /*1ded0*/  ISETP.LT.AND P1, PT, R2, R119, !P0 ;  /* 0x000000770200720c */ /* 0x000fc60004721270 */
[----:B------:R-:W1:Y:S01]  /*1dee0*/  LDS.128 R8, [R87+UR7+0x2800] ;  /* 0x0028000757087984 */ /* 0x000e620008000c00 */
[-C--:B------:R-:W-:Y:S02]  /*1def0*/  LEA R2, P2, R81, R0.reuse, 0x2 ;  /* 0x0000000051027211 */ /* 0x080fe400078410ff */
[----:B------:R-:W-:Y:S02]  /*1df00*/  LEA R32, P3, R29, R0, 0x2 ;  /* 0x000000001d207211 */ /* 0x000fe400078610ff */
[----:B------:R-:W-:Y:S01]  /*1df10*/  LEA.HI R78, R3, R30, RZ, 0x1a ;  /* 0x0000001e034e7211 */ /* 0x000fe200078fd0ff */
[-C--:B------:R-:W-:Y:S01]  /*1df20*/  IMAD R43, R28, R73.reuse, RZ ;  /* 0x000000491c2b7224 */ /* 0x080fe200078e02ff */
[----:B------:R-:W-:Y:S01]  /*1df30*/  LEA.HI.X.SX32 R3, R81, R72, 0x2, P2 ;  /* 0x0000004851037211 */ /* 0x000fe200010f16ff */
[----:B------:R-:W-:Y:S01]  /*1df40*/  IMAD R51, R40, R73, RZ ;  /* 0x0000004928337224 */ /* 0x000fe200078e02ff */
[C-C-:B------:R-:W-:Y:S01]  /*1df50*/  LOP3.LUT R82, R30.reuse, 0x1f0, R31.reuse, 0xfe, !PT ;  /* 0x000001f01e527812 */ /* 0x140fe200078efe1f */
[----:B------:R-:W-:Y:S01]  /*1df60*/  LDS.128 R36, [R87+UR7+0x3800] ;  /* 0x0038000757247984 */ /* 0x000fe20008000c00 */
[----:B------:R-:W-:-:S02]  /*1df70*/  LOP3.LUT R80, R30, 0x1e0, R31, 0xfe, !PT ;  /* 0x000001e01e507812 */ /* 0x000fc400078efe1f */
[C-C-:B------:R-:W-:Y:S02]  /*1df80*/  LOP3.LUT R84, R30.reuse, 0x1d0, R31.reuse, 0xfe, !PT ;  /* 0x000001d01e547812 */ /* 0x140fe400078efe1f */
[C-C-:B------:R-:W-:Y:S02]  /*1df90*/  LOP3.LUT R86, R30.reuse, 0x1c0, R31.reuse, 0xfe, !PT ;  /* 0x000001c01e567812 */ /* 0x140fe400078efe1f */
[C-C-:B------:R-:W-:Y:S02]  /*1dfa0*/  LOP3.LUT R88, R30.reuse, 0x1b0, R31.reuse, 0xfe, !PT ;  /* 0x000001b01e587812 */ /* 0x140fe400078efe1f */
[C-C-:B------:R-:W-:Y:S02]  /*1dfb0*/  LOP3.LUT R58, R30.reuse, 0x1a0, R31.reuse, 0xfe, !PT ;  /* 0x000001a01e3a7812 */ /* 0x140fe400078efe1f */
[C-C-:B------:R-:W-:Y:S02]  /*1dfc0*/  LOP3.LUT R92, R30.reuse, 0x190, R31.reuse, 0xfe, !PT ;  /* 0x000001901e5c7812 */ /* 0x140fe400078efe1f */
        /* <DEDUP_REMOVED lines=22> */
[----:B------:R-:W-:Y:S02]  /*1e130*/  LEA.HI.X.SX32 R33, R29, R72, 0x2, P3 ;  /* 0x000000481d217211 */ /* 0x000fe400018f16ff */
[C-C-:B------:R-:W-:Y:S02]  /*1e140*/  LOP3.LUT R34, R30.reuse, 0x20, R31.reuse, 0xfe, !PT ;  /* 0x000000201e227812 */ /* 0x140fe400078efe1f */
[----:B------:R-:W-:Y:S01]  /*1e150*/  LOP3.LUT R30, R30, 0x10, R31, 0xfe, !PT ;  /* 0x000000101e1e7812 */ /* 0x000fe200078efe1f */
[----:B----4-:R4:W-:Y:S03]  /*1e160*/  @P1 STG.E desc[UR14][R2.64], R24 ;  /* 0x0000001802001986 */ /* 0x0109e6000c10190e */
[C---:B------:R-:W-:Y:S01]  /*1e170*/  ISETP.LT.AND P2, PT, R30.reuse, R119, !P0 ;  /* 0x000000771e00720c */ /* 0x040fe20004741270 */
[----:B------:R-:W-:Y:S01]  /*1e180*/  @P4 STG.E desc[UR14][R32.64], R20 ;  /* 0x0000001420004986 */ /* 0x000fe2000c10190e */
[----:B------:R-:W-:Y:S01]  /*1e190*/  IMAD R41, R30, R73, RZ ;  /* 0x000000491e297224 */ /* 0x000fe200078e02ff */
[----:B------:R-:W-:-:S02]  /*1e1a0*/  ISETP.LT.AND P4, PT, R28, R119, !P0 ;  /* 0x000000771c00720c */ /* 0x000fc40004781270 */
[----:B------:R-:W3:Y:S01]  /*1e1b0*/  LDS.128 R28, [R87+UR7+0x3000] ;  /* 0x00300007571c7984 */ /* 0x000ee20008000c00 */
[C---:B------:R-:W-:Y:S01]  /*1e1c0*/  IMAD R47, R34.reuse, R73, RZ ;  /* 0x00000049222f7224 */ /* 0x040fe200078e02ff */
[-C--:B----4-:R-:W-:Y:S02]  /*1e1d0*/  LEA R2, P1, R41, R0.reuse, 0x2 ;  /* 0x0000000029027211 */ /* 0x090fe400078210ff */
[-C--:B------:R-:W-:Y:S02]  /*1e1e0*/  ISETP.LT.AND P3, PT, R34, R119.reuse, !P0 ;  /* 0x000000772200720c */ /* 0x080fe40004761270 */
[----:B------:R-:W-:Y:S01]  /*1e1f0*/  LEA R44, P5, R43, R0, 0x2 ;  /* 0x000000002b2c7211 */ /* 0x000fe200078a10ff */
[----:B------:R-:W4:Y:S01]  /*1e200*/  LDS.128 R32, [R87+UR7+0x4000] ;  /* 0x0040000757207984 */ /* 0x000f220008000c00 */
[----:B------:R-:W-:Y:S02]  /*1e210*/  LEA.HI.X.SX32 R3, R41, R72, 0x2, P1 ;  /* 0x0000004829037211 */ /* 0x000fe400008f16ff */
[----:B------:R-:W-:-:S02]  /*1e220*/  ISETP.LT.AND P1, PT, R40, R119, !P0 ;  /* 0x000000772800720c */ /* 0x000fc40004721270 */
[----:B------:R-:W-:Y:S02]  /*1e230*/  LEA R48, P6, R47, R0, 0x2 ;  /* 0x000000002f307211 */ /* 0x000fe400078c10ff */
[----:B------:R-:W-:Y:S02]  /*1e240*/  LEA.HI.X.SX32 R45, R43, R72, 0x2, P5 ;  /* 0x000000482b2d7211 */ /* 0x000fe400028f16ff */
[----:B------:R-:W-:Y:S01]  /*1e250*/  LEA R56, P5, R51, R0, 0x2 ;  /* 0x0000000033387211 */ /* 0x000fe200078a10ff */
[----:B------:R-:W4:Y:S01]  /*1e260*/  LDS.128 R40, [R87+UR7+0x4800] ;  /* 0x0048000757287984 */ /* 0x000f220008000c00 */
[-C--:B------:R-:W-:Y:S01]  /*1e270*/  IMAD R53, R52, R73.reuse, RZ ;  /* 0x0000004934357224 */ /* 0x080fe200078e02ff */
[-C--:B------:R-:W-:Y:S02]  /*1e280*/  LEA.HI.X.SX32 R49, R47, R72.reuse, 0x2, P6 ;  /* 0x000000482f317211 */ /* 0x080fe400030f16ff */
[----:B------:R-:W-:Y:S01]  /*1e290*/  LEA.HI.X.SX32 R57, R51, R72, 0x2, P5 ;  /* 0x0000004833397211 */ /* 0x000fe200028f16ff */
[----:B--2---:R2:W-:Y:S01]  /*1e2a0*/  @P2 STG.E desc[UR14][R2.64], R4 ;  /* 0x0000000402002986 */ /* 0x0045e2000c10190e */
[----:B------:R-:W-:Y:S01]  /*1e2b0*/  LEA R60, P2, R53, R0, 0x2 ;  /* 0x00000000353c7211 */ /* 0x000fe200078410ff */
[----:B------:R-:W-:-:S02]  /*1e2c0*/  IMAD R59, R46, R73, RZ ;  /* 0x000000492e3b7224 */ /* 0x000fc400078e02ff */
[----:B-1----:R-:W-:Y:S01]  /*1e2d0*/  @P4 STG.E desc[UR14][R44.64], R16 ;  /* 0x000000102c004986 */ /* 0x002fe2000c10190e */
[----:B------:R-:W-:Y:S01]  /*1e2e0*/  ISETP.LT.AND P4, PT, R46, R119, !P0 ;  /* 0x000000772e00720c */ /* 0x000fe20004781270 */
[----:B------:R-:W-:Y:S02]  /*1e2f0*/  IMAD R63, R50, R73, RZ ;  /* 0x00000049323f7224 */ /* 0x000fe400078e02ff */
[----:B---3--:R-:W-:Y:S01]  /*1e300*/  @P3 STG.E desc[UR14][R48.64], R12 ;  /* 0x0000000c30003986 */ /* 0x008fe2000c10190e */
[----:B------:R-:W-:-:S03]  /*1e310*/  ISETP.LT.AND P3, PT, R52, R119, !P0 ;  /* 0x000000773400720c */ /* 0x000fc60004761270 */
[----:B------:R-:W-:Y:S01]  /*1e320*/  @P1 STG.E desc[UR14][R56.64], R8 ;  /* 0x0000000838001986 */ /* 0x000fe2000c10190e */
[----:B------:R-:W-:Y:S02]  /*1e330*/  ISETP.LT.AND P1, PT, R50, R119, !P0 ;  /* 0x000000773200720c */ /* 0x000fe40004721270 */
[----:B------:R-:W-:Y:S01]  /*1e340*/  LEA.HI.X.SX32 R61, R53, R72, 0x2, P2 ;  /* 0x00000048353d7211 */ /* 0x000fe200010f16ff */
[----:B------:R-:W1:Y:S04]  /*1e350*/  LDS.128 R44, [R87+UR7+0x5000] ;  /* 0x00500007572c7984 */ /* 0x000e680008000c00 */
[----:B------:R-:W3:Y:S04]  /*1e360*/  LDS.128 R48, [R87+UR7+0x5800] ;  /* 0x0058000757307984 */ /* 0x000ee80008000c00 */
[----:B------:R-:W1:Y:S01]  /*1e370*/  LDS.128 R52, [R87+UR7+0x6000] ;  /* 0x0060000757347984 */ /* 0x000e620008000c00 */
[----:B--2---:R-:W-:-:S02]  /*1e380*/  LEA R2, P5, R59, R0, 0x2 ;  /* 0x000000003b027211 */ /* 0x004fc400078a10ff */
[----:B------:R-:W-:Y:S01]  /*1e390*/  LEA R68, P6, R63, R0, 0x2 ;  /* 0x000000003f447211 */ /* 0x000fe200078c10ff */
[----:B------:R-:W-:Y:S01]  /*1e3a0*/  @P3 STG.E desc[UR14][R60.64], R28 ;  /* 0x0000001c3c003986 */ /* 0x000fe2000c10190e */
[----:B------:R-:W-:Y:S01]  /*1e3b0*/  ISETP.LT.AND P2, PT, R58, R119, !P0 ;  /* 0x000000773a00720c */ /* 0x000fe20004741270 */
[C---:B------:R-:W-:Y:S01]  /*1e3c0*/  IMAD R65, R62.reuse, R73, RZ ;  /* 0x000000493e417224 */ /* 0x040fe200078e02ff */
[-C--:B------:R-:W-:Y:S02]  /*1e3d0*/  LEA.HI.X.SX32 R3, R59, R72.reuse, 0x2, P5 ;  /* 0x000000483b037211 */ /* 0x080fe400028f16ff */
[----:B------:R-:W-:Y:S01]  /*1e3e0*/  LEA.HI.X.SX32 R69, R63, R72, 0x2, P6 ;  /* 0x000000483f457211 */ /* 0x000fe200030f16ff */
[----:B------:R-:W2:Y:S01]  /*1e3f0*/  LDS.128 R56, [R87+UR7+0x6800] ;  /* 0x0068000757387984 */ /* 0x000ea20008000c00 */
[----:B------:R-:W-:-:S03]  /*1e400*/  ISETP.LT.AND P6, PT, R62, R119, !P0 ;  /* 0x000000773e00720c */ /* 0x000fc600047c1270 */
[----:B------:R-:W2:Y:S01]  /*1e410*/  LDS.128 R60, [R87+UR7+0x7000] ;  /* 0x00700007573c7984 */ /* 0x000ea20008000c00 */
[C---:B------:R-:W-:Y:S01]  /*1e420*/  LEA R74, P3, R65.reuse, R0, 0x2 ;  /* 0x00000000414a7211 */ /* 0x040fe200078610ff */
[-C--:B------:R-:W-:Y:S02]  /*1e430*/  IMAD R71, R70, R73.reuse, RZ ;  /* 0x0000004946477224 */ /* 0x080fe400078e02ff */
[----:B------:R3:W-:Y:S01]  /*1e440*/  @P4 STG.E desc[UR14][R2.64], R36 ;  /* 0x0000002402004986 */ /* 0x0007e2000c10190e */
[----:B------:R-:W-:Y:S01]  /*1e450*/  LEA.HI.X.SX32 R75, R65, R72, 0x2, P3 ;  /* 0x00000048414b7211 */ /* 0x000fe200018f16ff */
[----:B------:R-:W-:Y:S01]  /*1e460*/  IMAD R77, R64, R73, RZ ;  /* 0x00000049404d7224 */ /* 0x000fe200078e02ff */
[-C--:B------:R-:W-:Y:S01]  /*1e470*/  ISETP.LT.AND P4, PT, R70, R119.reuse, !P0 ;  /* 0x000000774600720c */ /* 0x080fe20004781270 */
[----:B----4-:R4:W-:Y:S01]  /*1e480*/  @P1 STG.E desc[UR14][R68.64], R32 ;  /* 0x0000002044001986 */ /* 0x0109e2000c10190e */
[----:B------:R-:W-:Y:S01]  /*1e490*/  ISETP.LT.AND P1, PT, R64, R119, !P0 ;  /* 0x000000774000720c */ /* 0x000fe20004721270 */
[C---:B------:R-:W-:Y:S01]  /*1e4a0*/  IMAD R85, R66.reuse, R73, RZ ;  /* 0x0000004942557224 */ /* 0x040fe200078e02ff */
[----:B------:R-:W-:Y:S01]  /*1e4b0*/  ISETP.LT.AND P3, PT, R66, R119, !P0 ;  /* 0x000000774200720c */ /* 0x000fe20004761270 */
[----:B------:R-:W-:Y:S01]  /*1e4c0*/  @P6 STG.E desc[UR14][R74.64], R40 ;  /* 0x000000284a006986 */ /* 0x000fe2000c10190e */
[----:B---3--:R-:W-:-:S03]  /*1e4d0*/  LEA R2, P5, R71, R0, 0x2 ;  /* 0x0000000047027211 */ /* 0x008fc600078a10ff */
[----:B------:R3:W2:Y:S01]  /*1e4e0*/  LDS.128 R64, [R87+UR7+0x7800] ;  /* 0x0078000757407984 */ /* 0x0006a20008000c00 */
[----:B----4-:R-:W-:Y:S02]  /*1e4f0*/  LEA R68, P6, R77, R0, 0x2 ;  /* 0x000000004d447211 */ /* 0x010fe400078c10ff */
[----:B------:R-:W-:Y:S02]  /*1e500*/  LEA.HI.X.SX32 R3, R71, R72, 0x2, P5 ;  /* 0x0000004847037211 */ /* 0x000fe400028f16ff */
[----:B------:R-:W-:Y:S02]  /*1e510*/  LEA R70, P5, R85, R0, 0x2 ;  /* 0x0000000055467211 */ /* 0x000fe400078a10ff */
[-C--:B------:R-:W-:Y:S02]  /*1e520*/  LEA.HI.X.SX32 R69, R77, R72.reuse, 0x2, P6 ;  /* 0x000000484d457211 */ /* 0x080fe400030f16ff */
[----:B------:R-:W-:Y:S01]  /*1e530*/  LEA.HI.X.SX32 R71, R85, R72, 0x2, P5 ;  /* 0x0000004855477211 */ /* 0x000fe200028f16ff */
[C---:B---3--:R-:W-:Y:S01]  /*1e540*/  IMAD R87, R76.reuse, R73, RZ ;  /* 0x000000494c577224 */ /* 0x048fe200078e02ff */
[----:B-1----:R1:W-:Y:S01]  /*1e550*/  @P4 STG.E desc[UR14][R2.64], R44 ;  /* 0x0000002c02004986 */ /* 0x0023e2000c10190e */
[----:B------:R-:W-:-:S03]  /*1e560*/  ISETP.LT.AND P6, PT, R76, R119, !P0 ;  /* 0x000000774c00720c */ /* 0x000fc600047c1270 */
[----:B------:R-:W-:Y:S01]  /*1e570*/  @P1 STG.E desc[UR14][R68.64], R48 ;  /* 0x0000003044001986 */ /* 0x000fe2000c10190e */
[----:B------:R-:W-:-:S03]  /*1e580*/  LEA R76, P4, R87, R0, 0x2 ;  /* 0x00000000574c7211 */ /* 0x000fc600078810ff */
[----:B------:R3:W-:Y:S01]  /*1e590*/  @P3 STG.E desc[UR14][R70.64], R52 ;  /* 0x0000003446003986 */ /* 0x0007e2000c10190e */
[C---:B------:R-:W-:Y:S01]  /*1e5a0*/  ISETP.LT.AND P3, PT, R83.reuse, R119, !P0 ;  /* 0x000000775300720c */ /* 0x040fe20004761270 */
[----:B------:R-:W-:Y:S01]  /*1e5b0*/  IMAD R83, R83, R73, RZ ;  /* 0x0000004953537224 */ /* 0x000fe200078e02ff */
[----:B------:R-:W-:-:S04]  /*1e5c0*/  LEA.HI.X.SX32 R77, R87, R72, 0x2, P4 ;  /* 0x00000048574d7211 */ /* 0x000fc800020f16ff */
[C---:B------:R-:W-:Y:S01]  /*1e5d0*/  LEA R74, P4, R83.reuse, R0, 0x2 ;  /* 0x00000000534a7211 */ /* 0x040fe200078810ff */
[----:B------:R-:W-:Y:S02]  /*1e5e0*/  IMAD R85, R122, R73, RZ ;  /* 0x000000497a557224 */ /* 0x000fe400078e02ff */
[----:B------:R-:W-:Y:S01]  /*1e5f0*/  VIADD R4, R78, 0x88 ;  /* 0x000000884e047836 */ /* 0x000fe20000000000 */
[----:B------:R-:W-:Y:S01]  /*1e600*/  LEA.HI.X.SX32 R75, R83, R72, 0x2, P4 ;  /* 0x00000048534b7211 */ /* 0x000fe200020f16ff */
[----:B--2---:R-:W-:Y:S01]  /*1e610*/  @P6 STG.E desc[UR14][R76.64], R56 ;  /* 0x000000384c006986 */ /* 0x004fe2000c10190e */
[----:B------:R-:W-:Y:S01]  /*1e620*/  ISETP.LT.AND P1, PT, R122, R119, !P0 ;  /* 0x000000777a00720c */ /* 0x000fe20004721270 */
[----:B------:R-:W-:Y:S01]  /*1e630*/  IMAD R81, R73, 0x80, R81 ;  /* 0x0000008049517824 */ /* 0x000fe200078e0251 */
[----:B-1----:R-:W-:Y:S01]  /*1e640*/  LEA R2, P6, R85, R0, 0x2 ;  /* 0x0000000055027211 */ /* 0x002fe200078c10ff */
[C---:B---3--:R-:W-:Y:S01]  /*1e650*/  IMAD R71, R4.reuse, R73, RZ ;  /* 0x0000004904477224 */ /* 0x048fe200078e02ff */
[-C--:B------:R-:W-:Y:S01]  /*1e660*/  ISETP.LT.AND P5, PT, R79, R119.reuse, !P0 ;  /* 0x000000774f00720c */ /* 0x080fe200047a1270 */
[----:B------:R1:W-:Y:S01]  /*1e670*/  @P3 STG.E desc[UR14][R74.64], R60 ;  /* 0x0000003c4a003986 */ /* 0x0003e2000c10190e */
[----:B------:R-:W-:-:S02]  /*1e680*/  ISETP.LT.AND P3, PT, R4, R119, !P0 ;  /* 0x000000770400720c */ /* 0x000fc40004761270 */
[----:B------:R-:W-:Y:S02]  /*1e690*/  LEA R68, P4, R81, R0, 0x2 ;  /* 0x0000000051447211 */ /* 0x000fe400078810ff */
[----:B------:R-:W-:Y:S02]  /*1e6a0*/  LEA.HI.X.SX32 R3, R85, R72, 0x2, P6 ;  /* 0x0000004855037211 */ /* 0x000fe400030f16ff */
[----:B------:R-:W-:Y:S02]  /*1e6b0*/  LEA R70, P6, R71, R0, 0x2 ;  /* 0x0000000047467211 */ /* 0x000fe400078c10ff */
[-C--:B------:R-:W-:Y:S01]  /*1e6c0*/  LEA.HI.X.SX32 R69, R81, R72.reuse, 0x2, P4 ;  /* 0x0000004851457211 */ /* 0x080fe200020f16ff */
[----:B------:R-:W-:Y:S01]  /*1e6d0*/  IMAD R81, R73, 0x10, R81 ;  /* 0x0000001049517824 */ /* 0x000fe200078e0251 */
[----:B------:R-:W-:Y:S01]  /*1e6e0*/  LEA.HI.X.SX32 R71, R71, R72, 0x2, P6 ;  /* 0x0000004847477211 */ /* 0x000fe200030f16ff */
[----:B------:R2:W-:Y:S01]  /*1e6f0*/  @P1 STG.E desc[UR14][R2.64], R64 ;  /* 0x0000004002001986 */ /* 0x0005e2000c10190e */
[----:B------:R-:W-:Y:S01]  /*1e700*/  ISETP.LT.AND P4, PT, R104, R119, !P0 ;  /* 0x000000776800720c */ /* 0x000fe20004781270 */
[----:B------:R-:W-:-:S02]  /*1e710*/  VIADD R4, R78, 0x98 ;  /* 0x000000984e047836 */ /* 0x000fc40000000000 */
[----:B------:R3:W-:Y:S04]  /*1e720*/  @P5 STG.E desc[UR14][R68.64], R25 ;  /* 0x0000001944005986 */ /* 0x0007e8000c10190e */
[----:B------:R4:W-:Y:S01]  /*1e730*/  @P3 STG.E desc[UR14][R70.64], R21 ;  /* 0x0000001546003986 */ /* 0x0009e2000c10190e */
[C---:B-1----:R-:W-:Y:S01]  /*1e740*/  LEA R74, P3, R81.reuse, R0, 0x2 ;  /* 0x00000000514a7211 */ /* 0x042fe200078610ff */
[C---:B------:R-:W-:Y:S01]  /*1e750*/  IMAD R77, R4.reuse, R73, RZ ;  /* 0x00000049044d7224 */ /* 0x040fe200078e02ff */
[----:B------:R-:W-:Y:S01]  /*1e760*/  ISETP.LT.AND P1, PT, R4, R119, !P0 ;  /* 0x000000770400720c */ /* 0x000fe20004721270 */
[----:B------:R-:W-:Y:S01]  /*1e770*/  VIADD R4, R78, 0xa8 ;  /* 0x000000a84e047836 */ /* 0x000fe20000000000 */
[----:B------:R-:W-:Y:S01]  /*1e780*/  LEA.HI.X.SX32 R75, R81, R72, 0x2, P3 ;  /* 0x00000048514b7211 */ /* 0x000fe200018f16ff */
[----:B------:R-:W-:Y:S01]  /*1e790*/  IMAD R79, R73, 0x10, R81 ;  /* 0x00000010494f7824 */ /* 0x000fe200078e0251 */
[----:B--2---:R-:W-:Y:S01]  /*1e7a0*/  LEA R2, P5, R77, R0, 0x2 ;  /* 0x000000004d027211 */ /* 0x004fe200078a10ff */
[----:B---3--:R-:W-:Y:S01]  /*1e7b0*/  IMAD R69, R4, R73, RZ ;  /* 0x0000004904457224 */ /* 0x008fe200078e02ff */
[-C--:B------:R-:W-:Y:S01]  /*1e7c0*/  ISETP.LT.AND P3, PT, R120, R119.reuse, !P0 ;  /* 0x000000777800720c */ /* 0x080fe20004761270 */
[----:B------:R1:W-:Y:S01]  /*1e7d0*/  @P4 STG.E desc[UR14][R74.64], R5 ;  /* 0x000000054a004986 */ /* 0x0003e2000c10190e */
[----:B------:R-:W-:-:S02]  /*1e7e0*/  ISETP.LT.AND P4, PT, R4, R119, !P0 ;  /* 0x000000770400720c */ /* 0x000fc40004781270 */
[----:B------:R-:W-:Y:S02]  /*1e7f0*/  LEA R24, P6, R79, R0, 0x2 ;  /* 0x000000004f187211 */ /* 0x000fe400078c10ff */
[----:B------:R-:W-:Y:S02]  /*1e800*/  LEA.HI.X.SX32 R3, R77, R72, 0x2, P5 ;  /* 0x000000484d037211 */ /* 0x000fe400028f16ff */
[----:B------:R-:W-:Y:S01]  /*1e810*/  LEA R20, P5, R69, R0, 0x2 ;  /* 0x0000000045147211 */ /* 0x000fe200078a10ff */
[----:B------:R-:W-:Y:S01]  /*1e820*/  VIADD R4, R78, 0xb8 ;  /* 0x000000b84e047836 */ /* 0x000fe20000000000 */
[-C--:B------:R-:W-:Y:S01]  /*1e830*/  LEA.HI.X.SX32 R25, R79, R72.reuse, 0x2, P6 ;  /* 0x000000484f197211 */ /* 0x080fe200030f16ff */
[----:B------:R2:W-:Y:S01]  /*1e840*/  @P1 STG.E desc[UR14][R2.64], R17 ;  /* 0x0000001102001986 */ /* 0x0005e2000c10190e */
[----:B----4-:R-:W-:Y:S01]  /*1e850*/  LEA.HI.X.SX32 R21, R69, R72, 0x2, P5 ;  /* 0x0000004845157211 */ /* 0x010fe200028f16ff */
[----:B------:R-:W-:Y:S01]  /*1e860*/  IMAD R79, R73, 0x10, R79 ;  /* 0x00000010494f7824 */ /* 0x000fe200078e024f */
[-C--:B------:R-:W-:Y:S01]  /*1e870*/  ISETP.LT.AND P1, PT, R124, R119.reuse, !P0 ;  /* 0x000000777c00720c */ /* 0x080fe20004721270 */
[----:B------:R3:W-:Y:S01]  /*1e880*/  @P3 STG.E desc[UR14][R24.64], R13 ;  /* 0x0000000d18003986 */ /* 0x0007e2000c10190e */
[C---:B------:R-:W-:Y:S01]  /*1e890*/  ISETP.LT.AND P3, PT, R4.reuse, R119, !P0 ;  /* 0x000000770400720c */ /* 0x040fe20004761270 */
[----:B------:R-:W-:-:S02]  /*1e8a0*/  IMAD R69, R4, R73, RZ ;  /* 0x0000004904457224 */ /* 0x000fc400078e02ff */
[----:B------:R4:W-:Y:S01]  /*1e8b0*/  @P4 STG.E desc[UR14][R20.64], R9 ;  /* 0x0000000914004986 */ /* 0x0009e2000c10190e */
[----:B------:R-:W-:Y:S01]  /*1e8c0*/  LEA R4, P4, R79, R0, 0x2 ;  /* 0x000000004f047211 */ /* 0x000fe200078810ff */
[----:B------:R-:W-:-:S03]  /*1e8d0*/  VIADD R8, R78, 0xc8 ;  /* 0x000000c84e087836 */ /* 0x000fc60000000000 */
[----:B-1----:R-:W-:Y:S01]  /*1e8e0*/  LEA.HI.X.SX32 R5, R79, R72, 0x2, P4 ;  /* 0x000000484f057211 */ /* 0x002fe200020f16ff */
[----:B--2---:R-:W-:Y:S01]  /*1e8f0*/  IMAD R17, R73, 0x10, R79 ;  /* 0x0000001049117824 */ /* 0x004fe200078e024f */
[-C--:B------:R-:W-:Y:S01]  /*1e900*/  LEA R2, P5, R69, R0.reuse, 0x2 ;  /* 0x0000000045027211 */ /* 0x080fe200078a10ff */
[----:B---3--:R-:W-:Y:S01]  /*1e910*/  IMAD R25, R8, R73, RZ ;  /* 0x0000004908197224 */ /* 0x008fe200078e02ff */
[-C--:B------:R-:W-:Y:S01]  /*1e920*/  ISETP.LT.AND P4, PT, R116, R119.reuse, !P0 ;  /* 0x000000777400720c */ /* 0x080fe20004781270 */
[----:B------:R1:W-:Y:S01]  /*1e930*/  @P1 STG.E desc[UR14][R4.64], R29 ;  /* 0x0000001d04001986 */ /* 0x0003e2000c10190e */
[----:B------:R-:W-:Y:S02]  /*1e940*/  ISETP.LT.AND P1, PT, R8, R119, !P0 ;  /* 0x000000770800720c */ /* 0x000fe40004721270 */
[----:B------:R-:W-:Y:S02]  /*1e950*/  LEA R12, P6, R17, R0, 0x2 ;  /* 0x00000000110c7211 */ /* 0x000fe400078c10ff */
[----:B------:R-:W-:-:S02]  /*1e960*/  LEA.HI.X.SX32 R3, R69, R72, 0x2, P5 ;  /* 0x0000004845037211 */ /* 0x000fc400028f16ff */
[----:B------:R-:W-:Y:S02]  /*1e970*/  LEA R8, P5, R25, R0, 0x2 ;  /* 0x0000000019087211 */ /* 0x000fe400078a10ff */
[-C--:B------:R-:W-:Y:S01]  /*1e980*/  LEA.HI.X.SX32 R13, R17, R72.reuse, 0x2, P6 ;  /* 0x00000048110d7211 */ /* 0x080fe200030f16ff */
[----:B------:R2:W-:Y:S01]  /*1e990*/  @P3 STG.E desc[UR14][R2.64], R37 ;  /* 0x0000002502003986 */ /* 0x0005e2000c10190e */
[----:B----4-:R-:W-:Y:S01]  /*1e9a0*/  LEA.HI.X.SX32 R9, R25, R72, 0x2, P5 ;  /* 0x0000004819097211 */ /* 0x010fe200028f16ff */
[----:B------:R-:W-:Y:S01]  /*1e9b0*/  IMAD R17, R73, 0x10, R17 ;  /* 0x0000001049117824 */ /* 0x000fe200078e0211 */
[----:B------:R-:W-:Y:S01]  /*1e9c0*/  ISETP.LT.AND P3, PT, R118, R119, !P0 ;  /* 0x000000777600720c */ /* 0x000fe20004761270 */
[----:B------:R3:W-:Y:S01]  /*1e9d0*/  @P4 STG.E desc[UR14][R12.64], R33 ;  /* 0x000000210c004986 */ /* 0x0007e2000c10190e */
[----:B------:R-:W-:-:S03]  /*1e9e0*/  VIADD R16, R78, 0xd8 ;  /* 0x000000d84e107836 */ /* 0x000fc60000000000 */
        /* <DEDUP_REMOVED lines=8> */
[----:B------:R-:W-:Y:S01]  /*1ea70*/  IMAD R17, R16, R73, RZ ;  /* 0x0000004910117224 */ /* 0x000fe200078e02ff */
[-C--:B------:R-:W-:Y:S01]  /*1ea80*/  ISETP.LT.AND P1, PT, R112, R119.reuse, !P0 ;  /* 0x000000777000720c */ /* 0x080fe20004721270 */
[----:B------:R1:W-:Y:S01]  /*1ea90*/  @P3 STG.E desc[UR14][R4.64], R45 ;  /* 0x0000002d04003986 */ /* 0x0003e2000c10190e */
[----:B------:R-:W-:-:S02]  /*1eaa0*/  ISETP.LT.AND P3, PT, R16, R119, !P0 ;  /* 0x000000771000720c */ /* 0x000fc40004761270 */
[----:B---3--:R-:W-:Y:S02]  /*1eab0*/  LEA R12, P6, R25, R0, 0x2 ;  /* 0x00000000190c7211 */ /* 0x008fe400078c10ff */
[----:B------:R-:W-:Y:S02]  /*1eac0*/  LEA.HI.X.SX32 R3, R21, R72, 0x2, P5 ;  /* 0x0000004815037211 */ /* 0x000fe400028f16ff */
[----:B----4-:R-:W-:Y:S02]  /*1ead0*/  LEA R8, P5, R17, R0, 0x2 ;  /* 0x0000000011087211 */ /* 0x010fe400078a10ff */
[-C--:B------:R-:W-:Y:S01]  /*1eae0*/  LEA.HI.X.SX32 R13, R25, R72.reuse, 0x2, P6 ;  /* 0x00000048190d7211 */ /* 0x080fe200030f16ff */
[----:B------:R2:W-:Y:S01]  /*1eaf0*/  @P4 STG.E desc[UR14][R2.64], R49 ;  /* 0x0000003102004986 */ /* 0x0005e2000c10190e */
[----:B------:R-:W-:Y:S01]  /*1eb00*/  LEA.HI.X.SX32 R9, R17, R72, 0x2, P5 ;  /* 0x0000004811097211 */ /* 0x000fe200028f16ff */
        /* <DEDUP_REMOVED lines=108> */
[----:B------:R-:W-:Y:S01]  /*1f1d0*/  VIADD R6, R78, 0x198 ;  /* 0x000001984e067836 */ /* 0x000fe20000000000 */
[----:B------:R-:W-:Y:S01]  /*1f1e0*/  LEA.HI.X.SX32 R9, R25, R72, 0x2, P5 ;  /* 0x0000004819097211 */ /* 0x000fe200028f16ff */
[----:B------:R-:W-:Y:S01]  /*1f1f0*/  IMAD R21, R73, 0x10, R21 ;  /* 0x0000001049157824 */ /* 0x000fe200078e0215 */
[----:B------:R2:W-:Y:S01]  /*1f200*/  @P3 STG.E desc[UR14][R2.64], R66 ;  /* 0x0000004202003986 */ /* 0x0005e2000c10190e */
[C---:B------:R-:W-:Y:S01]  /*1f210*/  IMAD R17, R6.reuse, R73, RZ ;  /* 0x0000004906117224 */ /* 0x040fe200078e02ff */
[----:B------:R-:W-:-:S02]  /*1f220*/  ISETP.LT.AND P5, PT, R6, R119, !P0 ;  /* 0x000000770600720c */ /* 0x000fc400047a1270 */
[----:B------:R3:W-:Y:S01]  /*1f230*/  @P4 STG.E desc[UR14][R12.64], R27 ;  /* 0x0000001b0c004986 */ /* 0x0007e2000c10190e */
[----:B------:R-:W-:Y:S01]  /*1f240*/  ISETP.LT.AND P3, PT, R92, R119, !P0 ;  /* 0x000000775c00720c */ /* 0x000fe20004761270 */
[----:B------:R-:W-:Y:S02]  /*1f250*/  VIADD R6, R78, 0x1a8 ;  /* 0x000001a84e067836 */ /* 0x000fe40000000000 */
[----:B------:R4:W-:Y:S01]  /*1f260*/  @P1 STG.E desc[UR14][R8.64], R23 ;  /* 0x0000001708001986 */ /* 0x0009e2000c10190e */
[-C--:B-1----:R-:W-:Y:S01]  /*1f270*/  LEA R4, P1, R21, R0.reuse, 0x2 ;  /* 0x0000000015047211 */ /* 0x082fe200078210ff */
[----:B------:R-:W-:Y:S01]  /*1f280*/  IMAD R25, R73, 0x10, R21 ;  /* 0x0000001049197824 */ /* 0x000fe200078e0215 */
[----:B--2---:R-:W-:Y:S02]  /*1f290*/  LEA R2, P4, R17, R0, 0x2 ;  /* 0x0000000011027211 */ /* 0x004fe400078810ff */
[----:B------:R-:W-:Y:S01]  /*1f2a0*/  LEA.HI.X.SX32 R5, R21, R72, 0x2, P1 ;  /* 0x0000004815057211 */ /* 0x000fe200008f16ff */
[C---:B------:R-:W-:Y:S01]  /*1f2b0*/  IMAD R21, R6.reuse, R73, RZ ;  /* 0x0000004906157224 */ /* 0x040fe200078e02ff */
[----:B------:R-:W-:-:S02]  /*1f2c0*/  ISETP.LT.AND P1, PT, R6, R119, !P0 ;  /* 0x000000770600720c */ /* 0x000fc40004721270 */
[----:B---3--:R-:W-:Y:S02]  /*1f2d0*/  LEA R12, P6, R25, R0, 0x2 ;  /* 0x00000000190c7211 */ /* 0x008fe400078c10ff */
[----:B------:R-:W-:Y:S02]  /*1f2e0*/  LEA.HI.X.SX32 R3, R17, R72, 0x2, P4 ;  /* 0x0000004811037211 */ /* 0x000fe400020f16ff */
[----:B----4-:R-:W-:Y:S01]  /*1f2f0*/  LEA R8, P4, R21, R0, 0x2 ;  /* 0x0000000015087211 */ /* 0x010fe200078810ff */
[----:B------:R1:W-:Y:S01]  /*1f300*/  @P3 STG.E desc[UR14][R4.64], R7 ;  /* 0x0000000704003986 */ /* 0x0003e2000c10190e */
[-C--:B------:R-:W-:Y:S01]  /*1f310*/  LEA.HI.X.SX32 R13, R25, R72.reuse, 0x2, P6 ;  /* 0x00000048190d7211 */ /* 0x080fe200030f16ff */
[----:B------:R-:W-:Y:S01]  /*1f320*/  IMAD R25, R73, 0x10, R25 ;  /* 0x0000001049197824 */ /* 0x000fe200078e0219 */
[----:B------:R-:W-:Y:S01]  /*1f330*/  LEA.HI.X.SX32 R9, R21, R72, 0x2, P4 ;  /* 0x0000004815097211 */ /* 0x000fe200020f16ff */
[----:B------:R2:W-:Y:S01]  /*1f340*/  @P5 STG.E desc[UR14][R2.64], R19 ;  /* 0x0000001302005986 */ /* 0x0005e2000c10190e */
[----:B------:R-:W-:Y:S01]  /*1f350*/  ISETP.LT.AND P5, PT, R88, R119, !P0 ;  /* 0x000000775800720c */ /* 0x000fe200047a1270 */
[----:B------:R-:W-:-:S02]  /*1f360*/  VIADD R10, R78, 0x1b8 ;  /* 0x000001b84e0a7836 */ /* 0x000fc40000000000 */
[----:B------:R-:W-:Y:S01]  /*1f370*/  @P2 STG.E desc[UR14][R12.64], R15 ;  /* 0x0000000f0c002986 */ /* 0x000fe2000c10190e */
[----:B------:R-:W-:-:S03]  /*1f380*/  VIADD R6, R78, 0x1c8 ;  /* 0x000001c84e067836 */ /* 0x000fc60000000000 */
[----:B------:R3:W-:Y:S01]  /*1f390*/  @P1 STG.E desc[UR14][R8.64], R11 ;  /* 0x0000000b08001986 */ /* 0x0007e2000c10190e */
[C---:B-1----:R-:W-:Y:S01]  /*1f3a0*/  LEA R4, P1, R25.reuse, R0, 0x2 ;  /* 0x0000000019047211 */ /* 0x042fe200078210ff */
[C---:B------:R-:W-:Y:S01]  /*1f3b0*/  IMAD R7, R10.reuse, R73, RZ ;  /* 0x000000490a077224 */ /* 0x040fe200078e02ff */
[-C--:B------:R-:W-:Y:S02]  /*1f3c0*/  ISETP.LT.AND P4, PT, R10, R119.reuse, !P0 ;  /* 0x000000770a00720c */ /* 0x080fe40004781270 */
[----:B------:R-:W-:Y:S01]  /*1f3d0*/  LEA.HI.X.SX32 R5, R25, R72, 0x2, P1 ;  /* 0x0000004819057211 */ /* 0x000fe200008f16ff */
[----:B------:R-:W-:Y:S01]  /*1f3e0*/  IMAD R25, R73, 0x10, R25 ;  /* 0x0000001049197824 */ /* 0x000fe200078e0219 */
[----:B------:R-:W-:Y:S01]  /*1f3f0*/  ISETP.LT.AND P3, PT, R86, R119, !P0 ;  /* 0x000000775600720c */ /* 0x000fe20004761270 */
[C---:B------:R-:W-:Y:S01]  /*1f400*/  IMAD R17, R6.reuse, R73, RZ ;  /* 0x0000004906117224 */ /* 0x040fe200078e02ff */
[----:B------:R-:W-:Y:S01]  /*1f410*/  ISETP.LT.AND P2, PT, R6, R119, !P0 ;  /* 0x000000770600720c */ /* 0x000fe20004741270 */
[----:B------:R1:W-:Y:S01]  /*1f420*/  @P5 STG.E desc[UR14][R4.64], R31 ;  /* 0x0000001f04005986 */ /* 0x0003e2000c10190e */
[----:B--2---:R-:W-:-:S02]  /*1f430*/  LEA R2, P1, R7, R0, 0x2 ;  /* 0x0000000007027211 */ /* 0x004fc400078210ff */
[-C--:B------:R-:W-:Y:S02]  /*1f440*/  LEA R6, P5, R25, R0.reuse, 0x2 ;  /* 0x0000000019067211 */ /* 0x080fe400078a10ff */
[----:B---3--:R-:W-:Y:S02]  /*1f450*/  LEA R8, P6, R17, R0, 0x2 ;  /* 0x0000000011087211 */ /* 0x008fe400078c10ff */
[-C--:B------:R-:W-:Y:S02]  /*1f460*/  LEA.HI.X.SX32 R3, R7, R72.reuse, 0x2, P1 ;  /* 0x0000004807037211 */ /* 0x080fe400008f16ff */
[-C--:B------:R-:W-:Y:S01]  /*1f470*/  LEA.HI.X.SX32 R7, R25, R72.reuse, 0x2, P5 ;  /* 0x0000004819077211 */ /* 0x080fe200028f16ff */
[----:B------:R-:W-:Y:S01]  /*1f480*/  IMAD R25, R73, 0x10, R25 ;  /* 0x0000001049197824 */ /* 0x000fe200078e0219 */
[----:B------:R-:W-:Y:S01]  /*1f490*/  LEA.HI.X.SX32 R9, R17, R72, 0x2, P6 ;  /* 0x0000004811097211 */ /* 0x000fe200030f16ff */
[----:B------:R-:W-:Y:S01]  /*1f4a0*/  VIADD R12, R78, 0x1e8 ;  /* 0x000001e84e0c7836 */ /* 0x000fe20000000000 */
[----:B------:R2:W-:Y:S01]  /*1f4b0*/  @P4 STG.E desc[UR14][R2.64], R39 ;  /* 0x0000002702004986 */ /* 0x0005e2000c10190e */
[----:B------:R-:W-:-:S03]  /*1f4c0*/  IMAD R11, R73, 0x10, R25 ;  /* 0x00000010490b7824 */ /* 0x000fc600078e0219 */
[----:B------:R3:W-:Y:S01]  /*1f4d0*/  @P3 STG.E desc[UR14][R6.64], R35 ;  /* 0x0000002306003986 */ /* 0x0007e2000c10190e */
[----:B------:R-:W-:-:S03]  /*1f4e0*/  IMAD R13, R12, R73, RZ ;  /* 0x000000490c0d7224 */ /* 0x000fc600078e02ff */
[----:B------:R4:W-:Y:S01]  /*1f4f0*/  @P2 STG.E desc[UR14][R8.64], R43 ;  /* 0x0000002b08002986 */ /* 0x0009e2000c10190e */
[C---:B-1----:R-:W-:Y:S01]  /*1f500*/  VIADD R4, R78.reuse, 0x1d8 ;  /* 0x000001d84e047836 */ /* 0x042fe20000000000 */
[-C--:B--2---:R-:W-:Y:S01]  /*1f510*/  LEA R2, P2, R25, R0.reuse, 0x2 ;  /* 0x0000000019027211 */ /* 0x084fe200078410ff */
[----:B------:R-:W-:Y:S02]  /*1f520*/  VIADD R78, R78, 0x1f8 ;  /* 0x000001f84e4e7836 */ /* 0x000fe40000000000 */
[----:B------:R-:W-:Y:S01]  /*1f530*/  IMAD R5, R4, R73, RZ ;  /* 0x0000004904057224 */ /* 0x000fe200078e02ff */
[----:B---3--:R-:W-:Y:S02]  /*1f540*/  LEA R6, P3, R11, R0, 0x2 ;  /* 0x000000000b067211 */ /* 0x008fe400078610ff */
[----:B------:R-:W-:Y:S02]  /*1f550*/  LEA.HI.X.SX32 R3, R25, R72, 0x2, P2 ;  /* 0x0000004819037211 */ /* 0x000fe400010f16ff */
[----:B----4-:R-:W-:-:S02]  /*1f560*/  LEA R8, P2, R13, R0, 0x2 ;  /* 0x000000000d087211 */ /* 0x010fc400078410ff */
[----:B------:R-:W-:Y:S01]  /*1f570*/  ISETP.LT.AND P5, PT, R84, R119, !P0 ;  /* 0x000000775400720c */ /* 0x000fe200047a1270 */
[----:B------:R-:W-:Y:S01]  /*1f580*/  IMAD R15, R78, R73, RZ ;  /* 0x000000494e0f7224 */ /* 0x000fe200078e02ff */
[-C--:B------:R-:W-:Y:S02]  /*1f590*/  ISETP.LT.AND P4, PT, R4, R119.reuse, !P0 ;  /* 0x000000770400720c */ /* 0x080fe40004781270 */
[-C--:B------:R-:W-:Y:S01]  /*1f5a0*/  LEA.HI.X.SX32 R7, R11, R72.reuse, 0x2, P3 ;  /* 0x000000480b077211 */ /* 0x080fe200018f16ff */
[----:B------:R-:W-:Y:S01]  /*1f5b0*/  IMAD R73, R73, 0x10, R11 ;  /* 0x0000001049497824 */ /* 0x000fe200078e020b */
[----:B------:R-:W-:Y:S02]  /*1f5c0*/  ISETP.LT.AND P3, PT, R80, R119, !P0 ;  /* 0x000000775000720c */ /* 0x000fe40004761270 */
[----:B------:R-:W-:Y:S02]  /*1f5d0*/  LEA.HI.X.SX32 R9, R13, R72, 0x2, P2 ;  /* 0x000000480d097211 */ /* 0x000fe400010f16ff */
[----:B------:R-:W-:-:S02]  /*1f5e0*/  LEA R4, P6, R5, R0, 0x2 ;  /* 0x0000000005047211 */ /* 0x000fc400078c10ff */
[-C--:B------:R-:W-:Y:S02]  /*1f5f0*/  ISETP.LT.AND P2, PT, R12, R119.reuse, !P0 ;  /* 0x000000770c00720c */ /* 0x080fe40004741270 */
[-C--:B------:R-:W-:Y:S02]  /*1f600*/  ISETP.LT.AND P1, PT, R82, R119.reuse, !P0 ;  /* 0x000000775200720c */ /* 0x080fe40004721270 */
[----:B------:R-:W-:Y:S02]  /*1f610*/  ISETP.LT.AND P0, PT, R78, R119, !P0 ;  /* 0x000000774e00720c */ /* 0x000fe40004701270 */
[----:B------:R-:W-:Y:S02]  /*1f620*/  LEA.HI.X.SX32 R5, R5, R72, 0x2, P6 ;  /* 0x0000004805057211 */ /* 0x000fe400030f16ff */
[C---:B------:R-:W-:Y:S01]  /*1f630*/  LEA R10, P6, R73.reuse, R0, 0x2 ;  /* 0x00000000490a7211 */ /* 0x040fe200078c10ff */
[----:B------:R1:W-:Y:S03]  /*1f640*/  @P5 STG.E desc[UR14][R2.64], R47 ;  /* 0x0000002f02005986 */ /* 0x0003e6000c10190e */
[----:B------:R-:W-:Y:S01]  /*1f650*/  LEA.HI.X.SX32 R11, R73, R72, 0x2, P6 ;  /* 0x00000048490b7211 */ /* 0x000fe200030f16ff */
[----:B------:R1:W-:Y:S01]  /*1f660*/  @P4 STG.E desc[UR14][R4.64], R51 ;  /* 0x0000003304004986 */ /* 0x0003e2000c10190e */
[----:B------:R-:W-:-:S03]  /*1f670*/  LEA R12, P6, R15, R0, 0x2 ;  /* 0x000000000f0c7211 */ /* 0x000fc600078c10ff */
[----:B------:R1:W-:Y:S04]  /*1f680*/  @P3 STG.E desc[UR14][R6.64], R55 ;  /* 0x0000003706003986 */ /* 0x0003e8000c10190e */
[----:B------:R1:W-:Y:S01]  /*1f690*/  @P2 STG.E desc[UR14][R8.64], R59 ;  /* 0x0000003b08002986 */ /* 0x0003e2000c10190e */
[----:B------:R-:W-:-:S03]  /*1f6a0*/  LEA.HI.X.SX32 R13, R15, R72, 0x2, P6 ;  /* 0x000000480f0d7211 */ /* 0x000fc600030f16ff */
[----:B------:R1:W-:Y:S01]  /*1f6b0*/  @P1 STG.E desc[UR14][R10.64], R63 ;  /* 0x0000003f0a001986 */ /* 0x0003e2000c10190e */
[----:B------:R-:W-:Y:S05]  /*1f6c0*/  @!P0 EXIT ;  /* 0x000000000000894d */ /* 0x000fea0003800000 */
[----:B------:R-:W-:Y:S01]  /*1f6d0*/  STG.E desc[UR14][R12.64], R67 ;  /* 0x000000430c007986 */ /* 0x000fe2000c10190e */
[----:B------:R-:W-:Y:S05]  /*1f6e0*/  EXIT ;  /* 0x000000000000794d */ /* 0x000fea0003800000 */
.L_x_2:
[----:B------:R-:W-:-:S00]  /*1f6f0*/  BRA `(.L_x_2) ;  /* 0xfffffffc00fc7947 */ /* 0x000fc0000383ffff */
[----:B------:R-:W-:-:S00]  /*1f700*/  NOP ;  /* 0x0000000000007918 */ /* 0x000fc00000000000 */
[----:B------:R-:W-:-:S00]  /*1f710*/  NOP ;  /* 0x0000000000007918 */ /* 0x000fc00000000000 */
[----:B------:R-:W-:-:S00]  /*1f720*/  NOP ;  /* 0x0000000000007918 */ /* 0x000fc00000000000 */
[----:B------:R-:W-:-:S00]  /*1f730*/  NOP ;  /* 0x0000000000007918 */ /* 0x000fc00000000000 */
[----:B------:R-:W-:-:S00]  /*1f740*/  NOP ;  /* 0x0000000000007918 */ /* 0x000fc00000000000 */
[----:B------:R-:W-:-:S00]  /*1f750*/  NOP ;  /* 0x0000000000007918 */ /* 0x000fc00000000000 */
[----:B------:R-:W-:-:S00]  /*1f760*/  NOP ;  /* 0x0000000000007918 */ /* 0x000fc00000000000 */
[----:B------:R-:W-:-:S00]  /*1f770*/  NOP ;  /* 0x0000000000007918 */ /* 0x000fc00000000000 */
.L_x_3:


//--------------------- .nv.shared.matmul_kernel  --------------------------
	.section	.nv.shared.matmul_kernel,"aw",@nobits
	.sectionflags	@""
	.align	16
	.zero		1024


//--------------------- .nv.shared.reserved.0     --------------------------
	.section	.nv.shared.reserved.0,"aw",@nobits
	.weak		__nv_reservedSMEM_offset_0_alias
	.size		__nv_reservedSMEM_offset_0_alias, 0, 64
	.other		__nv_reservedSMEM_offset_0_alias,@"STO_CUDA_RESERVED_SHARED STV_DEFAULT"
__nv_reservedSMEM_offset_0_alias:
	.zero		0
	.zero		64


//--------------------- .nv.constant0.matmul_kernel --------------------------
	.section	.nv.constant0.matmul_kernel,"a",@progbits
	.sectionflags	@""
	.align	4
.nv.constant0.matmul_kernel:
	.zero		976


//--------------------- SYMBOLS --------------------------

	.type		.nv.reservedSmem.offset0,@object
	.size		.nv.reservedSmem.offset0,0x4
	.type		.nv.reservedSmem.cap,@object
	.size		.nv.reservedSmem.cap,0x4
